/*
 * SPDX-FileCopyrightText: Copyright (c) 2025 NVIDIA CORPORATION & AFFILIATES. All rights reserved.
 * SPDX-License-Identifier: BSD-3-Clause
 */

#include "group_norm_nhwc_bwd_one_pass_kernel.cuh"
#include "group_norm_nhwc_fwd_one_pass_kernel.cuh"
#include "macros.h"

GN_FWD_BWD_ONE_PASS_DEFINITION(/* CHANNELS_PER_GROUP */ 32, /* THREADS_PER_BLOCK */ 512)


// ===== COMPILED SASS (sm_90a) =====

	.target	sm_90a

	.elftype	@"ET_EXEC"


//--------------------- .note.nv.tkinfo           --------------------------
	.section	.note.nv.tkinfo,"",@"SHT_NOTE"
	.sectionflags	@"SHF_NOTE_NV_TKINFO"
	.tkinfo
        /*0018*/ 	.word	0x00000002
        /*0030*/ 	.string	""
        /*0030*/ 	.string	"ptxas"
        /*0030*/ 	.string	"Cuda compilation tools, release 13.0, V13.0.88"
        /*0030*/ 	.string	"Build cuda_13.0.r13.0/compiler.36424714_0"
        /*0030*/ 	.string	"-arch sm_90a -m 64 "



//--------------------- .note.nv.cuinfo           --------------------------
	.section	.note.nv.cuinfo,"",@"SHT_NOTE"
	.sectionflags	@"SHF_NOTE_NV_CUINFO"
        /*0018*/ 	.short	0x0002
        /*001a*/ 	.short	0x005a
        /*001c*/ 	.short	0x0082
	.zero		2


//--------------------- .nv.info                  --------------------------
	.section	.nv.info,"",@"SHT_CUDA_INFO"
	.align	4


	//----- nvinfo : EIATTR_REGCOUNT
	.align		4
        /*0000*/ 	.byte	0x04, 0x2f
        /*0002*/ 	.short	(.L_41 - .L_40)
	.align		4
.L_40:
        /*0004*/ 	.word	index@(_Z35group_norm_nhwc_fwd_one_pass_kernelI11Fp32IOFp16WLi512ELi32ELi512EEv26Group_norm_nhwc_fwd_params)
        /*0008*/ 	.word	0x00000064


	//----- nvinfo : EIATTR_FRAME_SIZE
	.align		4
.L_41:
        /*000c*/ 	.byte	0x04, 0x11
        /*000e*/ 	.short	(.L_43 - .L_42)
	.align		4
.L_42:
        /*0010*/ 	.word	index@(_Z35group_norm_nhwc_fwd_one_pass_kernelI11Fp32IOFp16WLi512ELi32ELi512EEv26Group_norm_nhwc_fwd_params)
        /*0014*/ 	.word	0x00000000


	//----- nvinfo : EIATTR_REGCOUNT
	.align		4
.L_43:
        /*0018*/ 	.byte	0x04, 0x2f
        /*001a*/ 	.short	(.L_45 - .L_44)
	.align		4
.L_44:
        /*001c*/ 	.word	index@(_Z35group_norm_nhwc_fwd_one_pass_kernelI11Fp32IOFp16WLi256ELi32ELi512EEv26Group_norm_nhwc_fwd_params)
        /*0020*/ 	.word	0x00000040


	//----- nvinfo : EIATTR_FRAME_SIZE
	.align		4
.L_45:
        /*0024*/ 	.byte	0x04, 0x11
        /*0026*/ 	.short	(.L_47 - .L_46)
	.align		4
.L_46:
        /*0028*/ 	.word	index@(_Z35group_norm_nhwc_fwd_one_pass_kernelI11Fp32IOFp16WLi256ELi32ELi512EEv26Group_norm_nhwc_fwd_params)
        /*002c*/ 	.word	0x00000000


	//----- nvinfo : EIATTR_REGCOUNT
	.align		4
.L_47:
        /*0030*/ 	.byte	0x04, 0x2f
        /*0032*/ 	.short	(.L_49 - .L_48)
	.align		4
.L_48:
        /*0034*/ 	.word	index@(_Z35group_norm_nhwc_fwd_one_pass_kernelI11Fp32IOFp16WLi128ELi32ELi512EEv26Group_norm_nhwc_fwd_params)
        /*0038*/ 	.word	0x00000020


	//----- nvinfo : EIATTR_FRAME_SIZE
	.align		4
.L_49:
        /*003c*/ 	.byte	0x04, 0x11
        /*003e*/ 	.short	(.L_51 - .L_50)
	.align		4
.L_50:
        /*0040*/ 	.word	index@(_Z35group_norm_nhwc_fwd_one_pass_kernelI11Fp32IOFp16WLi128ELi32ELi512EEv26Group_norm_nhwc_fwd_params)
        /*0044*/ 	.word	0x00000000


	//----- nvinfo : EIATTR_REGCOUNT
	.align		4
.L_51:
        /*0048*/ 	.byte	0x04, 0x2f
        /*004a*/ 	.short	(.L_53 - .L_52)
	.align		4
.L_52:
        /*004c*/ 	.word	index@(_Z35group_norm_nhwc_fwd_one_pass_kernelI11Fp32IOFp16WLi64ELi32ELi512EEv26Group_norm_nhwc_fwd_params)
        /*0050*/ 	.word	0x00000020


	//----- nvinfo : EIATTR_FRAME_SIZE
	.align		4
.L_53:
        /*0054*/ 	.byte	0x04, 0x11
        /*0056*/ 	.short	(.L_55 - .L_54)
	.align		4
.L_54:
        /*0058*/ 	.word	index@(_Z35group_norm_nhwc_fwd_one_pass_kernelI11Fp32IOFp16WLi64ELi32ELi512EEv26Group_norm_nhwc_fwd_params)
        /*005c*/ 	.word	0x00000000


	//----- nvinfo : EIATTR_REGCOUNT
	.align		4
.L_55:
        /*0060*/ 	.byte	0x04, 0x2f
        /*0062*/ 	.short	(.L_57 - .L_56)
	.align		4
.L_56:
        /*0064*/ 	.word	index@(_Z35group_norm_nhwc_fwd_one_pass_kernelI11Fp32IOBf16WLi512ELi32ELi512EEv26Group_norm_nhwc_fwd_params)
        /*0068*/ 	.word	0x00000064


	//----- nvinfo : EIATTR_FRAME_SIZE
	.align		4
.L_57:
        /*006c*/ 	.byte	0x04, 0x11
        /*006e*/ 	.short	(.L_59 - .L_58)
	.align		4
.L_58:
        /*0070*/ 	.word	index@(_Z35group_norm_nhwc_fwd_one_pass_kernelI11Fp32IOBf16WLi512ELi32ELi512EEv26Group_norm_nhwc_fwd_params)
        /*0074*/ 	.word	0x00000000


	//----- nvinfo : EIATTR_REGCOUNT
	.align		4
.L_59:
        /*0078*/ 	.byte	0x04, 0x2f
        /*007a*/ 	.short	(.L_61 - .L_60)
	.align		4
.L_60:
        /*007c*/ 	.word	index@(_Z35group_norm_nhwc_fwd_one_pass_kernelI11Fp32IOBf16WLi256ELi32ELi512EEv26Group_norm_nhwc_fwd_params)
        /*0080*/ 	.word	0x00000040


	//----- nvinfo : EIATTR_FRAME_SIZE
	.align		4
.L_61:
        /*0084*/ 	.byte	0x04, 0x11
        /*0086*/ 	.short	(.L_63 - .L_62)
	.align		4
.L_62:
        /*0088*/ 	.word	index@(_Z35group_norm_nhwc_fwd_one_pass_kernelI11Fp32IOBf16WLi256ELi32ELi512EEv26Group_norm_nhwc_fwd_params)
        /*008c*/ 	.word	0x00000000


	//----- nvinfo : EIATTR_REGCOUNT
	.align		4
.L_63:
        /*0090*/ 	.byte	0x04, 0x2f
        /*0092*/ 	.short	(.L_65 - .L_64)
	.align		4
.L_64:
        /*0094*/ 	.word	index@(_Z35group_norm_nhwc_fwd_one_pass_kernelI11Fp32IOBf16WLi128ELi32ELi512EEv26Group_norm_nhwc_fwd_params)
        /*0098*/ 	.word	0x00000020


	//----- nvinfo : EIATTR_FRAME_SIZE
	.align		4
.L_65:
        /*009c*/ 	.byte	0x04, 0x11
        /*009e*/ 	.short	(.L_67 - .L_66)
	.align		4
.L_66:
        /*00a0*/ 	.word	index@(_Z35group_norm_nhwc_fwd_one_pass_kernelI11Fp32IOBf16WLi128ELi32ELi512EEv26Group_norm_nhwc_fwd_params)
        /*00a4*/ 	.word	0x00000000


	//----- nvinfo : EIATTR_REGCOUNT
	.align		4
.L_67:
        /*00a8*/ 	.byte	0x04, 0x2f
        /*00aa*/ 	.short	(.L_69 - .L_68)
	.align		4
.L_68:
        /*00ac*/ 	.word	index@(_Z35group_norm_nhwc_fwd_one_pass_kernelI11Fp32IOBf16WLi64ELi32ELi512EEv26Group_norm_nhwc_fwd_params)
        /*00b0*/ 	.word	0x00000020


	//----- nvinfo : EIATTR_FRAME_SIZE
	.align		4
.L_69:
        /*00b4*/ 	.byte	0x04, 0x11
        /*00b6*/ 	.short	(.L_71 - .L_70)
	.align		4
.L_70:
        /*00b8*/ 	.word	index@(_Z35group_norm_nhwc_fwd_one_pass_kernelI11Fp32IOBf16WLi64ELi32ELi512EEv26Group_norm_nhwc_fwd_params)
        /*00bc*/ 	.word	0x00000000


	//----- nvinfo : EIATTR_REGCOUNT
	.align		4
.L_71:
        /*00c0*/ 	.byte	0x04, 0x2f
        /*00c2*/ 	.short	(.L_73 - .L_72)
	.align		4
.L_72:
        /*00c4*/ 	.word	index@(_Z35group_norm_nhwc_fwd_one_pass_kernelI11Fp32IOFp32WLi512ELi32ELi512EEv26Group_norm_nhwc_fwd_params)
        /*00c8*/ 	.word	0x00000064


	//----- nvinfo : EIATTR_FRAME_SIZE
	.align		4
.L_73:
        /*00cc*/ 	.byte	0x04, 0x11
        /*00ce*/ 	.short	(.L_75 - .L_74)
	.align		4
.L_74:
        /*00d0*/ 	.word	index@(_Z35group_norm_nhwc_fwd_one_pass_kernelI11Fp32IOFp32WLi512ELi32ELi512EEv26Group_norm_nhwc_fwd_params)
        /*00d4*/ 	.word	0x00000000


	//----- nvinfo : EIATTR_REGCOUNT
	.align		4
.L_75:
        /*00d8*/ 	.byte	0x04, 0x2f
        /*00da*/ 	.short	(.L_77 - .L_76)
	.align		4
.L_76:
        /*00dc*/ 	.word	index@(_Z35group_norm_nhwc_fwd_one_pass_kernelI11Fp32IOFp32WLi256ELi32ELi512EEv26Group_norm_nhwc_fwd_params)
        /*00e0*/ 	.word	0x00000040


	//----- nvinfo : EIATTR_FRAME_SIZE
	.align		4
.L_77:
        /*00e4*/ 	.byte	0x04, 0x11
        /*00e6*/ 	.short	(.L_79 - .L_78)
	.align		4
.L_78:
        /*00e8*/ 	.word	index@(_Z35group_norm_nhwc_fwd_one_pass_kernelI11Fp32IOFp32WLi256ELi32ELi512EEv26Group_norm_nhwc_fwd_params)
        /*00ec*/ 	.word	0x00000000


	//----- nvinfo : EIATTR_REGCOUNT
	.align		4
.L_79:
        /*00f0*/ 	.byte	0x04, 0x2f
        /*00f2*/ 	.short	(.L_81 - .L_80)
	.align		4
.L_80:
        /*00f4*/ 	.word	index@(_Z35group_norm_nhwc_fwd_one_pass_kernelI11Fp32IOFp32WLi128ELi32ELi512EEv26Group_norm_nhwc_fwd_params)
        /*00f8*/ 	.word	0x00000020


	//----- nvinfo : EIATTR_FRAME_SIZE
	.align		4
.L_81:
        /*00fc*/ 	.byte	0x04, 0x11
        /*00fe*/ 	.short	(.L_83 - .L_82)
	.align		4
.L_82:
        /*0100*/ 	.word	index@(_Z35group_norm_nhwc_fwd_one_pass_kernelI11Fp32IOFp32WLi128ELi32ELi512EEv26Group_norm_nhwc_fwd_params)
        /*0104*/ 	.word	0x00000000


	//----- nvinfo : EIATTR_REGCOUNT
	.align		4
.L_83:
        /*0108*/ 	.byte	0x04, 0x2f
        /*010a*/ 	.short	(.L_85 - .L_84)
	.align		4
.L_84:
        /*010c*/ 	.word	index@(_Z35group_norm_nhwc_fwd_one_pass_kernelI11Fp32IOFp32WLi64ELi32ELi512EEv26Group_norm_nhwc_fwd_params)
        /*0110*/ 	.word	0x00000020


	//----- nvinfo : EIATTR_FRAME_SIZE
	.align		4
.L_85:
        /*0114*/ 	.byte	0x04, 0x11
        /*0116*/ 	.short	(.L_87 - .L_86)
	.align		4
.L_86:
        /*0118*/ 	.word	index@(_Z35group_norm_nhwc_fwd_one_pass_kernelI11Fp32IOFp32WLi64ELi32ELi512EEv26Group_norm_nhwc_fwd_params)
        /*011c*/ 	.word	0x00000000


	//----- nvinfo : EIATTR_REGCOUNT
	.align		4
.L_87:
        /*0120*/ 	.byte	0x04, 0x2f
        /*0122*/ 	.short	(.L_89 - .L_88)
	.align		4
.L_88:
        /*0124*/ 	.word	index@(_Z35group_norm_nhwc_fwd_one_pass_kernelI11Fp16IOFp16WLi512ELi32ELi512EEv26Group_norm_nhwc_fwd_params)
        /*0128*/ 	.word	0x00000036


	//----- nvinfo : EIATTR_FRAME_SIZE
	.align		4
.L_89:
        /*012c*/ 	.byte	0x04, 0x11
        /*012e*/ 	.short	(.L_91 - .L_90)
	.align		4
.L_90:
        /*0130*/ 	.word	index@(_Z35group_norm_nhwc_fwd_one_pass_kernelI11Fp16IOFp16WLi512ELi32ELi512EEv26Group_norm_nhwc_fwd_params)
        /*0134*/ 	.word	0x00000000


	//----- nvinfo : EIATTR_REGCOUNT
	.align		4
.L_91:
        /*0138*/ 	.byte	0x04, 0x2f
        /*013a*/ 	.short	(.L_93 - .L_92)
	.align		4
.L_92:
        /*013c*/ 	.word	index@(_Z35group_norm_nhwc_fwd_one_pass_kernelI11Fp16IOFp16WLi256ELi32ELi512EEv26Group_norm_nhwc_fwd_params)
        /*0140*/ 	.word	0x00000028


	//----- nvinfo : EIATTR_FRAME_SIZE
	.align		4
.L_93:
        /*0144*/ 	.byte	0x04, 0x11
        /*0146*/ 	.short	(.L_95 - .L_94)
	.align		4
.L_94:
        /*0148*/ 	.word	index@(_Z35group_norm_nhwc_fwd_one_pass_kernelI11Fp16IOFp16WLi256ELi32ELi512EEv26Group_norm_nhwc_fwd_params)
        /*014c*/ 	.word	0x00000000


	//----- nvinfo : EIATTR_REGCOUNT
	.align		4
.L_95:
        /*0150*/ 	.byte	0x04, 0x2f
        /*0152*/ 	.short	(.L_97 - .L_96)
	.align		4
.L_96:
        /*0154*/ 	.word	index@(_Z35group_norm_nhwc_fwd_one_pass_kernelI11Fp16IOFp16WLi128ELi32ELi512EEv26Group_norm_nhwc_fwd_params)
        /*0158*/ 	.word	0x00000028


	//----- nvinfo : EIATTR_FRAME_SIZE
	.align		4
.L_97:
        /*015c*/ 	.byte	0x04, 0x11
        /*015e*/ 	.short	(.L_99 - .L_98)
	.align		4
.L_98:
        /*0160*/ 	.word	index@(_Z35group_norm_nhwc_fwd_one_pass_kernelI11Fp16IOFp16WLi128ELi32ELi512EEv26Group_norm_nhwc_fwd_params)
        /*0164*/ 	.word	0x00000000


	//----- nvinfo : EIATTR_REGCOUNT
	.align		4
.L_99:
        /*0168*/ 	.byte	0x04, 0x2f
        /*016a*/ 	.short	(.L_101 - .L_100)
	.align		4
.L_100:
        /*016c*/ 	.word	index@(_Z35group_norm_nhwc_fwd_one_pass_kernelI11Fp16IOFp16WLi64ELi32ELi512EEv26Group_norm_nhwc_fwd_params)
        /*0170*/ 	.word	0x00000020


	//----- nvinfo : EIATTR_FRAME_SIZE
	.align		4
.L_101:
        /*0174*/ 	.byte	0x04, 0x11
        /*0176*/ 	.short	(.L_103 - .L_102)
	.align		4
.L_102:
        /*0178*/ 	.word	index@(_Z35group_norm_nhwc_fwd_one_pass_kernelI11Fp16IOFp16WLi64ELi32ELi512EEv26Group_norm_nhwc_fwd_params)
        /*017c*/ 	.word	0x00000000


	//----- nvinfo : EIATTR_REGCOUNT
	.align		4
.L_103:
        /*0180*/ 	.byte	0x04, 0x2f
        /*0182*/ 	.short	(.L_105 - .L_104)
	.align		4
.L_104:
        /*0184*/ 	.word	index@(_Z35group_norm_nhwc_fwd_one_pass_kernelI11Fp16IOBf16WLi512ELi32ELi512EEv26Group_norm_nhwc_fwd_params)
        /*0188*/ 	.word	0x00000036


	//----- nvinfo : EIATTR_FRAME_SIZE
	.align		4
.L_105:
        /*018c*/ 	.byte	0x04, 0x11
        /*018e*/ 	.short	(.L_107 - .L_106)
	.align		4
.L_106:
        /*0190*/ 	.word	index@(_Z35group_norm_nhwc_fwd_one_pass_kernelI11Fp16IOBf16WLi512ELi32ELi512EEv26Group_norm_nhwc_fwd_params)
        /*0194*/ 	.word	0x00000000


	//----- nvinfo : EIATTR_REGCOUNT
	.align		4
.L_107:
        /*0198*/ 	.byte	0x04, 0x2f
        /*019a*/ 	.short	(.L_109 - .L_108)
	.align		4
.L_108:
        /*019c*/ 	.word	index@(_Z35group_norm_nhwc_fwd_one_pass_kernelI11Fp16IOBf16WLi256ELi32ELi512EEv26Group_norm_nhwc_fwd_params)
        /*01a0*/ 	.word	0x00000028


	//----- nvinfo : EIATTR_FRAME_SIZE
	.align		4
.L_109:
        /*01a4*/ 	.byte	0x04, 0x11
        /*01a6*/ 	.short	(.L_111 - .L_110)
	.align		4
.L_110:
        /*01a8*/ 	.word	index@(_Z35group_norm_nhwc_fwd_one_pass_kernelI11Fp16IOBf16WLi256ELi32ELi512EEv26Group_norm_nhwc_fwd_params)
        /*01ac*/ 	.word	0x00000000


	//----- nvinfo : EIATTR_REGCOUNT
	.align		4
.L_111:
        /*01b0*/ 	.byte	0x04, 0x2f
        /*01b2*/ 	.short	(.L_113 - .L_112)
	.align		4
.L_112:
        /*01b4*/ 	.word	index@(_Z35group_norm_nhwc_fwd_one_pass_kernelI11Fp16IOBf16WLi128ELi32ELi512EEv26Group_norm_nhwc_fwd_params)
        /*01b8*/ 	.word	0x00000028


	//----- nvinfo : EIATTR_FRAME_SIZE
	.align		4
.L_113:
        /*01bc*/ 	.byte	0x04, 0x11
        /*01be*/ 	.short	(.L_115 - .L_114)
	.align		4
.L_114:
        /*01c0*/ 	.word	index@(_Z35group_norm_nhwc_fwd_one_pass_kernelI11Fp16IOBf16WLi128ELi32ELi512EEv26Group_norm_nhwc_fwd_params)
        /*01c4*/ 	.word	0x00000000


	//----- nvinfo : EIATTR_REGCOUNT
	.align		4
.L_115:
        /*01c8*/ 	.byte	0x04, 0x2f
        /*01ca*/ 	.short	(.L_117 - .L_116)
	.align		4
.L_116:
        /*01cc*/ 	.word	index@(_Z35group_norm_nhwc_fwd_one_pass_kernelI11Fp16IOBf16WLi64ELi32ELi512EEv26Group_norm_nhwc_fwd_params)
        /*01d0*/ 	.word	0x00000020


	//----- nvinfo : EIATTR_FRAME_SIZE
	.align		4
.L_117:
        /*01d4*/ 	.byte	0x04, 0x11
        /*01d6*/ 	.short	(.L_119 - .L_118)
	.align		4
.L_118:
        /*01d8*/ 	.word	index@(_Z35group_norm_nhwc_fwd_one_pass_kernelI11Fp16IOBf16WLi64ELi32ELi512EEv26Group_norm_nhwc_fwd_params)
        /*01dc*/ 	.word	0x00000000


	//----- nvinfo : EIATTR_REGCOUNT
	.align		4
.L_119:
        /*01e0*/ 	.byte	0x04, 0x2f
        /*01e2*/ 	.short	(.L_121 - .L_120)
	.align		4
.L_120:
        /*01e4*/ 	.word	index@(_Z35group_norm_nhwc_fwd_one_pass_kernelI11Fp16IOFp32WLi512ELi32ELi512EEv26Group_norm_nhwc_fwd_params)
        /*01e8*/ 	.word	0x00000036


	//----- nvinfo : EIATTR_FRAME_SIZE
	.align		4
.L_121:
        /*01ec*/ 	.byte	0x04, 0x11
        /*01ee*/ 	.short	(.L_123 - .L_122)
	.align		4
.L_122:
        /*01f0*/ 	.word	index@(_Z35group_norm_nhwc_fwd_one_pass_kernelI11Fp16IOFp32WLi512ELi32ELi512EEv26Group_norm_nhwc_fwd_params)
        /*01f4*/ 	.word	0x00000000


	//----- nvinfo : EIATTR_REGCOUNT
	.align		4
.L_123:
        /*01f8*/ 	.byte	0x04, 0x2f
        /*01fa*/ 	.short	(.L_125 - .L_124)
	.align		4
.L_124:
        /*01fc*/ 	.word	index@(_Z35group_norm_nhwc_fwd_one_pass_kernelI11Fp16IOFp32WLi256ELi32ELi512EEv26Group_norm_nhwc_fwd_params)
        /*0200*/ 	.word	0x00000028


	//----- nvinfo : EIATTR_FRAME_SIZE
	.align		4
.L_125:
        /*0204*/ 	.byte	0x04, 0x11
        /*0206*/ 	.short	(.L_127 - .L_126)
	.align		4
.L_126:
        /*0208*/ 	.word	index@(_Z35group_norm_nhwc_fwd_one_pass_kernelI11Fp16IOFp32WLi256ELi32ELi512EEv26Group_norm_nhwc_fwd_params)
        /*020c*/ 	.word	0x00000000


	//----- nvinfo : EIATTR_REGCOUNT
	.align		4
.L_127:
        /*0210*/ 	.byte	0x04, 0x2f
        /*0212*/ 	.short	(.L_129 - .L_128)
	.align		4
.L_128:
        /*0214*/ 	.word	index@(_Z35group_norm_nhwc_fwd_one_pass_kernelI11Fp16IOFp32WLi128ELi32ELi512EEv26Group_norm_nhwc_fwd_params)
        /*0218*/ 	.word	0x00000020


	//----- nvinfo : EIATTR_FRAME_SIZE
	.align		4
.L_129:
        /*021c*/ 	.byte	0x04, 0x11
        /*021e*/ 	.short	(.L_131 - .L_130)
	.align		4
.L_130:
        /*0220*/ 	.word	index@(_Z35group_norm_nhwc_fwd_one_pass_kernelI11Fp16IOFp32WLi128ELi32ELi512EEv26Group_norm_nhwc_fwd_params)
        /*0224*/ 	.word	0x00000000


	//----- nvinfo : EIATTR_REGCOUNT
	.align		4
.L_131:
        /*0228*/ 	.byte	0x04, 0x2f
        /*022a*/ 	.short	(.L_133 - .L_132)
	.align		4
.L_132:
        /*022c*/ 	.word	index@(_Z35group_norm_nhwc_fwd_one_pass_kernelI11Fp16IOFp32WLi64ELi32ELi512EEv26Group_norm_nhwc_fwd_params)
        /*0230*/ 	.word	0x00000020


	//----- nvinfo : EIATTR_FRAME_SIZE
	.align		4
.L_133:
        /*0234*/ 	.byte	0x04, 0x11
        /*0236*/ 	.short	(.L_135 - .L_134)
	.align		4
.L_134:
        /*0238*/ 	.word	index@(_Z35group_norm_nhwc_fwd_one_pass_kernelI11Fp16IOFp32WLi64ELi32ELi512EEv26Group_norm_nhwc_fwd_params)
        /*023c*/ 	.word	0x00000000


	//----- nvinfo : EIATTR_REGCOUNT
	.align		4
.L_135:
        /*0240*/ 	.byte	0x04, 0x2f
        /*0242*/ 	.short	(.L_137 - .L_136)
	.align		4
.L_136:
        /*0244*/ 	.word	index@(_Z35group_norm_nhwc_fwd_one_pass_kernelI11Bf16IOFp16WLi512ELi32ELi512EEv26Group_norm_nhwc_fwd_params)
        /*0248*/ 	.word	0x0000005e


	//----- nvinfo : EIATTR_FRAME_SIZE
	.align		4
.L_137:
        /*024c*/ 	.byte	0x04, 0x11
        /*024e*/ 	.short	(.L_139 - .L_138)
	.align		4
.L_138:
        /*0250*/ 	.word	index@(_Z35group_norm_nhwc_fwd_one_pass_kernelI11Bf16IOFp16WLi512ELi32ELi512EEv26Group_norm_nhwc_fwd_params)
        /*0254*/ 	.word	0x00000000


	//----- nvinfo : EIATTR_REGCOUNT
	.align		4
.L_139:
        /*0258*/ 	.byte	0x04, 0x2f
        /*025a*/ 	.short	(.L_141 - .L_140)
	.align		4
.L_140:
        /*025c*/ 	.word	index@(_Z35group_norm_nhwc_fwd_one_pass_kernelI11Bf16IOFp16WLi256ELi32ELi512EEv26Group_norm_nhwc_fwd_params)
        /*0260*/ 	.word	0x00000040


	//----- nvinfo : EIATTR_FRAME_SIZE
	.align		4
.L_141:
        /*0264*/ 	.byte	0x04, 0x11
        /*0266*/ 	.short	(.L_143 - .L_142)
	.align		4
.L_142:
        /*0268*/ 	.word	index@(_Z35group_norm_nhwc_fwd_one_pass_kernelI11Bf16IOFp16WLi256ELi32ELi512EEv26Group_norm_nhwc_fwd_params)
        /*026c*/ 	.word	0x00000000


	//----- nvinfo : EIATTR_REGCOUNT
	.align		4
.L_143:
        /*0270*/ 	.byte	0x04, 0x2f
        /*0272*/ 	.short	(.L_145 - .L_144)
	.align		4
.L_144:
        /*0274*/ 	.word	index@(_Z35group_norm_nhwc_fwd_one_pass_kernelI11Bf16IOFp16WLi128ELi32ELi512EEv26Group_norm_nhwc_fwd_params)
        /*0278*/ 	.word	0x00000022


	//----- nvinfo : EIATTR_FRAME_SIZE
	.align		4
.L_145:
        /*027c*/ 	.byte	0x04, 0x11
        /*027e*/ 	.short	(.L_147 - .L_146)
	.align		4
.L_146:
        /*0280*/ 	.word	index@(_Z35group_norm_nhwc_fwd_one_pass_kernelI11Bf16IOFp16WLi128ELi32ELi512EEv26Group_norm_nhwc_fwd_params)
        /*0284*/ 	.word	0x00000000


	//----- nvinfo : EIATTR_REGCOUNT
	.align		4
.L_147:
        /*0288*/ 	.byte	0x04, 0x2f
        /*028a*/ 	.short	(.L_149 - .L_148)
	.align		4
.L_148:
        /*028c*/ 	.word	index@(_Z35group_norm_nhwc_fwd_one_pass_kernelI11Bf16IOFp16WLi64ELi32ELi512EEv26Group_norm_nhwc_fwd_params)
        /*0290*/ 	.word	0x00000020


	//----- nvinfo : EIATTR_FRAME_SIZE
	.align		4
.L_149:
        /*0294*/ 	.byte	0x04, 0x11
        /*0296*/ 	.short	(.L_151 - .L_150)
	.align		4
.L_150:
        /*0298*/ 	.word	index@(_Z35group_norm_nhwc_fwd_one_pass_kernelI11Bf16IOFp16WLi64ELi32ELi512EEv26Group_norm_nhwc_fwd_params)
        /*029c*/ 	.word	0x00000000


	//----- nvinfo : EIATTR_REGCOUNT
	.align		4
.L_151:
        /*02a0*/ 	.byte	0x04, 0x2f
        /*02a2*/ 	.short	(.L_153 - .L_152)
	.align		4
.L_152:
        /*02a4*/ 	.word	index@(_Z35group_norm_nhwc_fwd_one_pass_kernelI11Bf16IOBf16WLi512ELi32ELi512EEv26Group_norm_nhwc_fwd_params)
        /*02a8*/ 	.word	0x0000005e


	//----- nvinfo : EIATTR_FRAME_SIZE
	.align		4
.L_153:
        /*02ac*/ 	.byte	0x04, 0x11
        /*02ae*/ 	.short	(.L_155 - .L_154)
	.align		4
.L_154:
        /*02b0*/ 	.word	index@(_Z35group_norm_nhwc_fwd_one_pass_kernelI11Bf16IOBf16WLi512ELi32ELi512EEv26Group_norm_nhwc_fwd_params)
        /*02b4*/ 	.word	0x00000000


	//----- nvinfo : EIATTR_REGCOUNT
	.align		4
.L_155:
        /*02b8*/ 	.byte	0x04, 0x2f
        /*02ba*/ 	.short	(.L_157 - .L_156)
	.align		4
.L_156:
        /*02bc*/ 	.word	index@(_Z35group_norm_nhwc_fwd_one_pass_kernelI11Bf16IOBf16WLi256ELi32ELi512EEv26Group_norm_nhwc_fwd_params)
        /*02c0*/ 	.word	0x00000040


	//----- nvinfo : EIATTR_FRAME_SIZE
	.align		4
.L_157:
        /*02c4*/ 	.byte	0x04, 0x11
        /*02c6*/ 	.short	(.L_159 - .L_158)
	.align		4
.L_158:
        /*02c8*/ 	.word	index@(_Z35group_norm_nhwc_fwd_one_pass_kernelI11Bf16IOBf16WLi256ELi32ELi512EEv26Group_norm_nhwc_fwd_params)
        /*02cc*/ 	.word	0x00000000


	//----- nvinfo : EIATTR_REGCOUNT
	.align		4
.L_159:
        /*02d0*/ 	.byte	0x04, 0x2f
        /*02d2*/ 	.short	(.L_161 - .L_160)
	.align		4
.L_160:
        /*02d4*/ 	.word	index@(_Z35group_norm_nhwc_fwd_one_pass_kernelI11Bf16IOBf16WLi128ELi32ELi512EEv26Group_norm_nhwc_fwd_params)
        /*02d8*/ 	.word	0x00000022


	//----- nvinfo : EIATTR_FRAME_SIZE
	.align		4
.L_161:
        /*02dc*/ 	.byte	0x04, 0x11
        /*02de*/ 	.short	(.L_163 - .L_162)
	.align		4
.L_162:
        /*02e0*/ 	.word	index@(_Z35group_norm_nhwc_fwd_one_pass_kernelI11Bf16IOBf16WLi128ELi32ELi512EEv26Group_norm_nhwc_fwd_params)
        /*02e4*/ 	.word	0x00000000


	//----- nvinfo : EIATTR_REGCOUNT
	.align		4
.L_163:
        /*02e8*/ 	.byte	0x04, 0x2f
        /*02ea*/ 	.short	(.L_165 - .L_164)
	.align		4
.L_164:
        /*02ec*/ 	.word	index@(_Z35group_norm_nhwc_fwd_one_pass_kernelI11Bf16IOBf16WLi64ELi32ELi512EEv26Group_norm_nhwc_fwd_params)
        /*02f0*/ 	.word	0x00000020


	//----- nvinfo : EIATTR_FRAME_SIZE
	.align		4
.L_165:
        /*02f4*/ 	.byte	0x04, 0x11
        /*02f6*/ 	.short	(.L_167 - .L_166)
	.align		4
.L_166:
        /*02f8*/ 	.word	index@(_Z35group_norm_nhwc_fwd_one_pass_kernelI11Bf16IOBf16WLi64ELi32ELi512EEv26Group_norm_nhwc_fwd_params)
        /*02fc*/ 	.word	0x00000000


	//----- nvinfo : EIATTR_REGCOUNT
	.align		4
.L_167:
        /*0300*/ 	.byte	0x04, 0x2f
        /*0302*/ 	.short	(.L_169 - .L_168)
	.align		4
.L_168:
        /*0304*/ 	.word	index@(_Z35group_norm_nhwc_fwd_one_pass_kernelI11Bf16IOFp32WLi512ELi32ELi512EEv26Group_norm_nhwc_fwd_params)
        /*0308*/ 	.word	0x0000005e


	//----- nvinfo : EIATTR_FRAME_SIZE
	.align		4
.L_169:
        /*030c*/ 	.byte	0x04, 0x11
        /*030e*/ 	.short	(.L_171 - .L_170)
	.align		4
.L_170:
        /*0310*/ 	.word	index@(_Z35group_norm_nhwc_fwd_one_pass_kernelI11Bf16IOFp32WLi512ELi32ELi512EEv26Group_norm_nhwc_fwd_params)
        /*0314*/ 	.word	0x00000000


	//----- nvinfo : EIATTR_REGCOUNT
	.align		4
.L_171:
        /*0318*/ 	.byte	0x04, 0x2f
        /*031a*/ 	.short	(.L_173 - .L_172)
	.align		4
.L_172:
        /*031c*/ 	.word	index@(_Z35group_norm_nhwc_fwd_one_pass_kernelI11Bf16IOFp32WLi256ELi32ELi512EEv26Group_norm_nhwc_fwd_params)
        /*0320*/ 	.word	0x0000003f


	//----- nvinfo : EIATTR_FRAME_SIZE
	.align		4
.L_173:
        /*0324*/ 	.byte	0x04, 0x11
        /*0326*/ 	.short	(.L_175 - .L_174)
	.align		4
.L_174:
        /*0328*/ 	.word	index@(_Z35group_norm_nhwc_fwd_one_pass_kernelI11Bf16IOFp32WLi256ELi32ELi512EEv26Group_norm_nhwc_fwd_params)
        /*032c*/ 	.word	0x00000000


	//----- nvinfo : EIATTR_REGCOUNT
	.align		4
.L_175:
        /*0330*/ 	.byte	0x04, 0x2f
        /*0332*/ 	.short	(.L_177 - .L_176)
	.align		4
.L_176:
        /*0334*/ 	.word	index@(_Z35group_norm_nhwc_fwd_one_pass_kernelI11Bf16IOFp32WLi128ELi32ELi512EEv26Group_norm_nhwc_fwd_params)
        /*0338*/ 	.word	0x00000020


	//----- nvinfo : EIATTR_FRAME_SIZE
	.align		4
.L_177:
        /*033c*/ 	.byte	0x04, 0x11
        /*033e*/ 	.short	(.L_179 - .L_178)
	.align		4
.L_178:
        /*0340*/ 	.word	index@(_Z35group_norm_nhwc_fwd_one_pass_kernelI11Bf16IOFp32WLi128ELi32ELi512EEv26Group_norm_nhwc_fwd_params)
        /*0344*/ 	.word	0x00000000


	//----- nvinfo : EIATTR_REGCOUNT
	.align		4
.L_179:
        /*0348*/ 	.byte	0x04, 0x2f
        /*034a*/ 	.short	(.L_181 - .L_180)
	.align		4
.L_180:
        /*034c*/ 	.word	index@(_Z35group_norm_nhwc_fwd_one_pass_kernelI11Bf16IOFp32WLi64ELi32ELi512EEv26Group_norm_nhwc_fwd_params)
        /*0350*/ 	.word	0x00000020


	//----- nvinfo : EIATTR_FRAME_SIZE
	.align		4
.L_181:
        /*0354*/ 	.byte	0x04, 0x11
        /*0356*/ 	.short	(.L_183 - .L_182)
	.align		4
.L_182:
        /*0358*/ 	.word	index@(_Z35group_norm_nhwc_fwd_one_pass_kernelI11Bf16IOFp32WLi64ELi32ELi512EEv26Group_norm_nhwc_fwd_params)
        /*035c*/ 	.word	0x00000000


	//----- nvinfo : EIATTR_REGCOUNT
	.align		4
.L_183:
        /*0360*/ 	.byte	0x04, 0x2f
        /*0362*/ 	.short	(.L_185 - .L_184)
	.align		4
.L_184:
        /*0364*/ 	.word	index@(_Z35group_norm_nhwc_bwd_one_pass_kernelI11Fp32IOFp16WLi512ELi32ELi512EEv26Group_norm_nhwc_bwd_params)
        /*0368*/ 	.word	0x00000080


	//----- nvinfo : EIATTR_FRAME_SIZE
	.align		4
.L_185:
        /*036c*/ 	.byte	0x04, 0x11
        /*036e*/ 	.short	(.L_187 - .L_186)
	.align		4
.L_186:
        /*0370*/ 	.word	index@(_Z35group_norm_nhwc_bwd_one_pass_kernelI11Fp32IOFp16WLi512ELi32ELi512EEv26Group_norm_nhwc_bwd_params)
        /*0374*/ 	.word	0x00000000


	//----- nvinfo : EIATTR_REGCOUNT
	.align		4
.L_187:
        /*0378*/ 	.byte	0x04, 0x2f
        /*037a*/ 	.short	(.L_189 - .L_188)
	.align		4
.L_188:
        /*037c*/ 	.word	index@(_Z35group_norm_nhwc_bwd_one_pass_kernelI11Fp32IOFp16WLi256ELi32ELi512EEv26Group_norm_nhwc_bwd_params)
        /*0380*/ 	.word	0x00000078


	//----- nvinfo : EIATTR_FRAME_SIZE
	.align		4
.L_189:
        /*0384*/ 	.byte	0x04, 0x11
        /*0386*/ 	.short	(.L_191 - .L_190)
	.align		4
.L_190:
        /*0388*/ 	.word	index@(_Z35group_norm_nhwc_bwd_one_pass_kernelI11Fp32IOFp16WLi256ELi32ELi512EEv26Group_norm_nhwc_bwd_params)
        /*038c*/ 	.word	0x00000000


	//----- nvinfo : EIATTR_REGCOUNT
	.align		4
.L_191:
        /*0390*/ 	.byte	0x04, 0x2f
        /*0392*/ 	.short	(.L_193 - .L_192)
	.align		4
.L_192:
        /*0394*/ 	.word	index@(_Z35group_norm_nhwc_bwd_one_pass_kernelI11Fp32IOFp16WLi128ELi32ELi512EEv26Group_norm_nhwc_bwd_params)
        /*0398*/ 	.word	0x00000040


	//----- nvinfo : EIATTR_FRAME_SIZE
	.align		4
.L_193:
        /*039c*/ 	.byte	0x04, 0x11
        /*039e*/ 	.short	(.L_195 - .L_194)
	.align		4
.L_194:
        /*03a0*/ 	.word	index@(_Z35group_norm_nhwc_bwd_one_pass_kernelI11Fp32IOFp16WLi128ELi32ELi512EEv26Group_norm_nhwc_bwd_params)
        /*03a4*/ 	.word	0x00000000


	//----- nvinfo : EIATTR_REGCOUNT
	.align		4
.L_195:
        /*03a8*/ 	.byte	0x04, 0x2f
        /*03aa*/ 	.short	(.L_197 - .L_196)
	.align		4
.L_196:
        /*03ac*/ 	.word	index@(_Z35group_norm_nhwc_bwd_one_pass_kernelI11Fp32IOFp16WLi64ELi32ELi512EEv26Group_norm_nhwc_bwd_params)
        /*03b0*/ 	.word	0x00000040


	//----- nvinfo : EIATTR_FRAME_SIZE
	.align		4
.L_197:
        /*03b4*/ 	.byte	0x04, 0x11
        /*03b6*/ 	.short	(.L_199 - .L_198)
	.align		4
.L_198:
        /*03b8*/ 	.word	index@(_Z35group_norm_nhwc_bwd_one_pass_kernelI11Fp32IOFp16WLi64ELi32ELi512EEv26Group_norm_nhwc_bwd_params)
        /*03bc*/ 	.word	0x00000000


	//----- nvinfo : EIATTR_REGCOUNT
	.align		4
.L_199:
        /*03c0*/ 	.byte	0x04, 0x2f
        /*03c2*/ 	.short	(.L_201 - .L_200)
	.align		4
.L_200:
        /*03c4*/ 	.word	index@(_Z35group_norm_nhwc_bwd_one_pass_kernelI11Fp32IOBf16WLi512ELi32ELi512EEv26Group_norm_nhwc_bwd_params)
        /*03c8*/ 	.word	0x00000080


	//----- nvinfo : EIATTR_FRAME_SIZE
	.align		4
.L_201:
        /*03cc*/ 	.byte	0x04, 0x11
        /*03ce*/ 	.short	(.L_203 - .L_202)
	.align		4
.L_202:
        /*03d0*/ 	.word	index@(_Z35group_norm_nhwc_bwd_one_pass_kernelI11Fp32IOBf16WLi512ELi32ELi512EEv26Group_norm_nhwc_bwd_params)
        /*03d4*/ 	.word	0x00000000


	//----- nvinfo : EIATTR_REGCOUNT
	.align		4
.L_203:
        /*03d8*/ 	.byte	0x04, 0x2f
        /*03da*/ 	.short	(.L_205 - .L_204)
	.align		4
.L_204:
        /*03dc*/ 	.word	index@(_Z35group_norm_nhwc_bwd_one_pass_kernelI11Fp32IOBf16WLi256ELi32ELi512EEv26Group_norm_nhwc_bwd_params)
        /*03e0*/ 	.word	0x00000078


	//----- nvinfo : EIATTR_FRAME_SIZE
	.align		4
.L_205:
        /*03e4*/ 	.byte	0x04, 0x11
        /*03e6*/ 	.short	(.L_207 - .L_206)
	.align		4
.L_206:
        /*03e8*/ 	.word	index@(_Z35group_norm_nhwc_bwd_one_pass_kernelI11Fp32IOBf16WLi256ELi32ELi512EEv26Group_norm_nhwc_bwd_params)
        /*03ec*/ 	.word	0x00000000


	//----- nvinfo : EIATTR_REGCOUNT
	.align		4
.L_207:
        /*03f0*/ 	.byte	0x04, 0x2f
        /*03f2*/ 	.short	(.L_209 - .L_208)
	.align		4
.L_208:
        /*03f4*/ 	.word	index@(_Z35group_norm_nhwc_bwd_one_pass_kernelI11Fp32IOBf16WLi128ELi32ELi512EEv26Group_norm_nhwc_bwd_params)
        /*03f8*/ 	.word	0x00000040


	//----- nvinfo : EIATTR_FRAME_SIZE
	.align		4
.L_209:
        /*03fc*/ 	.byte	0x04, 0x11
        /*03fe*/ 	.short	(.L_211 - .L_210)
	.align		4
.L_210:
        /*0400*/ 	.word	index@(_Z35group_norm_nhwc_bwd_one_pass_kernelI11Fp32IOBf16WLi128ELi32ELi512EEv26Group_norm_nhwc_bwd_params)
        /*0404*/ 	.word	0x00000000


	//----- nvinfo : EIATTR_REGCOUNT
	.align		4
.L_211:
        /*0408*/ 	.byte	0x04, 0x2f
        /*040a*/ 	.short	(.L_213 - .L_212)
	.align		4
.L_212:
        /*040c*/ 	.word	index@(_Z35group_norm_nhwc_bwd_one_pass_kernelI11Fp32IOBf16WLi64ELi32ELi512EEv26Group_norm_nhwc_bwd_params)
        /*0410*/ 	.word	0x00000040


	//----- nvinfo : EIATTR_FRAME_SIZE
	.align		4
.L_213:
        /*0414*/ 	.byte	0x04, 0x11
        /*0416*/ 	.short	(.L_215 - .L_214)
	.align		4
.L_214:
        /*0418*/ 	.word	index@(_Z35group_norm_nhwc_bwd_one_pass_kernelI11Fp32IOBf16WLi64ELi32ELi512EEv26Group_norm_nhwc_bwd_params)
        /*041c*/ 	.word	0x00000000


	//----- nvinfo : EIATTR_REGCOUNT
	.align		4
.L_215:
        /*0420*/ 	.byte	0x04, 0x2f
        /*0422*/ 	.short	(.L_217 - .L_216)
	.align		4
.L_216:
        /*0424*/ 	.word	index@(_Z35group_norm_nhwc_bwd_one_pass_kernelI11Fp32IOFp32WLi512ELi32ELi512EEv26Group_norm_nhwc_bwd_params)
        /*0428*/ 	.word	0x00000080


	//----- nvinfo : EIATTR_FRAME_SIZE
	.align		4
.L_217:
        /*042c*/ 	.byte	0x04, 0x11
        /*042e*/ 	.short	(.L_219 - .L_218)
	.align		4
.L_218:
        /*0430*/ 	.word	index@(_Z35group_norm_nhwc_bwd_one_pass_kernelI11Fp32IOFp32WLi512ELi32ELi512EEv26Group_norm_nhwc_bwd_params)
        /*0434*/ 	.word	0x00000000


	//----- nvinfo : EIATTR_REGCOUNT
	.align		4
.L_219:
        /*0438*/ 	.byte	0x04, 0x2f
        /*043a*/ 	.short	(.L_221 - .L_220)
	.align		4
.L_220:
        /*043c*/ 	.word	index@(_Z35group_norm_nhwc_bwd_one_pass_kernelI11Fp32IOFp32WLi256ELi32ELi512EEv26Group_norm_nhwc_bwd_params)
        /*0440*/ 	.word	0x00000078


	//----- nvinfo : EIATTR_FRAME_SIZE
	.align		4
.L_221:
        /*0444*/ 	.byte	0x04, 0x11
        /*0446*/ 	.short	(.L_223 - .L_222)
	.align		4
.L_222:
        /*0448*/ 	.word	index@(_Z35group_norm_nhwc_bwd_one_pass_kernelI11Fp32IOFp32WLi256ELi32ELi512EEv26Group_norm_nhwc_bwd_params)
        /*044c*/ 	.word	0x00000000


	//----- nvinfo : EIATTR_REGCOUNT
	.align		4
.L_223:
        /*0450*/ 	.byte	0x04, 0x2f
        /*0452*/ 	.short	(.L_225 - .L_224)
	.align		4
.L_224:
        /*0454*/ 	.word	index@(_Z35group_norm_nhwc_bwd_one_pass_kernelI11Fp32IOFp32WLi128ELi32ELi512EEv26Group_norm_nhwc_bwd_params)
        /*0458*/ 	.word	0x00000040


	//----- nvinfo : EIATTR_FRAME_SIZE
	.align		4
.L_225:
        /*045c*/ 	.byte	0x04, 0x11
        /*045e*/ 	.short	(.L_227 - .L_226)
	.align		4
.L_226:
        /*0460*/ 	.word	index@(_Z35group_norm_nhwc_bwd_one_pass_kernelI11Fp32IOFp32WLi128ELi32ELi512EEv26Group_norm_nhwc_bwd_params)
        /*0464*/ 	.word	0x00000000


	//----- nvinfo : EIATTR_REGCOUNT
	.align		4
.L_227:
        /*0468*/ 	.byte	0x04, 0x2f
        /*046a*/ 	.short	(.L_229 - .L_228)
	.align		4
.L_228:
        /*046c*/ 	.word	index@(_Z35group_norm_nhwc_bwd_one_pass_kernelI11Fp32IOFp32WLi64ELi32ELi512EEv26Group_norm_nhwc_bwd_params)
        /*0470*/ 	.word	0x00000040


	//----- nvinfo : EIATTR_FRAME_SIZE
	.align		4
.L_229:
        /*0474*/ 	.byte	0x04, 0x11
        /*0476*/ 	.short	(.L_231 - .L_230)
	.align		4
.L_230:
        /*0478*/ 	.word	index@(_Z35group_norm_nhwc_bwd_one_pass_kernelI11Fp32IOFp32WLi64ELi32ELi512EEv26Group_norm_nhwc_bwd_params)
        /*047c*/ 	.word	0x00000000


	//----- nvinfo : EIATTR_REGCOUNT
	.align		4
.L_231:
        /*0480*/ 	.byte	0x04, 0x2f
        /*0482*/ 	.short	(.L_233 - .L_232)
	.align		4
.L_232:
        /*0484*/ 	.word	index@(_Z35group_norm_nhwc_bwd_one_pass_kernelI11Fp16IOFp16WLi512ELi32ELi512EEv26Group_norm_nhwc_bwd_params)
        /*0488*/ 	.word	0x00000080


	//----- nvinfo : EIATTR_FRAME_SIZE
	.align		4
.L_233:
        /*048c*/ 	.byte	0x04, 0x11
        /*048e*/ 	.short	(.L_235 - .L_234)
	.align		4
.L_234:
        /*0490*/ 	.word	index@(_Z35group_norm_nhwc_bwd_one_pass_kernelI11Fp16IOFp16WLi512ELi32ELi512EEv26Group_norm_nhwc_bwd_params)
        /*0494*/ 	.word	0x00000000


	//----- nvinfo : EIATTR_REGCOUNT
	.align		4
.L_235:
        /*0498*/ 	.byte	0x04, 0x2f
        /*049a*/ 	.short	(.L_237 - .L_236)
	.align		4
.L_236:
        /*049c*/ 	.word	index@(_Z35group_norm_nhwc_bwd_one_pass_kernelI11Fp16IOFp16WLi256ELi32ELi512EEv26Group_norm_nhwc_bwd_params)
        /*04a0*/ 	.word	0x00000040


	//----- nvinfo : EIATTR_FRAME_SIZE
	.align		4
.L_237:
        /*04a4*/ 	.byte	0x04, 0x11
        /*04a6*/ 	.short	(.L_239 - .L_238)
	.align		4
.L_238:
        /*04a8*/ 	.word	index@(_Z35group_norm_nhwc_bwd_one_pass_kernelI11Fp16IOFp16WLi256ELi32ELi512EEv26Group_norm_nhwc_bwd_params)
        /*04ac*/ 	.word	0x00000008


	//----- nvinfo : EIATTR_REGCOUNT
	.align		4
.L_239:
        /*04b0*/ 	.byte	0x04, 0x2f
        /*04b2*/ 	.short	(.L_241 - .L_240)
	.align		4
.L_240:
        /*04b4*/ 	.word	index@(_Z35group_norm_nhwc_bwd_one_pass_kernelI11Fp16IOFp16WLi128ELi32ELi512EEv26Group_norm_nhwc_bwd_params)
        /*04b8*/ 	.word	0x00000033


	//----- nvinfo : EIATTR_FRAME_SIZE
	.align		4
.L_241:
        /*04bc*/ 	.byte	0x04, 0x11
        /*04be*/ 	.short	(.L_243 - .L_242)
	.align		4
.L_242:
        /*04c0*/ 	.word	index@(_Z35group_norm_nhwc_bwd_one_pass_kernelI11Fp16IOFp16WLi128ELi32ELi512EEv26Group_norm_nhwc_bwd_params)
        /*04c4*/ 	.word	0x00000000


	//----- nvinfo : EIATTR_REGCOUNT
	.align		4
.L_243:
        /*04c8*/ 	.byte	0x04, 0x2f
        /*04ca*/ 	.short	(.L_245 - .L_244)
	.align		4
.L_244:
        /*04cc*/ 	.word	index@(_Z35group_norm_nhwc_bwd_one_pass_kernelI11Fp16IOFp16WLi64ELi32ELi512EEv26Group_norm_nhwc_bwd_params)
        /*04d0*/ 	.word	0x00000034


	//----- nvinfo : EIATTR_FRAME_SIZE
	.align		4
.L_245:
        /*04d4*/ 	.byte	0x04, 0x11
        /*04d6*/ 	.short	(.L_247 - .L_246)
	.align		4
.L_246:
        /*04d8*/ 	.word	index@(_Z35group_norm_nhwc_bwd_one_pass_kernelI11Fp16IOFp16WLi64ELi32ELi512EEv26Group_norm_nhwc_bwd_params)
        /*04dc*/ 	.word	0x00000000


	//----- nvinfo : EIATTR_REGCOUNT
	.align		4
.L_247:
        /*04e0*/ 	.byte	0x04, 0x2f
        /*04e2*/ 	.short	(.L_249 - .L_248)
	.align		4
.L_248:
        /*04e4*/ 	.word	index@(_Z35group_norm_nhwc_bwd_one_pass_kernelI11Fp16IOBf16WLi512ELi32ELi512EEv26Group_norm_nhwc_bwd_params)
        /*04e8*/ 	.word	0x00000080


	//----- nvinfo : EIATTR_FRAME_SIZE
	.align		4
.L_249:
        /*04ec*/ 	.byte	0x04, 0x11
        /*04ee*/ 	.short	(.L_251 - .L_250)
	.align		4
.L_250:
        /*04f0*/ 	.word	index@(_Z35group_norm_nhwc_bwd_one_pass_kernelI11Fp16IOBf16WLi512ELi32ELi512EEv26Group_norm_nhwc_bwd_params)
        /*04f4*/ 	.word	0x00000000


	//----- nvinfo : EIATTR_REGCOUNT
	.align		4
.L_251:
        /*04f8*/ 	.byte	0x04, 0x2f
        /*04fa*/ 	.short	(.L_253 - .L_252)
	.align		4
.L_252:
        /*04fc*/ 	.word	index@(_Z35group_norm_nhwc_bwd_one_pass_kernelI11Fp16IOBf16WLi256ELi32ELi512EEv26Group_norm_nhwc_bwd_params)
        /*0500*/ 	.word	0x00000040


	//----- nvinfo : EIATTR_FRAME_SIZE
	.align		4
.L_253:
        /*0504*/ 	.byte	0x04, 0x11
        /*0506*/ 	.short	(.L_255 - .L_254)
	.align		4
.L_254:
        /*0508*/ 	.word	index@(_Z35group_norm_nhwc_bwd_one_pass_kernelI11Fp16IOBf16WLi256ELi32ELi512EEv26Group_norm_nhwc_bwd_params)
        /*050c*/ 	.word	0x00000008


	//----- nvinfo : EIATTR_REGCOUNT
	.align		4
.L_255:
        /*0510*/ 	.byte	0x04, 0x2f
        /*0512*/ 	.short	(.L_257 - .L_256)
	.align		4
.L_256:
        /*0514*/ 	.word	index@(_Z35group_norm_nhwc_bwd_one_pass_kernelI11Fp16IOBf16WLi128ELi32ELi512EEv26Group_norm_nhwc_bwd_params)
        /*0518*/ 	.word	0x00000033


	//----- nvinfo : EIATTR_FRAME_SIZE
	.align		4
.L_257:
        /*051c*/ 	.byte	0x04, 0x11
        /*051e*/ 	.short	(.L_259 - .L_258)
	.align		4
.L_258:
        /*0520*/ 	.word	index@(_Z35group_norm_nhwc_bwd_one_pass_kernelI11Fp16IOBf16WLi128ELi32ELi512EEv26Group_norm_nhwc_bwd_params)
        /*0524*/ 	.word	0x00000000


	//----- nvinfo : EIATTR_REGCOUNT
	.align		4
.L_259:
        /*0528*/ 	.byte	0x04, 0x2f
        /*052a*/ 	.short	(.L_261 - .L_260)
	.align		4
.L_260:
        /*052c*/ 	.word	index@(_Z35group_norm_nhwc_bwd_one_pass_kernelI11Fp16IOBf16WLi64ELi32ELi512EEv26Group_norm_nhwc_bwd_params)
        /*0530*/ 	.word	0x00000034


	//----- nvinfo : EIATTR_FRAME_SIZE
	.align		4
.L_261:
        /*0534*/ 	.byte	0x04, 0x11
        /*0536*/ 	.short	(.L_263 - .L_262)
	.align		4
.L_262:
        /*0538*/ 	.word	index@(_Z35group_norm_nhwc_bwd_one_pass_kernelI11Fp16IOBf16WLi64ELi32ELi512EEv26Group_norm_nhwc_bwd_params)
        /*053c*/ 	.word	0x00000000


	//----- nvinfo : EIATTR_REGCOUNT
	.align		4
.L_263:
        /*0540*/ 	.byte	0x04, 0x2f
        /*0542*/ 	.short	(.L_265 - .L_264)
	.align		4
.L_264:
        /*0544*/ 	.word	index@(_Z35group_norm_nhwc_bwd_one_pass_kernelI11Fp16IOFp32WLi512ELi32ELi512EEv26Group_norm_nhwc_bwd_params)
        /*0548*/ 	.word	0x00000080


	//----- nvinfo : EIATTR_FRAME_SIZE
	.align		4
.L_265:
        /*054c*/ 	.byte	0x04, 0x11
        /*054e*/ 	.short	(.L_267 - .L_266)
	.align		4
.L_266:
        /*0550*/ 	.word	index@(_Z35group_norm_nhwc_bwd_one_pass_kernelI11Fp16IOFp32WLi512ELi32ELi512EEv26Group_norm_nhwc_bwd_params)
        /*0554*/ 	.word	0x00000000


	//----- nvinfo : EIATTR_REGCOUNT
	.align		4
.L_267:
        /*0558*/ 	.byte	0x04, 0x2f
        /*055a*/ 	.short	(.L_269 - .L_268)
	.align		4
.L_268:
        /*055c*/ 	.word	index@(_Z35group_norm_nhwc_bwd_one_pass_kernelI11Fp16IOFp32WLi256ELi32ELi512EEv26Group_norm_nhwc_bwd_params)
        /*0560*/ 	.word	0x00000040


	//----- nvinfo : EIATTR_FRAME_SIZE
	.align		4
.L_269:
        /*0564*/ 	.byte	0x04, 0x11
        /*0566*/ 	.short	(.L_271 - .L_270)
	.align		4
.L_270:
        /*0568*/ 	.word	index@(_Z35group_norm_nhwc_bwd_one_pass_kernelI11Fp16IOFp32WLi256ELi32ELi512EEv26Group_norm_nhwc_bwd_params)
        /*056c*/ 	.word	0x00000008


	//----- nvinfo : EIATTR_REGCOUNT
	.align		4
.L_271:
        /*0570*/ 	.byte	0x04, 0x2f
        /*0572*/ 	.short	(.L_273 - .L_272)
	.align		4
.L_272:
        /*0574*/ 	.word	index@(_Z35group_norm_nhwc_bwd_one_pass_kernelI11Fp16IOFp32WLi128ELi32ELi512EEv26Group_norm_nhwc_bwd_params)
        /*0578*/ 	.word	0x00000033


	//----- nvinfo : EIATTR_FRAME_SIZE
	.align		4
.L_273:
        /*057c*/ 	.byte	0x04, 0x11
        /*057e*/ 	.short	(.L_275 - .L_274)
	.align		4
.L_274:
        /*0580*/ 	.word	index@(_Z35group_norm_nhwc_bwd_one_pass_kernelI11Fp16IOFp32WLi128ELi32ELi512EEv26Group_norm_nhwc_bwd_params)
        /*0584*/ 	.word	0x00000000


	//----- nvinfo : EIATTR_REGCOUNT
	.align		4
.L_275:
        /*0588*/ 	.byte	0x04, 0x2f
        /*058a*/ 	.short	(.L_277 - .L_276)
	.align		4
.L_276:
        /*058c*/ 	.word	index@(_Z35group_norm_nhwc_bwd_one_pass_kernelI11Fp16IOFp32WLi64ELi32ELi512EEv26Group_norm_nhwc_bwd_params)
        /*0590*/ 	.word	0x00000032


	//----- nvinfo : EIATTR_FRAME_SIZE
	.align		4
.L_277:
        /*0594*/ 	.byte	0x04, 0x11
        /*0596*/ 	.short	(.L_279 - .L_278)
	.align		4
.L_278:
        /*0598*/ 	.word	index@(_Z35group_norm_nhwc_bwd_one_pass_kernelI11Fp16IOFp32WLi64ELi32ELi512EEv26Group_norm_nhwc_bwd_params)
        /*059c*/ 	.word	0x00000000


	//----- nvinfo : EIATTR_REGCOUNT
	.align		4
.L_279:
        /*05a0*/ 	.byte	0x04, 0x2f
        /*05a2*/ 	.short	(.L_281 - .L_280)
	.align		4
.L_280:
        /*05a4*/ 	.word	index@(_Z35group_norm_nhwc_bwd_one_pass_kernelI11Bf16IOFp16WLi512ELi32ELi512EEv26Group_norm_nhwc_bwd_params)
        /*05a8*/ 	.word	0x00000080


	//----- nvinfo : EIATTR_FRAME_SIZE
	.align		4
.L_281:
        /*05ac*/ 	.byte	0x04, 0x11
        /*05ae*/ 	.short	(.L_283 - .L_282)
	.align		4
.L_282:
        /*05b0*/ 	.word	index@(_Z35group_norm_nhwc_bwd_one_pass_kernelI11Bf16IOFp16WLi512ELi32ELi512EEv26Group_norm_nhwc_bwd_params)
        /*05b4*/ 	.word	0x00000000


	//----- nvinfo : EIATTR_REGCOUNT
	.align		4
.L_283:
        /*05b8*/ 	.byte	0x04, 0x2f
        /*05ba*/ 	.short	(.L_285 - .L_284)
	.align		4
.L_284:
        /*05bc*/ 	.word	index@(_Z35group_norm_nhwc_bwd_one_pass_kernelI11Bf16IOFp16WLi256ELi32ELi512EEv26Group_norm_nhwc_bwd_params)
        /*05c0*/ 	.word	0x00000040


	//----- nvinfo : EIATTR_FRAME_SIZE
	.align		4
.L_285:
        /*05c4*/ 	.byte	0x04, 0x11
        /*05c6*/ 	.short	(.L_287 - .L_286)
	.align		4
.L_286:
        /*05c8*/ 	.word	index@(_Z35group_norm_nhwc_bwd_one_pass_kernelI11Bf16IOFp16WLi256ELi32ELi512EEv26Group_norm_nhwc_bwd_params)
        /*05cc*/ 	.word	0x00000000


	//----- nvinfo : EIATTR_REGCOUNT
	.align		4
.L_287:
        /*05d0*/ 	.byte	0x04, 0x2f
        /*05d2*/ 	.short	(.L_289 - .L_288)
	.align		4
.L_288:
        /*05d4*/ 	.word	index@(_Z35group_norm_nhwc_bwd_one_pass_kernelI11Bf16IOFp16WLi128ELi32ELi512EEv26Group_norm_nhwc_bwd_params)
        /*05d8*/ 	.word	0x0000003f


	//----- nvinfo : EIATTR_FRAME_SIZE
	.align		4
.L_289:
        /*05dc*/ 	.byte	0x04, 0x11
        /*05de*/ 	.short	(.L_291 - .L_290)
	.align		4
.L_290:
        /*05e0*/ 	.word	index@(_Z35group_norm_nhwc_bwd_one_pass_kernelI11Bf16IOFp16WLi128ELi32ELi512EEv26Group_norm_nhwc_bwd_params)
        /*05e4*/ 	.word	0x00000000


	//----- nvinfo : EIATTR_REGCOUNT
	.align		4
.L_291:
        /*05e8*/ 	.byte	0x04, 0x2f
        /*05ea*/ 	.short	(.L_293 - .L_292)
	.align		4
.L_292:
        /*05ec*/ 	.word	index@(_Z35group_norm_nhwc_bwd_one_pass_kernelI11Bf16IOFp16WLi64ELi32ELi512EEv26Group_norm_nhwc_bwd_params)
        /*05f0*/ 	.word	0x00000040


	//----- nvinfo : EIATTR_FRAME_SIZE
	.align		4
.L_293:
        /*05f4*/ 	.byte	0x04, 0x11
        /*05f6*/ 	.short	(.L_295 - .L_294)
	.align		4
.L_294:
        /*05f8*/ 	.word	index@(_Z35group_norm_nhwc_bwd_one_pass_kernelI11Bf16IOFp16WLi64ELi32ELi512EEv26Group_norm_nhwc_bwd_params)
        /*05fc*/ 	.word	0x00000000


	//----- nvinfo : EIATTR_REGCOUNT
	.align		4
.L_295:
        /*0600*/ 	.byte	0x04, 0x2f
        /*0602*/ 	.short	(.L_297 - .L_296)
	.align		4
.L_296:
        /*0604*/ 	.word	index@(_Z35group_norm_nhwc_bwd_one_pass_kernelI11Bf16IOBf16WLi512ELi32ELi512EEv26Group_norm_nhwc_bwd_params)
        /*0608*/ 	.word	0x00000080


	//----- nvinfo : EIATTR_FRAME_SIZE
	.align		4
.L_297:
        /*060c*/ 	.byte	0x04, 0x11
        /*060e*/ 	.short	(.L_299 - .L_298)
	.align		4
.L_298:
        /*0610*/ 	.word	index@(_Z35group_norm_nhwc_bwd_one_pass_kernelI11Bf16IOBf16WLi512ELi32ELi512EEv26Group_norm_nhwc_bwd_params)
        /*0614*/ 	.word	0x00000000


	//----- nvinfo : EIATTR_REGCOUNT
	.align		4
.L_299:
        /*0618*/ 	.byte	0x04, 0x2f
        /*061a*/ 	.short	(.L_301 - .L_300)
	.align		4
.L_300:
        /*061c*/ 	.word	index@(_Z35group_norm_nhwc_bwd_one_pass_kernelI11Bf16IOBf16WLi256ELi32ELi512EEv26Group_norm_nhwc_bwd_params)
        /*0620*/ 	.word	0x00000040


	//----- nvinfo : EIATTR_FRAME_SIZE
	.align		4
.L_301:
        /*0624*/ 	.byte	0x04, 0x11
        /*0626*/ 	.short	(.L_303 - .L_302)
	.align		4
.L_302:
        /*0628*/ 	.word	index@(_Z35group_norm_nhwc_bwd_one_pass_kernelI11Bf16IOBf16WLi256ELi32ELi512EEv26Group_norm_nhwc_bwd_params)
        /*062c*/ 	.word	0x00000000


	//----- nvinfo : EIATTR_REGCOUNT
	.align		4
.L_303:
        /*0630*/ 	.byte	0x04, 0x2f
        /*0632*/ 	.short	(.L_305 - .L_304)
	.align		4
.L_304:
        /*0634*/ 	.word	index@(_Z35group_norm_nhwc_bwd_one_pass_kernelI11Bf16IOBf16WLi128ELi32ELi512EEv26Group_norm_nhwc_bwd_params)
        /*0638*/ 	.word	0x0000003f


	//----- nvinfo : EIATTR_FRAME_SIZE
	.align		4
.L_305:
        /*063c*/ 	.byte	0x04, 0x11
        /*063e*/ 	.short	(.L_307 - .L_306)
	.align		4
.L_306:
        /*0640*/ 	.word	index@(_Z35group_norm_nhwc_bwd_one_pass_kernelI11Bf16IOBf16WLi128ELi32ELi512EEv26Group_norm_nhwc_bwd_params)
        /*0644*/ 	.word	0x00000000


	//----- nvinfo : EIATTR_REGCOUNT
	.align		4
.L_307:
        /*0648*/ 	.byte	0x04, 0x2f
        /*064a*/ 	.short	(.L_309 - .L_308)
	.align		4
.L_308:
        /*064c*/ 	.word	index@(_Z35group_norm_nhwc_bwd_one_pass_kernelI11Bf16IOBf16WLi64ELi32ELi512EEv26Group_norm_nhwc_bwd_params)
        /*0650*/ 	.word	0x00000040


	//----- nvinfo : EIATTR_FRAME_SIZE
	.align		4
.L_309:
        /*0654*/ 	.byte	0x04, 0x11
        /*0656*/ 	.short	(.L_311 - .L_310)
	.align		4
.L_310:
        /*0658*/ 	.word	index@(_Z35group_norm_nhwc_bwd_one_pass_kernelI11Bf16IOBf16WLi64ELi32ELi512EEv26Group_norm_nhwc_bwd_params)
        /*065c*/ 	.word	0x00000000


	//----- nvinfo : EIATTR_REGCOUNT
	.align		4
.L_311:
        /*0660*/ 	.byte	0x04, 0x2f
        /*0662*/ 	.short	(.L_313 - .L_312)
	.align		4
.L_312:
        /*0664*/ 	.word	index@(_Z35group_norm_nhwc_bwd_one_pass_kernelI11Bf16IOFp32WLi512ELi32ELi512EEv26Group_norm_nhwc_bwd_params)
        /*0668*/ 	.word	0x00000080


	//----- nvinfo : EIATTR_FRAME_SIZE
	.align		4
.L_313:
        /*066c*/ 	.byte	0x04, 0x11
        /*066e*/ 	.short	(.L_315 - .L_314)
	.align		4
.L_314:
        /*0670*/ 	.word	index@(_Z35group_norm_nhwc_bwd_one_pass_kernelI11Bf16IOFp32WLi512ELi32ELi512EEv26Group_norm_nhwc_bwd_params)
        /*0674*/ 	.word	0x00000000


	//----- nvinfo : EIATTR_REGCOUNT
	.align		4
.L_315:
        /*0678*/ 	.byte	0x04, 0x2f
        /*067a*/ 	.short	(.L_317 - .L_316)
	.align		4
.L_316:
        /*067c*/ 	.word	index@(_Z35group_norm_nhwc_bwd_one_pass_kernelI11Bf16IOFp32WLi256ELi32ELi512EEv26Group_norm_nhwc_bwd_params)
        /*0680*/ 	.word	0x00000040


	//----- nvinfo : EIATTR_FRAME_SIZE
	.align		4
.L_317:
        /*0684*/ 	.byte	0x04, 0x11
        /*0686*/ 	.short	(.L_319 - .L_318)
	.align		4
.L_318:
        /*0688*/ 	.word	index@(_Z35group_norm_nhwc_bwd_one_pass_kernelI11Bf16IOFp32WLi256ELi32ELi512EEv26Group_norm_nhwc_bwd_params)
        /*068c*/ 	.word	0x00000000


	//----- nvinfo : EIATTR_REGCOUNT
	.align		4
.L_319:
        /*0690*/ 	.byte	0x04, 0x2f
        /*0692*/ 	.short	(.L_321 - .L_320)
	.align		4
.L_320:
        /*0694*/ 	.word	index@(_Z35group_norm_nhwc_bwd_one_pass_kernelI11Bf16IOFp32WLi128ELi32ELi512EEv26Group_norm_nhwc_bwd_params)
        /*0698*/ 	.word	0x00000040


	//----- nvinfo : EIATTR_FRAME_SIZE
	.align		4
.L_321:
        /*069c*/ 	.byte	0x04, 0x11
        /*069e*/ 	.short	(.L_323 - .L_322)
	.align		4
.L_322:
        /*06a0*/ 	.word	index@(_Z35group_norm_nhwc_bwd_one_pass_kernelI11Bf16IOFp32WLi128ELi32ELi512EEv26Group_norm_nhwc_bwd_params)
        /*06a4*/ 	.word	0x00000000


	//----- nvinfo : EIATTR_REGCOUNT
	.align		4
.L_323:
        /*06a8*/ 	.byte	0x04, 0x2f
        /*06aa*/ 	.short	(.L_325 - .L_324)
	.align		4
.L_324:
        /*06ac*/ 	.word	index@(_Z35group_norm_nhwc_bwd_one_pass_kernelI11Bf16IOFp32WLi64ELi32ELi512EEv26Group_norm_nhwc_bwd_params)
        /*06b0*/ 	.word	0x00000040


	//----- nvinfo : EIATTR_FRAME_SIZE
	.align		4
.L_325:
        /*06b4*/ 	.byte	0x04, 0x11
        /*06b6*/ 	.short	(.L_327 - .L_326)
	.align		4
.L_326:
        /*06b8*/ 	.word	index@(_Z35group_norm_nhwc_bwd_one_pass_kernelI11Bf16IOFp32WLi64ELi32ELi512EEv26Group_norm_nhwc_bwd_params)
        /*06bc*/ 	.word	0x00000000


	//----- nvinfo : EIATTR_REGCOUNT
	.align		4
.L_327:
        /*06c0*/ 	.byte	0x04, 0x2f
        /*06c2*/ 	.short	(.L_329 - .L_328)
	.align		4
.L_328:
        /*06c4*/ 	.word	index@(_ZN3cub17CUB_300001_SM_9006detail11EmptyKernelIvEEvv)
        /*06c8*/ 	.word	0x00000004


	//----- nvinfo : EIATTR_FRAME_SIZE
	.align		4
.L_329:
        /*06cc*/ 	.byte	0x04, 0x11
        /*06ce*/ 	.short	(.L_331 - .L_330)
	.align		4
.L_330:
        /*06d0*/ 	.word	index@(_ZN3cub17CUB_300001_SM_9006detail11EmptyKernelIvEEvv)
        /*06d4*/ 	.word	0x00000000


	//----- nvinfo : EIATTR_MIN_STACK_SIZE
	.align		4
.L_331:
        /*06d8*/ 	.byte	0x04, 0x12
        /*06da*/ 	.short	(.L_333 - .L_332)
	.align		4
.L_332:
        /*06dc*/ 	.word	index@(_ZN3cub17CUB_300001_SM_9006detail11EmptyKernelIvEEvv)
        /*06e0*/ 	.word	0x00000000


	//----- nvinfo : EIATTR_MIN_STACK_SIZE
	.align		4
.L_333:
        /*06e4*/ 	.byte	0x04, 0x12
        /*06e6*/ 	.short	(.L_335 - .L_334)
	.align		4
.L_334:
        /*06e8*/ 	.word	index@(_Z35group_norm_nhwc_bwd_one_pass_kernelI11Bf16IOFp32WLi64ELi32ELi512EEv26Group_norm_nhwc_bwd_params)
        /*06ec*/ 	.word	0x00000000


	//----- nvinfo : EIATTR_MIN_STACK_SIZE
	.align		4
.L_335:
        /*06f0*/ 	.byte	0x04, 0x12
        /*06f2*/ 	.short	(.L_337 - .L_336)
	.align		4
.L_336:
        /*06f4*/ 	.word	index@(_Z35group_norm_nhwc_bwd_one_pass_kernelI11Bf16IOFp32WLi128ELi32ELi512EEv26Group_norm_nhwc_bwd_params)
        /*06f8*/ 	.word	0x00000000


	//----- nvinfo : EIATTR_MIN_STACK_SIZE
	.align		4
.L_337:
        /*06fc*/ 	.byte	0x04, 0x12
        /*06fe*/ 	.short	(.L_339 - .L_338)
	.align		4
.L_338:
        /*0700*/ 	.word	index@(_Z35group_norm_nhwc_bwd_one_pass_kernelI11Bf16IOFp32WLi256ELi32ELi512EEv26Group_norm_nhwc_bwd_params)
        /*0704*/ 	.word	0x00000000


	//----- nvinfo : EIATTR_MIN_STACK_SIZE
	.align		4
.L_339:
        /*0708*/ 	.byte	0x04, 0x12
        /*070a*/ 	.short	(.L_341 - .L_340)
	.align		4
.L_340:
        /*070c*/ 	.word	index@(_Z35group_norm_nhwc_bwd_one_pass_kernelI11Bf16IOFp32WLi512ELi32ELi512EEv26Group_norm_nhwc_bwd_params)
        /*0710*/ 	.word	0x00000000


	//----- nvinfo : EIATTR_MIN_STACK_SIZE
	.align		4
.L_341:
        /*0714*/ 	.byte	0x04, 0x12
        /*0716*/ 	.short	(.L_343 - .L_342)
	.align		4
.L_342:
        /*0718*/ 	.word	index@(_Z35group_norm_nhwc_bwd_one_pass_kernelI11Bf16IOBf16WLi64ELi32ELi512EEv26Group_norm_nhwc_bwd_params)
        /*071c*/ 	.word	0x00000000


	//----- nvinfo : EIATTR_MIN_STACK_SIZE
	.align		4
.L_343:
        /*0720*/ 	.byte	0x04, 0x12
        /*0722*/ 	.short	(.L_345 - .L_344)
	.align		4
.L_344:
        /*0724*/ 	.word	index@(_Z35group_norm_nhwc_bwd_one_pass_kernelI11Bf16IOBf16WLi128ELi32ELi512EEv26Group_norm_nhwc_bwd_params)
        /*0728*/ 	.word	0x00000000


	//----- nvinfo : EIATTR_MIN_STACK_SIZE
	.align		4
.L_345:
        /*072c*/ 	.byte	0x04, 0x12
        /*072e*/ 	.short	(.L_347 - .L_346)
	.align		4
.L_346:
        /*0730*/ 	.word	index@(_Z35group_norm_nhwc_bwd_one_pass_kernelI11Bf16IOBf16WLi256ELi32ELi512EEv26Group_norm_nhwc_bwd_params)
        /*0734*/ 	.word	0x00000000


	//----- nvinfo : EIATTR_MIN_STACK_SIZE
	.align		4
.L_347:
        /*0738*/ 	.byte	0x04, 0x12
        /*073a*/ 	.short	(.L_349 - .L_348)
	.align		4
.L_348:
        /*073c*/ 	.word	index@(_Z35group_norm_nhwc_bwd_one_pass_kernelI11Bf16IOBf16WLi512ELi32ELi512EEv26Group_norm_nhwc_bwd_params)
        /*0740*/ 	.word	0x00000000


	//----- nvinfo : EIATTR_MIN_STACK_SIZE
	.align		4
.L_349:
        /*0744*/ 	.byte	0x04, 0x12
        /*0746*/ 	.short	(.L_351 - .L_350)
	.align		4
.L_350:
        /*0748*/ 	.word	index@(_Z35group_norm_nhwc_bwd_one_pass_kernelI11Bf16IOFp16WLi64ELi32ELi512EEv26Group_norm_nhwc_bwd_params)
        /*074c*/ 	.word	0x00000000


	//----- nvinfo : EIATTR_MIN_STACK_SIZE
	.align		4
.L_351:
        /*0750*/ 	.byte	0x04, 0x12
        /*0752*/ 	.short	(.L_353 - .L_352)
	.align		4
.L_352:
        /*0754*/ 	.word	index@(_Z35group_norm_nhwc_bwd_one_pass_kernelI11Bf16IOFp16WLi128ELi32ELi512EEv26Group_norm_nhwc_bwd_params)
        /*0758*/ 	.word	0x00000000


	//----- nvinfo : EIATTR_MIN_STACK_SIZE
	.align		4
.L_353:
        /*075c*/ 	.byte	0x04, 0x12
        /*075e*/ 	.short	(.L_355 - .L_354)
	.align		4
.L_354:
        /*0760*/ 	.word	index@(_Z35group_norm_nhwc_bwd_one_pass_kernelI11Bf16IOFp16WLi256ELi32ELi512EEv26Group_norm_nhwc_bwd_params)
        /*0764*/ 	.word	0x00000000


	//----- nvinfo : EIATTR_MIN_STACK_SIZE
	.align		4
.L_355:
        /*0768*/ 	.byte	0x04, 0x12
        /*076a*/ 	.short	(.L_357 - .L_356)
	.align		4
.L_356:
        /*076c*/ 	.word	index@(_Z35group_norm_nhwc_bwd_one_pass_kernelI11Bf16IOFp16WLi512ELi32ELi512EEv26Group_norm_nhwc_bwd_params)
        /*0770*/ 	.word	0x00000000


	//----- nvinfo : EIATTR_MIN_STACK_SIZE
	.align		4
.L_357:
        /*0774*/ 	.byte	0x04, 0x12
        /*0776*/ 	.short	(.L_359 - .L_358)
	.align		4
.L_358:
        /*0778*/ 	.word	index@(_Z35group_norm_nhwc_bwd_one_pass_kernelI11Fp16IOFp32WLi64ELi32ELi512EEv26Group_norm_nhwc_bwd_params)
        /*077c*/ 	.word	0x00000000


	//----- nvinfo : EIATTR_MIN_STACK_SIZE
	.align		4
.L_359:
        /*0780*/ 	.byte	0x04, 0x12
        /*0782*/ 	.short	(.L_361 - .L_360)
	.align		4
.L_360:
        /*0784*/ 	.word	index@(_Z35group_norm_nhwc_bwd_one_pass_kernelI11Fp16IOFp32WLi128ELi32ELi512EEv26Group_norm_nhwc_bwd_params)
        /*0788*/ 	.word	0x00000000


	//----- nvinfo : EIATTR_MIN_STACK_SIZE
	.align		4
.L_361:
        /*078c*/ 	.byte	0x04, 0x12
        /*078e*/ 	.short	(.L_363 - .L_362)
	.align		4
.L_362:
        /*0790*/ 	.word	index@(_Z35group_norm_nhwc_bwd_one_pass_kernelI11Fp16IOFp32WLi256ELi32ELi512EEv26Group_norm_nhwc_bwd_params)
        /*0794*/ 	.word	0x00000008


	//----- nvinfo : EIATTR_MIN_STACK_SIZE
	.align		4
.L_363:
        /*0798*/ 	.byte	0x04, 0x12
        /*079a*/ 	.short	(.L_365 - .L_364)
	.align		4
.L_364:
        /*079c*/ 	.word	index@(_Z35group_norm_nhwc_bwd_one_pass_kernelI11Fp16IOFp32WLi512ELi32ELi512EEv26Group_norm_nhwc_bwd_params)
        /*07a0*/ 	.word	0x00000000


	//----- nvinfo : EIATTR_MIN_STACK_SIZE
	.align		4
.L_365:
        /*07a4*/ 	.byte	0x04, 0x12
        /*07a6*/ 	.short	(.L_367 - .L_366)
	.align		4
.L_366:
        /*07a8*/ 	.word	index@(_Z35group_norm_nhwc_bwd_one_pass_kernelI11Fp16IOBf16WLi64ELi32ELi512EEv26Group_norm_nhwc_bwd_params)
        /*07ac*/ 	.word	0x00000000


	//----- nvinfo : EIATTR_MIN_STACK_SIZE
	.align		4
.L_367:
        /*07b0*/ 	.byte	0x04, 0x12
        /*07b2*/ 	.short	(.L_369 - .L_368)
	.align		4
.L_368:
        /*07b4*/ 	.word	index@(_Z35group_norm_nhwc_bwd_one_pass_kernelI11Fp16IOBf16WLi128ELi32ELi512EEv26Group_norm_nhwc_bwd_params)
        /*07b8*/ 	.word	0x00000000


	//----- nvinfo : EIATTR_MIN_STACK_SIZE
	.align		4
.L_369:
        /*07bc*/ 	.byte	0x04, 0x12
        /*07be*/ 	.short	(.L_371 - .L_370)
	.align		4
.L_370:
        /*07c0*/ 	.word	index@(_Z35group_norm_nhwc_bwd_one_pass_kernelI11Fp16IOBf16WLi256ELi32ELi512EEv26Group_norm_nhwc_bwd_params)
        /*07c4*/ 	.word	0x00000008


	//----- nvinfo : EIATTR_MIN_STACK_SIZE
	.align		4
.L_371:
        /*07c8*/ 	.byte	0x04, 0x12
        /*07ca*/ 	.short	(.L_373 - .L_372)
	.align		4
.L_372:
        /*07cc*/ 	.word	index@(_Z35group_norm_nhwc_bwd_one_pass_kernelI11Fp16IOBf16WLi512ELi32ELi512EEv26Group_norm_nhwc_bwd_params)
        /*07d0*/ 	.word	0x00000000


	//----- nvinfo : EIATTR_MIN_STACK_SIZE
	.align		4
.L_373:
        /*07d4*/ 	.byte	0x04, 0x12
        /*07d6*/ 	.short	(.L_375 - .L_374)
	.align		4
.L_374:
        /*07d8*/ 	.word	index@(_Z35group_norm_nhwc_bwd_one_pass_kernelI11Fp16IOFp16WLi64ELi32ELi512EEv26Group_norm_nhwc_bwd_params)
        /*07dc*/ 	.word	0x00000000


	//----- nvinfo : EIATTR_MIN_STACK_SIZE
	.align		4
.L_375:
        /*07e0*/ 	.byte	0x04, 0x12
        /*07e2*/ 	.short	(.L_377 - .L_376)
	.align		4
.L_376:
        /*07e4*/ 	.word	index@(_Z35group_norm_nhwc_bwd_one_pass_kernelI11Fp16IOFp16WLi128ELi32ELi512EEv26Group_norm_nhwc_bwd_params)
        /*07e8*/ 	.word	0x00000000


	//----- nvinfo : EIATTR_MIN_STACK_SIZE
	.align		4
.L_377:
        /*07ec*/ 	.byte	0x04, 0x12
        /*07ee*/ 	.short	(.L_379 - .L_378)
	.align		4
.L_378:
        /*07f0*/ 	.word	index@(_Z35group_norm_nhwc_bwd_one_pass_kernelI11Fp16IOFp16WLi256ELi32ELi512EEv26Group_norm_nhwc_bwd_params)
        /*07f4*/ 	.word	0x00000008


	//----- nvinfo : EIATTR_MIN_STACK_SIZE
	.align		4
.L_379:
        /*07f8*/ 	.byte	0x04, 0x12
        /*07fa*/ 	.short	(.L_381 - .L_380)
	.align		4
.L_380:
        /*07fc*/ 	.word	index@(_Z35group_norm_nhwc_bwd_one_pass_kernelI11Fp16IOFp16WLi512ELi32ELi512EEv26Group_norm_nhwc_bwd_params)
        /*0800*/ 	.word	0x00000000


	//----- nvinfo : EIATTR_MIN_STACK_SIZE
	.align		4
.L_381:
        /*0804*/ 	.byte	0x04, 0x12
        /*0806*/ 	.short	(.L_383 - .L_382)
	.align		4
.L_382:
        /*0808*/ 	.word	index@(_Z35group_norm_nhwc_bwd_one_pass_kernelI11Fp32IOFp32WLi64ELi32ELi512EEv26Group_norm_nhwc_bwd_params)
        /*080c*/ 	.word	0x00000000


	//----- nvinfo : EIATTR_MIN_STACK_SIZE
	.align		4
.L_383:
        /*0810*/ 	.byte	0x04, 0x12
        /*0812*/ 	.short	(.L_385 - .L_384)
	.align		4
.L_384:
        /*0814*/ 	.word	index@(_Z35group_norm_nhwc_bwd_one_pass_kernelI11Fp32IOFp32WLi128ELi32ELi512EEv26Group_norm_nhwc_bwd_params)
        /*0818*/ 	.word	0x00000000


	//----- nvinfo : EIATTR_MIN_STACK_SIZE
	.align		4
.L_385:
        /*081c*/ 	.byte	0x04, 0x12
        /*081e*/ 	.short	(.L_387 - .L_386)
	.align		4
.L_386:
        /*0820*/ 	.word	index@(_Z35group_norm_nhwc_bwd_one_pass_kernelI11Fp32IOFp32WLi256ELi32ELi512EEv26Group_norm_nhwc_bwd_params)
        /*0824*/ 	.word	0x00000000


	//----- nvinfo : EIATTR_MIN_STACK_SIZE
	.align		4
.L_387:
        /*0828*/ 	.byte	0x04, 0x12
        /*082a*/ 	.short	(.L_389 - .L_388)
	.align		4
.L_388:
        /*082c*/ 	.word	index@(_Z35group_norm_nhwc_bwd_one_pass_kernelI11Fp32IOFp32WLi512ELi32ELi512EEv26Group_norm_nhwc_bwd_params)
        /*0830*/ 	.word	0x00000000


	//----- nvinfo : EIATTR_MIN_STACK_SIZE
	.align		4
.L_389:
        /*0834*/ 	.byte	0x04, 0x12
        /*0836*/ 	.short	(.L_391 - .L_390)
	.align		4
.L_390:
        /*0838*/ 	.word	index@(_Z35group_norm_nhwc_bwd_one_pass_kernelI11Fp32IOBf16WLi64ELi32ELi512EEv26Group_norm_nhwc_bwd_params)
        /*083c*/ 	.word	0x00000000


	//----- nvinfo : EIATTR_MIN_STACK_SIZE
	.align		4
.L_391:
        /*0840*/ 	.byte	0x04, 0x12
        /*0842*/ 	.short	(.L_393 - .L_392)
	.align		4
.L_392:
        /*0844*/ 	.word	index@(_Z35group_norm_nhwc_bwd_one_pass_kernelI11Fp32IOBf16WLi128ELi32ELi512EEv26Group_norm_nhwc_bwd_params)
        /*0848*/ 	.word	0x00000000


	//----- nvinfo : EIATTR_MIN_STACK_SIZE
	.align		4
.L_393:
        /*084c*/ 	.byte	0x04, 0x12
        /*084e*/ 	.short	(.L_395 - .L_394)
	.align		4
.L_394:
        /*0850*/ 	.word	index@(_Z35group_norm_nhwc_bwd_one_pass_kernelI11Fp32IOBf16WLi256ELi32ELi512EEv26Group_norm_nhwc_bwd_params)
        /*0854*/ 	.word	0x00000000


	//----- nvinfo : EIATTR_MIN_STACK_SIZE
	.align		4
.L_395:
        /*0858*/ 	.byte	0x04, 0x12
        /*085a*/ 	.short	(.L_397 - .L_396)
	.align		4
.L_396:
        /*085c*/ 	.word	index@(_Z35group_norm_nhwc_bwd_one_pass_kernelI11Fp32IOBf16WLi512ELi32ELi512EEv26Group_norm_nhwc_bwd_params)
        /*0860*/ 	.word	0x00000000


	//----- nvinfo : EIATTR_MIN_STACK_SIZE
	.align		4
.L_397:
        /*0864*/ 	.byte	0x04, 0x12
        /*0866*/ 	.short	(.L_399 - .L_398)
	.align		4
.L_398:
        /*0868*/ 	.word	index@(_Z35group_norm_nhwc_bwd_one_pass_kernelI11Fp32IOFp16WLi64ELi32ELi512EEv26Group_norm_nhwc_bwd_params)
        /*086c*/ 	.word	0x00000000


	//----- nvinfo : EIATTR_MIN_STACK_SIZE
	.align		4
.L_399:
        /*0870*/ 	.byte	0x04, 0x12
        /*0872*/ 	.short	(.L_401 - .L_400)
	.align		4
.L_400:
        /*0874*/ 	.word	index@(_Z35group_norm_nhwc_bwd_one_pass_kernelI11Fp32IOFp16WLi128ELi32ELi512EEv26Group_norm_nhwc_bwd_params)
        /*0878*/ 	.word	0x00000000


	//----- nvinfo : EIATTR_MIN_STACK_SIZE
	.align		4
.L_401:
        /*087c*/ 	.byte	0x04, 0x12
        /*087e*/ 	.short	(.L_403 - .L_402)
	.align		4
.L_402:
        /*0880*/ 	.word	index@(_Z35group_norm_nhwc_bwd_one_pass_kernelI11Fp32IOFp16WLi256ELi32ELi512EEv26Group_norm_nhwc_bwd_params)
        /*0884*/ 	.word	0x00000000


	//----- nvinfo : EIATTR_MIN_STACK_SIZE
	.align		4
.L_403:
        /*0888*/ 	.byte	0x04, 0x12
        /*088a*/ 	.short	(.L_405 - .L_404)
	.align		4
.L_404:
        /*088c*/ 	.word	index@(_Z35group_norm_nhwc_bwd_one_pass_kernelI11Fp32IOFp16WLi512ELi32ELi512EEv26Group_norm_nhwc_bwd_params)
        /*0890*/ 	.word	0x00000000


	//----- nvinfo : EIATTR_MIN_STACK_SIZE
	.align		4
.L_405:
        /*0894*/ 	.byte	0x04, 0x12
        /*0896*/ 	.short	(.L_407 - .L_406)
	.align		4
.L_406:
        /*0898*/ 	.word	index@(_Z35group_norm_nhwc_fwd_one_pass_kernelI11Bf16IOFp32WLi64ELi32ELi512EEv26Group_norm_nhwc_fwd_params)
        /*089c*/ 	.word	0x00000000


	//----- nvinfo : EIATTR_MIN_STACK_SIZE
	.align		4
.L_407:
        /*08a0*/ 	.byte	0x04, 0x12
        /*08a2*/ 	.short	(.L_409 - .L_408)
	.align		4
.L_408:
        /*08a4*/ 	.word	index@(_Z35group_norm_nhwc_fwd_one_pass_kernelI11Bf16IOFp32WLi128ELi32ELi512EEv26Group_norm_nhwc_fwd_params)
        /*08a8*/ 	.word	0x00000000


	//----- nvinfo : EIATTR_MIN_STACK_SIZE
	.align		4
.L_409:
        /*08ac*/ 	.byte	0x04, 0x12
        /*08ae*/ 	.short	(.L_411 - .L_410)
	.align		4
.L_410:
        /*08b0*/ 	.word	index@(_Z35group_norm_nhwc_fwd_one_pass_kernelI11Bf16IOFp32WLi256ELi32ELi512EEv26Group_norm_nhwc_fwd_params)
        /*08b4*/ 	.word	0x00000000


	//----- nvinfo : EIATTR_MIN_STACK_SIZE
	.align		4
.L_411:
        /*08b8*/ 	.byte	0x04, 0x12
        /*08ba*/ 	.short	(.L_413 - .L_412)
	.align		4
.L_412:
        /*08bc*/ 	.word	index@(_Z35group_norm_nhwc_fwd_one_pass_kernelI11Bf16IOFp32WLi512ELi32ELi512EEv26Group_norm_nhwc_fwd_params)
        /*08c0*/ 	.word	0x00000000


	//----- nvinfo : EIATTR_MIN_STACK_SIZE
	.align		4
.L_413:
        /*08c4*/ 	.byte	0x04, 0x12
        /*08c6*/ 	.short	(.L_415 - .L_414)
	.align		4
.L_414:
        /*08c8*/ 	.word	index@(_Z35group_norm_nhwc_fwd_one_pass_kernelI11Bf16IOBf16WLi64ELi32ELi512EEv26Group_norm_nhwc_fwd_params)
        /*08cc*/ 	.word	0x00000000


	//----- nvinfo : EIATTR_MIN_STACK_SIZE
	.align		4
.L_415:
        /*08d0*/ 	.byte	0x04, 0x12
        /*08d2*/ 	.short	(.L_417 - .L_416)
	.align		4
.L_416:
        /*08d4*/ 	.word	index@(_Z35group_norm_nhwc_fwd_one_pass_kernelI11Bf16IOBf16WLi128ELi32ELi512EEv26Group_norm_nhwc_fwd_params)
        /*08d8*/ 	.word	0x00000000


	//----- nvinfo : EIATTR_MIN_STACK_SIZE
	.align		4
.L_417:
        /*08dc*/ 	.byte	0x04, 0x12
        /*08de*/ 	.short	(.L_419 - .L_418)
	.align		4
.L_418:
        /*08e0*/ 	.word	index@(_Z35group_norm_nhwc_fwd_one_pass_kernelI11Bf16IOBf16WLi256ELi32ELi512EEv26Group_norm_nhwc_fwd_params)
        /*08e4*/ 	.word	0x00000000


	//----- nvinfo : EIATTR_MIN_STACK_SIZE
	.align		4
.L_419:
        /*08e8*/ 	.byte	0x04, 0x12
        /*08ea*/ 	.short	(.L_421 - .L_420)
	.align		4
.L_420:
        /*08ec*/ 	.word	index@(_Z35group_norm_nhwc_fwd_one_pass_kernelI11Bf16IOBf16WLi512ELi32ELi512EEv26Group_norm_nhwc_fwd_params)
        /*08f0*/ 	.word	0x00000000


	//----- nvinfo : EIATTR_MIN_STACK_SIZE
	.align		4
.L_421:
        /*08f4*/ 	.byte	0x04, 0x12
        /*08f6*/ 	.short	(.L_423 - .L_422)
	.align		4
.L_422:
        /*08f8*/ 	.word	index@(_Z35group_norm_nhwc_fwd_one_pass_kernelI11Bf16IOFp16WLi64ELi32ELi512EEv26Group_norm_nhwc_fwd_params)
        /*08fc*/ 	.word	0x00000000


	//----- nvinfo : EIATTR_MIN_STACK_SIZE
	.align		4
.L_423:
        /*0900*/ 	.byte	0x04, 0x12
        /*0902*/ 	.short	(.L_425 - .L_424)
	.align		4
.L_424:
        /*0904*/ 	.word	index@(_Z35group_norm_nhwc_fwd_one_pass_kernelI11Bf16IOFp16WLi128ELi32ELi512EEv26Group_norm_nhwc_fwd_params)
        /*0908*/ 	.word	0x00000000


	//----- nvinfo : EIATTR_MIN_STACK_SIZE
	.align		4
.L_425:
        /*090c*/ 	.byte	0x04, 0x12
        /*090e*/ 	.short	(.L_427 - .L_426)
	.align		4
.L_426:
        /*0910*/ 	.word	index@(_Z35group_norm_nhwc_fwd_one_pass_kernelI11Bf16IOFp16WLi256ELi32ELi512EEv26Group_norm_nhwc_fwd_params)
        /*0914*/ 	.word	0x00000000


	//----- nvinfo : EIATTR_MIN_STACK_SIZE
	.align		4
.L_427:
        /*0918*/ 	.byte	0x04, 0x12
        /*091a*/ 	.short	(.L_429 - .L_428)
	.align		4
.L_428:
        /*091c*/ 	.word	index@(_Z35group_norm_nhwc_fwd_one_pass_kernelI11Bf16IOFp16WLi512ELi32ELi512EEv26Group_norm_nhwc_fwd_params)
        /*0920*/ 	.word	0x00000000


	//----- nvinfo : EIATTR_MIN_STACK_SIZE
	.align		4
.L_429:
        /*0924*/ 	.byte	0x04, 0x12
        /*0926*/ 	.short	(.L_431 - .L_430)
	.align		4
.L_430:
        /*0928*/ 	.word	index@(_Z35group_norm_nhwc_fwd_one_pass_kernelI11Fp16IOFp32WLi64ELi32ELi512EEv26Group_norm_nhwc_fwd_params)
        /*092c*/ 	.word	0x00000000


	//----- nvinfo : EIATTR_MIN_STACK_SIZE
	.align		4
.L_431:
        /*0930*/ 	.byte	0x04, 0x12
        /*0932*/ 	.short	(.L_433 - .L_432)
	.align		4
.L_432:
        /*0934*/ 	.word	index@(_Z35group_norm_nhwc_fwd_one_pass_kernelI11Fp16IOFp32WLi128ELi32ELi512EEv26Group_norm_nhwc_fwd_params)
        /*0938*/ 	.word	0x00000000


	//----- nvinfo : EIATTR_MIN_STACK_SIZE
	.align		4
.L_433:
        /*093c*/ 	.byte	0x04, 0x12
        /*093e*/ 	.short	(.L_435 - .L_434)
	.align		4
.L_434:
        /*0940*/ 	.word	index@(_Z35group_norm_nhwc_fwd_one_pass_kernelI11Fp16IOFp32WLi256ELi32ELi512EEv26Group_norm_nhwc_fwd_params)
        /*0944*/ 	.word	0x00000000


	//----- nvinfo : EIATTR_MIN_STACK_SIZE
	.align		4
.L_435:
        /*0948*/ 	.byte	0x04, 0x12
        /*094a*/ 	.short	(.L_437 - .L_436)
	.align		4
.L_436:
        /*094c*/ 	.word	index@(_Z35group_norm_nhwc_fwd_one_pass_kernelI11Fp16IOFp32WLi512ELi32ELi512EEv26Group_norm_nhwc_fwd_params)
        /*0950*/ 	.word	0x00000000


	//----- nvinfo : EIATTR_MIN_STACK_SIZE
	.align		4
.L_437:
        /*0954*/ 	.byte	0x04, 0x12
        /*0956*/ 	.short	(.L_439 - .L_438)
	.align		4
.L_438:
        /*0958*/ 	.word	index@(_Z35group_norm_nhwc_fwd_one_pass_kernelI11Fp16IOBf16WLi64ELi32ELi512EEv26Group_norm_nhwc_fwd_params)
        /*095c*/ 	.word	0x00000000


	//----- nvinfo : EIATTR_MIN_STACK_SIZE
	.align		4
.L_439:
        /*0960*/ 	.byte	0x04, 0x12
        /*0962*/ 	.short	(.L_441 - .L_440)
	.align		4
.L_440:
        /*0964*/ 	.word	index@(_Z35group_norm_nhwc_fwd_one_pass_kernelI11Fp16IOBf16WLi128ELi32ELi512EEv26Group_norm_nhwc_fwd_params)
        /*0968*/ 	.word	0x00000000


	//----- nvinfo : EIATTR_MIN_STACK_SIZE
	.align		4
.L_441:
        /*096c*/ 	.byte	0x04, 0x12
        /*096e*/ 	.short	(.L_443 - .L_442)
	.align		4
.L_442:
        /*0970*/ 	.word	index@(_Z35group_norm_nhwc_fwd_one_pass_kernelI11Fp16IOBf16WLi256ELi32ELi512EEv26Group_norm_nhwc_fwd_params)
        /*0974*/ 	.word	0x00000000


	//----- nvinfo : EIATTR_MIN_STACK_SIZE
	.align		4
.L_443:
        /*0978*/ 	.byte	0x04, 0x12
        /*097a*/ 	.short	(.L_445 - .L_444)
	.align		4
.L_444:
        /*097c*/ 	.word	index@(_Z35group_norm_nhwc_fwd_one_pass_kernelI11Fp16IOBf16WLi512ELi32ELi512EEv26Group_norm_nhwc_fwd_params)
        /*0980*/ 	.word	0x00000000


	//----- nvinfo : EIATTR_MIN_STACK_SIZE
	.align		4
.L_445:
        /*0984*/ 	.byte	0x04, 0x12
        /*0986*/ 	.short	(.L_447 - .L_446)
	.align		4
.L_446:
        /*0988*/ 	.word	index@(_Z35group_norm_nhwc_fwd_one_pass_kernelI11Fp16IOFp16WLi64ELi32ELi512EEv26Group_norm_nhwc_fwd_params)
        /*098c*/ 	.word	0x00000000


	//----- nvinfo : EIATTR_MIN_STACK_SIZE
	.align		4
.L_447:
        /*0990*/ 	.byte	0x04, 0x12
        /*0992*/ 	.short	(.L_449 - .L_448)
	.align		4
.L_448:
        /*0994*/ 	.word	index@(_Z35group_norm_nhwc_fwd_one_pass_kernelI11Fp16IOFp16WLi128ELi32ELi512EEv26Group_norm_nhwc_fwd_params)
        /*0998*/ 	.word	0x00000000


	//----- nvinfo : EIATTR_MIN_STACK_SIZE
	.align		4
.L_449:
        /*099c*/ 	.byte	0x04, 0x12
        /*099e*/ 	.short	(.L_451 - .L_450)
	.align		4
.L_450:
        /*09a0*/ 	.word	index@(_Z35group_norm_nhwc_fwd_one_pass_kernelI11Fp16IOFp16WLi256ELi32ELi512EEv26Group_norm_nhwc_fwd_params)
        /*09a4*/ 	.word	0x00000000


	//----- nvinfo : EIATTR_MIN_STACK_SIZE
	.align		4
.L_451:
        /*09a8*/ 	.byte	0x04, 0x12
        /*09aa*/ 	.short	(.L_453 - .L_452)
	.align		4
.L_452:
        /*09ac*/ 	.word	index@(_Z35group_norm_nhwc_fwd_one_pass_kernelI11Fp16IOFp16WLi512ELi32ELi512EEv26Group_norm_nhwc_fwd_params)
        /*09b0*/ 	.word	0x00000000


	//----- nvinfo : EIATTR_MIN_STACK_SIZE
	.align		4
.L_453:
        /*09b4*/ 	.byte	0x04, 0x12
        /*09b6*/ 	.short	(.L_455 - .L_454)
	.align		4
.L_454:
        /*09b8*/ 	.word	index@(_Z35group_norm_nhwc_fwd_one_pass_kernelI11Fp32IOFp32WLi64ELi32ELi512EEv26Group_norm_nhwc_fwd_params)
        /*09bc*/ 	.word	0x00000000


	//----- nvinfo : EIATTR_MIN_STACK_SIZE
	.align		4
.L_455:
        /*09c0*/ 	.byte	0x04, 0x12
        /*09c2*/ 	.short	(.L_457 - .L_456)
	.align		4
.L_456:
        /*09c4*/ 	.word	index@(_Z35group_norm_nhwc_fwd_one_pass_kernelI11Fp32IOFp32WLi128ELi32ELi512EEv26Group_norm_nhwc_fwd_params)
        /*09c8*/ 	.word	0x00000000


	//----- nvinfo : EIATTR_MIN_STACK_SIZE
	.align		4
.L_457:
        /*09cc*/ 	.byte	0x04, 0x12
        /*09ce*/ 	.short	(.L_459 - .L_458)
	.align		4
.L_458:
        /*09d0*/ 	.word	index@(_Z35group_norm_nhwc_fwd_one_pass_kernelI11Fp32IOFp32WLi256ELi32ELi512EEv26Group_norm_nhwc_fwd_params)
        /*09d4*/ 	.word	0x00000000


	//----- nvinfo : EIATTR_MIN_STACK_SIZE
	.align		4
.L_459:
        /*09d8*/ 	.byte	0x04, 0x12
        /*09da*/ 	.short	(.L_461 - .L_460)
	.align		4
.L_460:
        /*09dc*/ 	.word	index@(_Z35group_norm_nhwc_fwd_one_pass_kernelI11Fp32IOFp32WLi512ELi32ELi512EEv26Group_norm_nhwc_fwd_params)
        /*09e0*/ 	.word	0x00000000


	//----- nvinfo : EIATTR_MIN_STACK_SIZE
	.align		4
.L_461:
        /*09e4*/ 	.byte	0x04, 0x12
        /*09e6*/ 	.short	(.L_463 - .L_462)
	.align		4
.L_462:
        /*09e8*/ 	.word	index@(_Z35group_norm_nhwc_fwd_one_pass_kernelI11Fp32IOBf16WLi64ELi32ELi512EEv26Group_norm_nhwc_fwd_params)
        /*09ec*/ 	.word	0x00000000


	//----- nvinfo : EIATTR_MIN_STACK_SIZE
	.align		4
.L_463:
        /*09f0*/ 	.byte	0x04, 0x12
        /*09f2*/ 	.short	(.L_465 - .L_464)
	.align		4
.L_464:
        /*09f4*/ 	.word	index@(_Z35group_norm_nhwc_fwd_one_pass_kernelI11Fp32IOBf16WLi128ELi32ELi512EEv26Group_norm_nhwc_fwd_params)
        /*09f8*/ 	.word	0x00000000


	//----- nvinfo : EIATTR_MIN_STACK_SIZE
	.align		4
.L_465:
        /*09fc*/ 	.byte	0x04, 0x12
        /*09fe*/ 	.short	(.L_467 - .L_466)
	.align		4
.L_466:
        /*0a00*/ 	.word	index@(_Z35group_norm_nhwc_fwd_one_pass_kernelI11Fp32IOBf16WLi256ELi32ELi512EEv26Group_norm_nhwc_fwd_params)
        /*0a04*/ 	.word	0x00000000


	//----- nvinfo : EIATTR_MIN_STACK_SIZE
	.align		4
.L_467:
        /*0a08*/ 	.byte	0x04, 0x12
        /*0a0a*/ 	.short	(.L_469 - .L_468)
	.align		4
.L_468:
        /*0a0c*/ 	.word	index@(_Z35group_norm_nhwc_fwd_one_pass_kernelI11Fp32IOBf16WLi512ELi32ELi512EEv26Group_norm_nhwc_fwd_params)
        /*0a10*/ 	.word	0x00000000


	//----- nvinfo : EIATTR_MIN_STACK_SIZE
	.align		4
.L_469:
        /*0a14*/ 	.byte	0x04, 0x12
        /*0a16*/ 	.short	(.L_471 - .L_470)
	.align		4
.L_470:
        /*0a18*/ 	.word	index@(_Z35group_norm_nhwc_fwd_one_pass_kernelI11Fp32IOFp16WLi64ELi32ELi512EEv26Group_norm_nhwc_fwd_params)
        /*0a1c*/ 	.word	0x00000000


	//----- nvinfo : EIATTR_MIN_STACK_SIZE
	.align		4
.L_471:
        /*0a20*/ 	.byte	0x04, 0x12
        /*0a22*/ 	.short	(.L_473 - .L_472)
	.align		4
.L_472:
        /*0a24*/ 	.word	index@(_Z35group_norm_nhwc_fwd_one_pass_kernelI11Fp32IOFp16WLi128ELi32ELi512EEv26Group_norm_nhwc_fwd_params)
        /*0a28*/ 	.word	0x00000000


	//----- nvinfo : EIATTR_MIN_STACK_SIZE
	.align		4
.L_473:
        /*0a2c*/ 	.byte	0x04, 0x12
        /*0a2e*/ 	.short	(.L_475 - .L_474)
	.align		4
.L_474:
        /*0a30*/ 	.word	index@(_Z35group_norm_nhwc_fwd_one_pass_kernelI11Fp32IOFp16WLi256ELi32ELi512EEv26Group_norm_nhwc_fwd_params)
        /*0a34*/ 	.word	0x00000000


	//----- nvinfo : EIATTR_MIN_STACK_SIZE
	.align		4
.L_475:
        /*0a38*/ 	.byte	0x04, 0x12
        /*0a3a*/ 	.short	(.L_477 - .L_476)
	.align		4
.L_476:
        /*0a3c*/ 	.word	index@(_Z35group_norm_nhwc_fwd_one_pass_kernelI11Fp32IOFp16WLi512ELi32ELi512EEv26Group_norm_nhwc_fwd_params)
        /*0a40*/ 	.word	0x00000000
.L_477:


//--------------------- .nv.compat                --------------------------
	.section	.nv.compat,"",@"SHT_CUDA_COMPAT_INFO"
	.align	4
        /*0000*/ 	.byte	0x02, 0x09, 0x01, 0x00, 0x02, 0x02, 0x01, 0x00, 0x02, 0x05, 0x05, 0x00, 0x03, 0x07, 0x01, 0x01
        /*0010*/ 	.byte	0x02, 0x03, 0x00, 0x00, 0x02, 0x06, 0x01, 0x00, 0x04, 0x0b, 0x08, 0x00, 0x00, 0x00, 0x00, 0x00
        /*0020*/ 	.byte	0x00, 0x00, 0x00, 0x00


//--------------------- .nv.info._ZN3cub17CUB_300001_SM_9006detail11EmptyKernelIvEEvv --------------------------
	.section	.nv.info._ZN3cub17CUB_300001_SM_9006detail11EmptyKernelIvEEvv,"",@"SHT_CUDA_INFO"
	.sectionflags	@""
	.align	4


	//----- nvinfo : EIATTR_CUDA_API_VERSION
	.align		4
        /*0000*/ 	.byte	0x04, 0x37
        /*0002*/ 	.short	(.L_479 - .L_478)
.L_478:
        /*0004*/ 	.word	0x00000082


	//----- nvinfo : EIATTR_SPARSE_MMA_MASK
	.align		4
.L_479:
        /*0008*/ 	.byte	0x03, 0x50
        /*000a*/ 	.short	0x0000


	//----- nvinfo : EIATTR_MAXREG_COUNT
	.align		4
        /*000c*/ 	.byte	0x03, 0x1b
        /*000e*/ 	.short	0x00ff


	//----- nvinfo : EIATTR_MERCURY_ISA_VERSION
	.align		4
        /*0010*/ 	.byte	0x03, 0x5f
        /*0012*/ 	.short	0x0101


	//----- nvinfo : EIATTR_EXIT_INSTR_OFFSETS
	.align		4
        /*0014*/ 	.byte	0x04, 0x1c
        /*0016*/ 	.short	(.L_481 - .L_480)


	//   ....[0]....
.L_480:
        /*0018*/ 	.word	0x00000010


	//----- nvinfo : EIATTR_SW_WAR
	.align		4
.L_481:
        /*001c*/ 	.byte	0x04, 0x36
        /*001e*/ 	.short	(.L_483 - .L_482)
.L_482:
        /*0020*/ 	.word	0x00000008
.L_483:


//--------------------- .nv.info._Z35group_norm_nhwc_bwd_one_pass_kernelI11Bf16IOFp32WLi64ELi32ELi512EEv26Group_norm_nhwc_bwd_params --------------------------
	.section	.nv.info._Z35group_norm_nhwc_bwd_one_pass_kernelI11Bf16IOFp32WLi64ELi32ELi512EEv26Group_norm_nhwc_bwd_params,"",@"SHT_CUDA_INFO"
	.sectionflags	@""
	.align	4


	//----- nvinfo : EIATTR_CUDA_API_VERSION
	.align		4
        /*0000*/ 	.byte	0x04, 0x37
        /*0002*/ 	.short	(.L_485 - .L_484)
.L_484:
        /*0004*/ 	.word	0x00000082


	//----- nvinfo : EIATTR_KPARAM_INFO
	.align		4
.L_485:
        /*0008*/ 	.byte	0x04, 0x17
        /*000a*/ 	.short	(.L_487 - .L_486)
.L_486:
        /*000c*/ 	.word	0x00000000
        /*0010*/ 	.short	0x0000
        /*0012*/ 	.short	0x0000
        /*0014*/ 	.byte	0x00, 0xf0, 0xe1, 0x02


	//----- nvinfo : EIATTR_SPARSE_MMA_MASK
	.align		4
.L_487:
        /*0018*/ 	.byte	0x03, 0x50
        /*001a*/ 	.short	0x0000


	//----- nvinfo : EIATTR_MAXREG_COUNT
	.align		4
        /*001c*/ 	.byte	0x03, 0x1b
        /*001e*/ 	.short	0x0080


	//----- nvinfo : EIATTR_NUM_BARRIERS
	.align		4
        /*0020*/ 	.byte	0x02, 0x4c
        /*0022*/ 	.byte	0x01
	.zero		1


	//----- nvinfo : EIATTR_MERCURY_ISA_VERSION
	.align		4
        /*0024*/ 	.byte	0x03, 0x5f
        /*0026*/ 	.short	0x0101


	//----- nvinfo : EIATTR_INT_WARP_WIDE_INSTR_OFFSETS
	.align		4
        /*0028*/ 	.byte	0x04, 0x31
        /*002a*/ 	.short	(.L_489 - .L_488)


	//   ....[0]....
.L_488:
        /*002c*/ 	.word	0x00002040


	//   ....[1]....
        /*0030*/ 	.word	0x000039b0


	//----- nvinfo : EIATTR_COOP_GROUP_MASK_REGIDS
	.align		4
.L_489:
        /*0034*/ 	.byte	0x04, 0x29
        /*0036*/ 	.short	(.L_491 - .L_490)


	//   ....[0]....
.L_490:
        /*0038*/ 	.word	0xffffffff


	//   ....[1]....
        /*003c*/ 	.word	0xffffffff


	//   ....[2]....
        /*0040*/ 	.word	0xffffffff


	//   ....[3]....
        /*0044*/ 	.word	0xffffffff


	//   ....[4]....
        /*0048*/ 	.word	0xffffffff


	//   ....[5]....
        /*004c*/ 	.word	0xffffffff


	//   ....[6]....
        /*0050*/ 	.word	0xffffffff


	//   ....[7]....
        /*0054*/ 	.word	0xffffffff


	//   ....[8]....
        /*0058*/ 	.word	0xffffffff


	//   ....[9]....
        /*005c*/ 	.word	0xffffffff


	//----- nvinfo : EIATTR_COOP_GROUP_INSTR_OFFSETS
	.align		4
.L_491:
        /*0060*/ 	.byte	0x04, 0x28
        /*0062*/ 	.short	(.L_493 - .L_492)


	//   ....[0]....
.L_492:
        /*0064*/ 	.word	0x00000f00


	//   ....[1]....
        /*0068*/ 	.word	0x00000f40


	//   ....[2]....
        /*006c*/ 	.word	0x00000fa0


	//   ....[3]....
        /*0070*/ 	.word	0x00000fc0


	//   ....[4]....
        /*0074*/ 	.word	0x00000ff0


	//   ....[5]....
        /*0078*/ 	.word	0x00001010


	//   ....[6]....
        /*007c*/ 	.word	0x00001040


	//   ....[7]....
        /*0080*/ 	.word	0x00001060


	//   ....[8]....
        /*0084*/ 	.word	0x00001090


	//   ....[9]....
        /*0088*/ 	.word	0x000010b0


	//----- nvinfo : EIATTR_EXIT_INSTR_OFFSETS
	.align		4
.L_493:
        /*008c*/ 	.byte	0x04, 0x1c
        /*008e*/ 	.short	(.L_495 - .L_494)


	//   ....[0]....
.L_494:
        /*0090*/ 	.word	0x00003a40


	//   ....[1]....
        /*0094*/ 	.word	0x00003b80


	//   ....[2]....
        /*0098*/ 	.word	0x00003dc0


	//----- nvinfo : EIATTR_MAX_THREADS
	.align		4
.L_495:
        /*009c*/ 	.byte	0x04, 0x05
        /*009e*/ 	.short	(.L_497 - .L_496)
.L_496:
        /*00a0*/ 	.word	0x00000200
        /*00a4*/ 	.word	0x00000001
        /*00a8*/ 	.word	0x00000001


	//----- nvinfo : EIATTR_CRS_STACK_SIZE
	.align		4
.L_497:
        /*00ac*/ 	.byte	0x04, 0x1e
        /*00ae*/ 	.short	(.L_499 - .L_498)
.L_498:
        /*00b0*/ 	.word	0x00000000


	//----- nvinfo : EIATTR_CBANK_PARAM_SIZE
	.align		4
.L_499:
        /*00b4*/ 	.byte	0x03, 0x19
        /*00b6*/ 	.short	0x00b8


	//----- nvinfo : EIATTR_PARAM_CBANK
	.align		4
        /*00b8*/ 	.byte	0x04, 0x0a
        /*00ba*/ 	.short	(.L_501 - .L_500)
	.align		4
.L_500:
        /*00bc*/ 	.word	index@(.nv.constant0._Z35group_norm_nhwc_bwd_one_pass_kernelI11Bf16IOFp32WLi64ELi32ELi512EEv26Group_norm_nhwc_bwd_params)
        /*00c0*/ 	.short	0x0210
        /*00c2*/ 	.short	0x00b8


	//----- nvinfo : EIATTR_SW_WAR
	.align		4
.L_501:
        /*00c4*/ 	.byte	0x04, 0x36
        /*00c6*/ 	.short	(.L_503 - .L_502)
.L_502:
        /*00c8*/ 	.word	0x00000008
.L_503:


//--------------------- .nv.info._Z35group_norm_nhwc_bwd_one_pass_kernelI11Bf16IOFp32WLi128ELi32ELi512EEv26Group_norm_nhwc_bwd_params --------------------------
	.section	.nv.info._Z35group_norm_nhwc_bwd_one_pass_kernelI11Bf16IOFp32WLi128ELi32ELi512EEv26Group_norm_nhwc_bwd_params,"",@"SHT_CUDA_INFO"
	.sectionflags	@""
	.align	4


	//----- nvinfo : EIATTR_CUDA_API_VERSION
	.align		4
        /*0000*/ 	.byte	0x04, 0x37
        /*0002*/ 	.short	(.L_505 - .L_504)
.L_504:
        /*0004*/ 	.word	0x00000082


	//----- nvinfo : EIATTR_KPARAM_INFO
	.align		4
.L_505:
        /*0008*/ 	.byte	0x04, 0x17
        /*000a*/ 	.short	(.L_507 - .L_506)
.L_506:
        /*000c*/ 	.word	0x00000000
        /*0010*/ 	.short	0x0000
        /*0012*/ 	.short	0x0000
        /*0014*/ 	.byte	0x00, 0xf0, 0xe1, 0x02


	//----- nvinfo : EIATTR_SPARSE_MMA_MASK
	.align		4
.L_507:
        /*0018*/ 	.byte	0x03, 0x50
        /*001a*/ 	.short	0x0000


	//----- nvinfo : EIATTR_MAXREG_COUNT
	.align		4
        /*001c*/ 	.byte	0x03, 0x1b
        /*001e*/ 	.short	0x0080


	//----- nvinfo : EIATTR_NUM_BARRIERS
	.align		4
        /*0020*/ 	.byte	0x02, 0x4c
        /*0022*/ 	.byte	0x01
	.zero		1


	//----- nvinfo : EIATTR_MERCURY_ISA_VERSION
	.align		4
        /*0024*/ 	.byte	0x03, 0x5f
        /*0026*/ 	.short	0x0101


	//----- nvinfo : EIATTR_INT_WARP_WIDE_INSTR_OFFSETS
	.align		4
        /*0028*/ 	.byte	0x04, 0x31
        /*002a*/ 	.short	(.L_509 - .L_508)


	//   ....[0]....
.L_508:
        /*002c*/ 	.word	0x000028a0


	//   ....[1]....
        /*0030*/ 	.word	0x00004900


	//----- nvinfo : EIATTR_COOP_GROUP_MASK_REGIDS
	.align		4
.L_509:
        /*0034*/ 	.byte	0x04, 0x29
        /*0036*/ 	.short	(.L_511 - .L_510)


	//   ....[0]....
.L_510:
        /*0038*/ 	.word	0xffffffff


	//   ....[1]....
        /*003c*/ 	.word	0xffffffff


	//   ....[2]....
        /*0040*/ 	.word	0xffffffff


	//   ....[3]....
        /*0044*/ 	.word	0xffffffff


	//   ....[4]....
        /*0048*/ 	.word	0xffffffff


	//   ....[5]....
        /*004c*/ 	.word	0xffffffff


	//   ....[6]....
        /*0050*/ 	.word	0xffffffff


	//   ....[7]....
        /*0054*/ 	.word	0xffffffff


	//   ....[8]....
        /*0058*/ 	.word	0xffffffff


	//   ....[9]....
        /*005c*/ 	.word	0xffffffff


	//----- nvinfo : EIATTR_COOP_GROUP_INSTR_OFFSETS
	.align		4
.L_511:
        /*0060*/ 	.byte	0x04, 0x28
        /*0062*/ 	.short	(.L_513 - .L_512)


	//   ....[0]....
.L_512:
        /*0064*/ 	.word	0x000016a0


	//   ....[1]....
        /*0068*/ 	.word	0x000016e0


	//   ....[2]....
        /*006c*/ 	.word	0x000017d0


	//   ....[3]....
        /*0070*/ 	.word	0x000017f0


	//   ....[4]....
        /*0074*/ 	.word	0x00001820


	//   ....[5]....
        /*0078*/ 	.word	0x00001840


	//   ....[6]....
        /*007c*/ 	.word	0x00001870


	//   ....[7]....
        /*0080*/ 	.word	0x00001890


	//   ....[8]....
        /*0084*/ 	.word	0x000018c0


	//   ....[9]....
        /*0088*/ 	.word	0x000018e0


	//----- nvinfo : EIATTR_EXIT_INSTR_OFFSETS
	.align		4
.L_513:
        /*008c*/ 	.byte	0x04, 0x1c
        /*008e*/ 	.short	(.L_515 - .L_514)


	//   ....[0]....
.L_514:
        /*0090*/ 	.word	0x00004990


	//   ....[1]....
        /*0094*/ 	.word	0x00004ad0


	//   ....[2]....
        /*0098*/ 	.word	0x00004d10


	//----- nvinfo : EIATTR_MAX_THREADS
	.align		4
.L_515:
        /*009c*/ 	.byte	0x04, 0x05
        /*009e*/ 	.short	(.L_517 - .L_516)
.L_516:
        /*00a0*/ 	.word	0x00000200
        /*00a4*/ 	.word	0x00000001
        /*00a8*/ 	.word	0x00000001


	//----- nvinfo : EIATTR_CRS_STACK_SIZE
	.align		4
.L_517:
        /*00ac*/ 	.byte	0x04, 0x1e
        /*00ae*/ 	.short	(.L_519 - .L_518)
.L_518:
        /*00b0*/ 	.word	0x00000000


	//----- nvinfo : EIATTR_CBANK_PARAM_SIZE
	.align		4
.L_519:
        /*00b4*/ 	.byte	0x03, 0x19
        /*00b6*/ 	.short	0x00b8


	//----- nvinfo : EIATTR_PARAM_CBANK
	.align		4
        /*00b8*/ 	.byte	0x04, 0x0a
        /*00ba*/ 	.short	(.L_521 - .L_520)
	.align		4
.L_520:
        /*00bc*/ 	.word	index@(.nv.constant0._Z35group_norm_nhwc_bwd_one_pass_kernelI11Bf16IOFp32WLi128ELi32ELi512EEv26Group_norm_nhwc_bwd_params)
        /*00c0*/ 	.short	0x0210
        /*00c2*/ 	.short	0x00b8


	//----- nvinfo : EIATTR_SW_WAR
	.align		4
.L_521:
        /*00c4*/ 	.byte	0x04, 0x36
        /*00c6*/ 	.short	(.L_523 - .L_522)
.L_522:
        /*00c8*/ 	.word	0x00000008
.L_523:


//--------------------- .nv.info._Z35group_norm_nhwc_bwd_one_pass_kernelI11Bf16IOFp32WLi256ELi32ELi512EEv26Group_norm_nhwc_bwd_params --------------------------
	.section	.nv.info._Z35group_norm_nhwc_bwd_one_pass_kernelI11Bf16IOFp32WLi256ELi32ELi512EEv26Group_norm_nhwc_bwd_params,"",@"SHT_CUDA_INFO"
	.sectionflags	@""
	.align	4


	//----- nvinfo : EIATTR_CUDA_API_VERSION
	.align		4
        /*0000*/ 	.byte	0x04, 0x37
        /*0002*/ 	.short	(.L_525 - .L_524)
.L_524:
        /*0004*/ 	.word	0x00000082


	//----- nvinfo : EIATTR_KPARAM_INFO
	.align		4
.L_525:
        /*0008*/ 	.byte	0x04, 0x17
        /*000a*/ 	.short	(.L_527 - .L_526)
.L_526:
        /*000c*/ 	.word	0x00000000
        /*0010*/ 	.short	0x0000
        /*0012*/ 	.short	0x0000
        /*0014*/ 	.byte	0x00, 0xf0, 0xe1, 0x02


	//----- nvinfo : EIATTR_SPARSE_MMA_MASK
	.align		4
.L_527:
        /*0018*/ 	.byte	0x03, 0x50
        /*001a*/ 	.short	0x0000


	//----- nvinfo : EIATTR_MAXREG_COUNT
	.align		4
        /*001c*/ 	.byte	0x03, 0x1b
        /*001e*/ 	.short	0x0080


	//----- nvinfo : EIATTR_NUM_BARRIERS
	.align		4
        /*0020*/ 	.byte	0x02, 0x4c
        /*0022*/ 	.byte	0x01
	.zero		1


	//----- nvinfo : EIATTR_MERCURY_ISA_VERSION
	.align		4
        /*0024*/ 	.byte	0x03, 0x5f
        /*0026*/ 	.short	0x0101


	//----- nvinfo : EIATTR_INT_WARP_WIDE_INSTR_OFFSETS
	.align		4
        /*0028*/ 	.byte	0x04, 0x31
        /*002a*/ 	.short	(.L_529 - .L_528)


	//   ....[0]....
.L_528:
        /*002c*/ 	.word	0x00003900


	//   ....[1]....
        /*0030*/ 	.word	0x00006610


	//----- nvinfo : EIATTR_COOP_GROUP_MASK_REGIDS
	.align		4
.L_529:
        /*0034*/ 	.byte	0x04, 0x29
        /*0036*/ 	.short	(.L_531 - .L_530)


	//   ....[0]....
.L_530:
        /*0038*/ 	.word	0xffffffff


	//   ....[1]....
        /*003c*/ 	.word	0xffffffff


	//   ....[2]....
        /*0040*/ 	.word	0xffffffff


	//   ....[3]....
        /*0044*/ 	.word	0xffffffff


	//   ....[4]....
        /*0048*/ 	.word	0xffffffff


	//   ....[5]....
        /*004c*/ 	.word	0xffffffff


	//   ....[6]....
        /*0050*/ 	.word	0xffffffff


	//   ....[7]....
        /*0054*/ 	.word	0xffffffff


	//   ....[8]....
        /*0058*/ 	.word	0xffffffff


	//   ....[9]....
        /*005c*/ 	.word	0xffffffff


	//----- nvinfo : EIATTR_COOP_GROUP_INSTR_OFFSETS
	.align		4
.L_531:
        /*0060*/ 	.byte	0x04, 0x28
        /*0062*/ 	.short	(.L_533 - .L_532)


	//   ....[0]....
.L_532:
        /*0064*/ 	.word	0x00002670


	//   ....[1]....
        /*0068*/ 	.word	0x000026b0


	//   ....[2]....
        /*006c*/ 	.word	0x000027c0


	//   ....[3]....
        /*0070*/ 	.word	0x000027d0


	//   ....[4]....
        /*0074*/ 	.word	0x00002800


	//   ....[5]....
        /*0078*/ 	.word	0x00002820


	//   ....[6]....
        /*007c*/ 	.word	0x00002850


	//   ....[7]....
        /*0080*/ 	.word	0x00002870


	//   ....[8]....
        /*0084*/ 	.word	0x000028a0


	//   ....[9]....
        /*0088*/ 	.word	0x000028c0


	//----- nvinfo : EIATTR_EXIT_INSTR_OFFSETS
	.align		4
.L_533:
        /*008c*/ 	.byte	0x04, 0x1c
        /*008e*/ 	.short	(.L_535 - .L_534)


	//   ....[0]....
.L_534:
        /*0090*/ 	.word	0x000066a0


	//   ....[1]....
        /*0094*/ 	.word	0x000067e0


	//   ....[2]....
        /*0098*/ 	.word	0x00006a20


	//----- nvinfo : EIATTR_MAX_THREADS
	.align		4
.L_535:
        /*009c*/ 	.byte	0x04, 0x05
        /*009e*/ 	.short	(.L_537 - .L_536)
.L_536:
        /*00a0*/ 	.word	0x00000200
        /*00a4*/ 	.word	0x00000001
        /*00a8*/ 	.word	0x00000001


	//----- nvinfo : EIATTR_CRS_STACK_SIZE
	.align		4
.L_537:
        /*00ac*/ 	.byte	0x04, 0x1e
        /*00ae*/ 	.short	(.L_539 - .L_538)
.L_538:
        /*00b0*/ 	.word	0x00000000


	//----- nvinfo : EIATTR_CBANK_PARAM_SIZE
	.align		4
.L_539:
        /*00b4*/ 	.byte	0x03, 0x19
        /*00b6*/ 	.short	0x00b8


	//----- nvinfo : EIATTR_PARAM_CBANK
	.align		4
        /*00b8*/ 	.byte	0x04, 0x0a
        /*00ba*/ 	.short	(.L_541 - .L_540)
	.align		4
.L_540:
        /*00bc*/ 	.word	index@(.nv.constant0._Z35group_norm_nhwc_bwd_one_pass_kernelI11Bf16IOFp32WLi256ELi32ELi512EEv26Group_norm_nhwc_bwd_params)
        /*00c0*/ 	.short	0x0210
        /*00c2*/ 	.short	0x00b8


	//----- nvinfo : EIATTR_SW_WAR
	.align		4
.L_541:
        /*00c4*/ 	.byte	0x04, 0x36
        /*00c6*/ 	.short	(.L_543 - .L_542)
.L_542:
        /*00c8*/ 	.word	0x00000008
.L_543:


//--------------------- .nv.info._Z35group_norm_nhwc_bwd_one_pass_kernelI11Bf16IOFp32WLi512ELi32ELi512EEv26Group_norm_nhwc_bwd_params --------------------------
	.section	.nv.info._Z35group_norm_nhwc_bwd_one_pass_kernelI11Bf16IOFp32WLi512ELi32ELi512EEv26Group_norm_nhwc_bwd_params,"",@"SHT_CUDA_INFO"
	.sectionflags	@""
	.align	4


	//----- nvinfo : EIATTR_CUDA_API_VERSION
	.align		4
        /*0000*/ 	.byte	0x04, 0x37
        /*0002*/ 	.short	(.L_545 - .L_544)
.L_544:
        /*0004*/ 	.word	0x00000082


	//----- nvinfo : EIATTR_KPARAM_INFO
	.align		4
.L_545:
        /*0008*/ 	.byte	0x04, 0x17
        /*000a*/ 	.short	(.L_547 - .L_546)
.L_546:
        /*000c*/ 	.word	0x00000000
        /*0010*/ 	.short	0x0000
        /*0012*/ 	.short	0x0000
        /*0014*/ 	.byte	0x00, 0xf0, 0xe1, 0x02


	//----- nvinfo : EIATTR_SPARSE_MMA_MASK
	.align		4
.L_547:
        /*0018*/ 	.byte	0x03, 0x50
        /*001a*/ 	.short	0x0000


	//----- nvinfo : EIATTR_MAXREG_COUNT
	.align		4
        /*001c*/ 	.byte	0x03, 0x1b
        /*001e*/ 	.short	0x0080


	//----- nvinfo : EIATTR_NUM_BARRIERS
	.align		4
        /*0020*/ 	.byte	0x02, 0x4c
        /*0022*/ 	.byte	0x01
	.zero		1


	//----- nvinfo : EIATTR_MERCURY_ISA_VERSION
	.align		4
        /*0024*/ 	.byte	0x03, 0x5f
        /*0026*/ 	.short	0x0101


	//----- nvinfo : EIATTR_INT_WARP_WIDE_INSTR_OFFSETS
	.align		4
        /*0028*/ 	.byte	0x04, 0x31
        /*002a*/ 	.short	(.L_549 - .L_548)


	//   ....[0]....
.L_548:
        /*002c*/ 	.word	0x00005bb0


	//   ....[1]....
        /*0030*/ 	.word	0x0000a330


	//----- nvinfo : EIATTR_COOP_GROUP_MASK_REGIDS
	.align		4
.L_549:
        /*0034*/ 	.byte	0x04, 0x29
        /*0036*/ 	.short	(.L_551 - .L_550)


	//   ....[0]....
.L_550:
        /*0038*/ 	.word	0xffffffff


	//   ....[1]....
        /*003c*/ 	.word	0xffffffff


	//   ....[2]....
        /*0040*/ 	.word	0xffffffff


	//   ....[3]....
        /*0044*/ 	.word	0xffffffff


	//   ....[4]....
        /*0048*/ 	.word	0xffffffff


	//   ....[5]....
        /*004c*/ 	.word	0xffffffff


	//   ....[6]....
        /*0050*/ 	.word	0xffffffff


	//   ....[7]....
        /*0054*/ 	.word	0xffffffff


	//   ....[8]....
        /*0058*/ 	.word	0xffffffff


	//   ....[9]....
        /*005c*/ 	.word	0xffffffff


	//----- nvinfo : EIATTR_COOP_GROUP_INSTR_OFFSETS
	.align		4
.L_551:
        /*0060*/ 	.byte	0x04, 0x28
        /*0062*/ 	.short	(.L_553 - .L_552)


	//   ....[0]....
.L_552:
        /*0064*/ 	.word	0x00004630


	//   ....[1]....
        /*0068*/ 	.word	0x00004670


	//   ....[2]....
        /*006c*/ 	.word	0x00004800


	//   ....[3]....
        /*0070*/ 	.word	0x00004840


	//   ....[4]....
        /*0074*/ 	.word	0x000049d0


	//   ....[5]....
        /*0078*/ 	.word	0x00004a00


	//   ....[6]....
        /*007c*/ 	.word	0x00004a40


	//   ....[7]....
        /*0080*/ 	.word	0x00004a60


	//   ....[8]....
        /*0084*/ 	.word	0x00004a90


	//   ....[9]....
        /*0088*/ 	.word	0x00004ab0


	//----- nvinfo : EIATTR_EXIT_INSTR_OFFSETS
	.align		4
.L_553:
        /*008c*/ 	.byte	0x04, 0x1c
        /*008e*/ 	.short	(.L_555 - .L_554)


	//   ....[0]....
.L_554:
        /*0090*/ 	.word	0x0000a3c0


	//   ....[1]....
        /*0094*/ 	.word	0x0000a500


	//   ....[2]....
        /*0098*/ 	.word	0x0000a740


	//----- nvinfo : EIATTR_MAX_THREADS
	.align		4
.L_555:
        /*009c*/ 	.byte	0x04, 0x05
        /*009e*/ 	.short	(.L_557 - .L_556)
.L_556:
        /*00a0*/ 	.word	0x00000200
        /*00a4*/ 	.word	0x00000001
        /*00a8*/ 	.word	0x00000001


	//----- nvinfo : EIATTR_CRS_STACK_SIZE
	.align		4
.L_557:
        /*00ac*/ 	.byte	0x04, 0x1e
        /*00ae*/ 	.short	(.L_559 - .L_558)
.L_558:
        /*00b0*/ 	.word	0x00000000


	//----- nvinfo : EIATTR_CBANK_PARAM_SIZE
	.align		4
.L_559:
        /*00b4*/ 	.byte	0x03, 0x19
        /*00b6*/ 	.short	0x00b8


	//----- nvinfo : EIATTR_PARAM_CBANK
	.align		4
        /*00b8*/ 	.byte	0x04, 0x0a
        /*00ba*/ 	.short	(.L_561 - .L_560)
	.align		4
.L_560:
        /*00bc*/ 	.word	index@(.nv.constant0._Z35group_norm_nhwc_bwd_one_pass_kernelI11Bf16IOFp32WLi512ELi32ELi512EEv26Group_norm_nhwc_bwd_params)
        /*00c0*/ 	.short	0x0210
        /*00c2*/ 	.short	0x00b8


	//----- nvinfo : EIATTR_SW_WAR
	.align		4
.L_561:
        /*00c4*/ 	.byte	0x04, 0x36
        /*00c6*/ 	.short	(.L_563 - .L_562)
.L_562:
        /*00c8*/ 	.word	0x00000008
.L_563:


//--------------------- .nv.info._Z35group_norm_nhwc_bwd_one_pass_kernelI11Bf16IOBf16WLi64ELi32ELi512EEv26Group_norm_nhwc_bwd_params --------------------------
	.section	.nv.info._Z35group_norm_nhwc_bwd_one_pass_kernelI11Bf16IOBf16WLi64ELi32ELi512EEv26Group_norm_nhwc_bwd_params,"",@"SHT_CUDA_INFO"
	.sectionflags	@""
	.align	4


	//----- nvinfo : EIATTR_CUDA_API_VERSION
	.align		4
        /*0000*/ 	.byte	0x04, 0x37
        /*0002*/ 	.short	(.L_565 - .L_564)
.L_564:
        /*0004*/ 	.word	0x00000082


	//----- nvinfo : EIATTR_KPARAM_INFO
	.align		4
.L_565:
        /*0008*/ 	.byte	0x04, 0x17
        /*000a*/ 	.short	(.L_567 - .L_566)
.L_566:
        /*000c*/ 	.word	0x00000000
        /*0010*/ 	.short	0x0000
        /*0012*/ 	.short	0x0000
        /*0014*/ 	.byte	0x00, 0xf0, 0xe1, 0x02


	//----- nvinfo : EIATTR_SPARSE_MMA_MASK
	.align		4
.L_567:
        /*0018*/ 	.byte	0x03, 0x50
        /*001a*/ 	.short	0x0000


	//----- nvinfo : EIATTR_MAXREG_COUNT
	.align		4
        /*001c*/ 	.byte	0x03, 0x1b
        /*001e*/ 	.short	0x0080


	//----- nvinfo : EIATTR_NUM_BARRIERS
	.align		4
        /*0020*/ 	.byte	0x02, 0x4c
        /*0022*/ 	.byte	0x01
	.zero		1


	//----- nvinfo : EIATTR_MERCURY_ISA_VERSION
	.align		4
        /*0024*/ 	.byte	0x03, 0x5f
        /*0026*/ 	.short	0x0101


	//----- nvinfo : EIATTR_INT_WARP_WIDE_INSTR_OFFSETS
	.align		4
        /*0028*/ 	.byte	0x04, 0x31
        /*002a*/ 	.short	(.L_569 - .L_568)


	//   ....[0]....
.L_568:
        /*002c*/ 	.word	0x000020c0


	//   ....[1]....
        /*0030*/ 	.word	0x00003a30


	//----- nvinfo : EIATTR_COOP_GROUP_MASK_REGIDS
	.align		4
.L_569:
        /*0034*/ 	.byte	0x04, 0x29
        /*0036*/ 	.short	(.L_571 - .L_570)


	//   ....[0]....
.L_570:
        /*0038*/ 	.word	0xffffffff


	//   ....[1]....
        /*003c*/ 	.word	0xffffffff


	//   ....[2]....
        /*0040*/ 	.word	0xffffffff


	//   ....[3]....
        /*0044*/ 	.word	0xffffffff


	//   ....[4]....
        /*0048*/ 	.word	0xffffffff


	//   ....[5]....
        /*004c*/ 	.word	0xffffffff


	//   ....[6]....
        /*0050*/ 	.word	0xffffffff


	//   ....[7]....
        /*0054*/ 	.word	0xffffffff


	//   ....[8]....
        /*0058*/ 	.word	0xffffffff


	//   ....[9]....
        /*005c*/ 	.word	0xffffffff


	//----- nvinfo : EIATTR_COOP_GROUP_INSTR_OFFSETS
	.align		4
.L_571:
        /*0060*/ 	.byte	0x04, 0x28
        /*0062*/ 	.short	(.L_573 - .L_572)


	//   ....[0]....
.L_572:
        /*0064*/ 	.word	0x00000f80


	//   ....[1]....
        /*0068*/ 	.word	0x00000fc0


	//   ....[2]....
        /*006c*/ 	.word	0x00001000


	//   ....[3]....
        /*0070*/ 	.word	0x00001020


	//   ....[4]....
        /*0074*/ 	.word	0x00001050


	//   ....[5]....
        /*0078*/ 	.word	0x00001070


	//   ....[6]....
        /*007c*/ 	.word	0x000010a0


	//   ....[7]....
        /*0080*/ 	.word	0x000010c0


	//   ....[8]....
        /*0084*/ 	.word	0x000010f0


	//   ....[9]....
        /*0088*/ 	.word	0x00001110


	//----- nvinfo : EIATTR_EXIT_INSTR_OFFSETS
	.align		4
.L_573:
        /*008c*/ 	.byte	0x04, 0x1c
        /*008e*/ 	.short	(.L_575 - .L_574)


	//   ....[0]....
.L_574:
        /*0090*/ 	.word	0x00003ac0


	//   ....[1]....
        /*0094*/ 	.word	0x00003c00


	//   ....[2]....
        /*0098*/ 	.word	0x00003e70


	//----- nvinfo : EIATTR_MAX_THREADS
	.align		4
.L_575:
        /*009c*/ 	.byte	0x04, 0x05
        /*009e*/ 	.short	(.L_577 - .L_576)
.L_576:
        /*00a0*/ 	.word	0x00000200
        /*00a4*/ 	.word	0x00000001
        /*00a8*/ 	.word	0x00000001


	//----- nvinfo : EIATTR_CRS_STACK_SIZE
	.align		4
.L_577:
        /*00ac*/ 	.byte	0x04, 0x1e
        /*00ae*/ 	.short	(.L_579 - .L_578)
.L_578:
        /*00b0*/ 	.word	0x00000000


	//----- nvinfo : EIATTR_CBANK_PARAM_SIZE
	.align		4
.L_579:
        /*00b4*/ 	.byte	0x03, 0x19
        /*00b6*/ 	.short	0x00b8


	//----- nvinfo : EIATTR_PARAM_CBANK
	.align		4
        /*00b8*/ 	.byte	0x04, 0x0a
        /*00ba*/ 	.short	(.L_581 - .L_580)
	.align		4
.L_580:
        /*00bc*/ 	.word	index@(.nv.constant0._Z35group_norm_nhwc_bwd_one_pass_kernelI11Bf16IOBf16WLi64ELi32ELi512EEv26Group_norm_nhwc_bwd_params)
        /*00c0*/ 	.short	0x0210
        /*00c2*/ 	.short	0x00b8


	//----- nvinfo : EIATTR_SW_WAR
	.align		4
.L_581:
        /*00c4*/ 	.byte	0x04, 0x36
        /*00c6*/ 	.short	(.L_583 - .L_582)
.L_582:
        /*00c8*/ 	.word	0x00000008
.L_583:


//--------------------- .nv.info._Z35group_norm_nhwc_bwd_one_pass_kernelI11Bf16IOBf16WLi128ELi32ELi512EEv26Group_norm_nhwc_bwd_params --------------------------
	.section	.nv.info._Z35group_norm_nhwc_bwd_one_pass_kernelI11Bf16IOBf16WLi128ELi32ELi512EEv26Group_norm_nhwc_bwd_params,"",@"SHT_CUDA_INFO"
	.sectionflags	@""
	.align	4


	//----- nvinfo : EIATTR_CUDA_API_VERSION
	.align		4
        /*0000*/ 	.byte	0x04, 0x37
        /*0002*/ 	.short	(.L_585 - .L_584)
.L_584:
        /*0004*/ 	.word	0x00000082


	//----- nvinfo : EIATTR_KPARAM_INFO
	.align		4
.L_585:
        /*0008*/ 	.byte	0x04, 0x17
        /*000a*/ 	.short	(.L_587 - .L_586)
.L_586:
        /*000c*/ 	.word	0x00000000
        /*0010*/ 	.short	0x0000
        /*0012*/ 	.short	0x0000
        /*0014*/ 	.byte	0x00, 0xf0, 0xe1, 0x02


	//----- nvinfo : EIATTR_SPARSE_MMA_MASK
	.align		4
.L_587:
        /*0018*/ 	.byte	0x03, 0x50
        /*001a*/ 	.short	0x0000


	//----- nvinfo : EIATTR_MAXREG_COUNT
	.align		4
        /*001c*/ 	.byte	0x03, 0x1b
        /*001e*/ 	.short	0x0080


	//----- nvinfo : EIATTR_NUM_BARRIERS
	.align		4
        /*0020*/ 	.byte	0x02, 0x4c
        /*0022*/ 	.byte	0x01
	.zero		1


	//----- nvinfo : EIATTR_MERCURY_ISA_VERSION
	.align		4
        /*0024*/ 	.byte	0x03, 0x5f
        /*0026*/ 	.short	0x0101


	//----- nvinfo : EIATTR_INT_WARP_WIDE_INSTR_OFFSETS
	.align		4
        /*0028*/ 	.byte	0x04, 0x31
        /*002a*/ 	.short	(.L_589 - .L_588)


	//   ....[0]....
.L_588:
        /*002c*/ 	.word	0x00002900


	//   ....[1]....
        /*0030*/ 	.word	0x00004960


	//----- nvinfo : EIATTR_COOP_GROUP_MASK_REGIDS
	.align		4
.L_589:
        /*0034*/ 	.byte	0x04, 0x29
        /*0036*/ 	.short	(.L_591 - .L_590)


	//   ....[0]....
.L_590:
        /*0038*/ 	.word	0xffffffff


	//   ....[1]....
        /*003c*/ 	.word	0xffffffff


	//   ....[2]....
        /*0040*/ 	.word	0xffffffff


	//   ....[3]....
        /*0044*/ 	.word	0xffffffff


	//   ....[4]....
        /*0048*/ 	.word	0xffffffff


	//   ....[5]....
        /*004c*/ 	.word	0xffffffff


	//   ....[6]....
        /*0050*/ 	.word	0xffffffff


	//   ....[7]....
        /*0054*/ 	.word	0xffffffff


	//   ....[8]....
        /*0058*/ 	.word	0xffffffff


	//   ....[9]....
        /*005c*/ 	.word	0xffffffff


	//----- nvinfo : EIATTR_COOP_GROUP_INSTR_OFFSETS
	.align		4
.L_591:
        /*0060*/ 	.byte	0x04, 0x28
        /*0062*/ 	.short	(.L_593 - .L_592)


	//   ....[0]....
.L_592:
        /*0064*/ 	.word	0x00001700


	//   ....[1]....
        /*0068*/ 	.word	0x00001740


	//   ....[2]....
        /*006c*/ 	.word	0x00001850


	//   ....[3]....
        /*0070*/ 	.word	0x00001870


	//   ....[4]....
        /*0074*/ 	.word	0x000018a0


	//   ....[5]....
        /*0078*/ 	.word	0x000018c0


	//   ....[6]....
        /*007c*/ 	.word	0x000018f0


	//   ....[7]....
        /*0080*/ 	.word	0x00001910


	//   ....[8]....
        /*0084*/ 	.word	0x00001940


	//   ....[9]....
        /*0088*/ 	.word	0x00001960


	//----- nvinfo : EIATTR_EXIT_INSTR_OFFSETS
	.align		4
.L_593:
        /*008c*/ 	.byte	0x04, 0x1c
        /*008e*/ 	.short	(.L_595 - .L_594)


	//   ....[0]....
.L_594:
        /*0090*/ 	.word	0x000049f0


	//   ....[1]....
        /*0094*/ 	.word	0x00004b30


	//   ....[2]....
        /*0098*/ 	.word	0x00004d90


	//----- nvinfo : EIATTR_MAX_THREADS
	.align		4
.L_595:
        /*009c*/ 	.byte	0x04, 0x05
        /*009e*/ 	.short	(.L_597 - .L_596)
.L_596:
        /*00a0*/ 	.word	0x00000200
        /*00a4*/ 	.word	0x00000001
        /*00a8*/ 	.word	0x00000001


	//----- nvinfo : EIATTR_CRS_STACK_SIZE
	.align		4
.L_597:
        /*00ac*/ 	.byte	0x04, 0x1e
        /*00ae*/ 	.short	(.L_599 - .L_598)
.L_598:
        /*00b0*/ 	.word	0x00000000


	//----- nvinfo : EIATTR_CBANK_PARAM_SIZE
	.align		4
.L_599:
        /*00b4*/ 	.byte	0x03, 0x19
        /*00b6*/ 	.short	0x00b8


	//----- nvinfo : EIATTR_PARAM_CBANK
	.align		4
        /*00b8*/ 	.byte	0x04, 0x0a
        /*00ba*/ 	.short	(.L_601 - .L_600)
	.align		4
.L_600:
        /*00bc*/ 	.word	index@(.nv.constant0._Z35group_norm_nhwc_bwd_one_pass_kernelI11Bf16IOBf16WLi128ELi32ELi512EEv26Group_norm_nhwc_bwd_params)
        /*00c0*/ 	.short	0x0210
        /*00c2*/ 	.short	0x00b8


	//----- nvinfo : EIATTR_SW_WAR
	.align		4
.L_601:
        /*00c4*/ 	.byte	0x04, 0x36
        /*00c6*/ 	.short	(.L_603 - .L_602)
.L_602:
        /*00c8*/ 	.word	0x00000008
.L_603:


//--------------------- .nv.info._Z35group_norm_nhwc_bwd_one_pass_kernelI11Bf16IOBf16WLi256ELi32ELi512EEv26Group_norm_nhwc_bwd_params --------------------------
	.section	.nv.info._Z35group_norm_nhwc_bwd_one_pass_kernelI11Bf16IOBf16WLi256ELi32ELi512EEv26Group_norm_nhwc_bwd_params,"",@"SHT_CUDA_INFO"
	.sectionflags	@""
	.align	4


	//----- nvinfo : EIATTR_CUDA_API_VERSION
	.align		4
        /*0000*/ 	.byte	0x04, 0x37
        /*0002*/ 	.short	(.L_605 - .L_604)
.L_604:
        /*0004*/ 	.word	0x00000082


	//----- nvinfo : EIATTR_KPARAM_INFO
	.align		4
.L_605:
        /*0008*/ 	.byte	0x04, 0x17
        /*000a*/ 	.short	(.L_607 - .L_606)
.L_606:
        /*000c*/ 	.word	0x00000000
        /*0010*/ 	.short	0x0000
        /*0012*/ 	.short	0x0000
        /*0014*/ 	.byte	0x00, 0xf0, 0xe1, 0x02


	//----- nvinfo : EIATTR_SPARSE_MMA_MASK
	.align		4
.L_607:
        /*0018*/ 	.byte	0x03, 0x50
        /*001a*/ 	.short	0x0000


	//----- nvinfo : EIATTR_MAXREG_COUNT
	.align		4
        /*001c*/ 	.byte	0x03, 0x1b
        /*001e*/ 	.short	0x0080


	//----- nvinfo : EIATTR_NUM_BARRIERS
	.align		4
        /*0020*/ 	.byte	0x02, 0x4c
        /*0022*/ 	.byte	0x01
	.zero		1


	//----- nvinfo : EIATTR_MERCURY_ISA_VERSION
	.align		4
        /*0024*/ 	.byte	0x03, 0x5f
        /*0026*/ 	.short	0x0101


	//----- nvinfo : EIATTR_INT_WARP_WIDE_INSTR_OFFSETS
	.align		4
        /*0028*/ 	.byte	0x04, 0x31
        /*002a*/ 	.short	(.L_609 - .L_608)


	//   ....[0]....
.L_608:
        /*002c*/ 	.word	0x00003970


	//   ....[1]....
        /*0030*/ 	.word	0x00006680


	//----- nvinfo : EIATTR_COOP_GROUP_MASK_REGIDS
	.align		4
.L_609:
        /*0034*/ 	.byte	0x04, 0x29
        /*0036*/ 	.short	(.L_611 - .L_610)


	//   ....[0]....
.L_610:
        /*0038*/ 	.word	0xffffffff


	//   ....[1]....
        /*003c*/ 	.word	0xffffffff


	//   ....[2]....
        /*0040*/ 	.word	0xffffffff


	//   ....[3]....
        /*0044*/ 	.word	0xffffffff


	//   ....[4]....
        /*0048*/ 	.word	0xffffffff


	//   ....[5]....
        /*004c*/ 	.word	0xffffffff


	//   ....[6]....
        /*0050*/ 	.word	0xffffffff


	//   ....[7]....
        /*0054*/ 	.word	0xffffffff


	//   ....[8]....
        /*0058*/ 	.word	0xffffffff


	//   ....[9]....
        /*005c*/ 	.word	0xffffffff


	//----- nvinfo : EIATTR_COOP_GROUP_INSTR_OFFSETS
	.align		4
.L_611:
        /*0060*/ 	.byte	0x04, 0x28
        /*0062*/ 	.short	(.L_613 - .L_612)


	//   ....[0]....
.L_612:
        /*0064*/ 	.word	0x000026c0


	//   ....[1]....
        /*0068*/ 	.word	0x00002700


	//   ....[2]....
        /*006c*/ 	.word	0x00002830


	//   ....[3]....
        /*0070*/ 	.word	0x00002840


	//   ....[4]....
        /*0074*/ 	.word	0x00002870


	//   ....[5]....
        /*0078*/ 	.word	0x00002890


	//   ....[6]....
        /*007c*/ 	.word	0x000028c0


	//   ....[7]....
        /*0080*/ 	.word	0x000028e0


	//   ....[8]....
        /*0084*/ 	.word	0x00002910


	//   ....[9]....
        /*0088*/ 	.word	0x00002930


	//----- nvinfo : EIATTR_EXIT_INSTR_OFFSETS
	.align		4
.L_613:
        /*008c*/ 	.byte	0x04, 0x1c
        /*008e*/ 	.short	(.L_615 - .L_614)


	//   ....[0]....
.L_614:
        /*0090*/ 	.word	0x00006710


	//   ....[1]....
        /*0094*/ 	.word	0x00006850


	//   ....[2]....
        /*0098*/ 	.word	0x00006ab0


	//----- nvinfo : EIATTR_MAX_THREADS
	.align		4
.L_615:
        /*009c*/ 	.byte	0x04, 0x05
        /*009e*/ 	.short	(.L_617 - .L_616)
.L_616:
        /*00a0*/ 	.word	0x00000200
        /*00a4*/ 	.word	0x00000001
        /*00a8*/ 	.word	0x00000001


	//----- nvinfo : EIATTR_CRS_STACK_SIZE
	.align		4
.L_617:
        /*00ac*/ 	.byte	0x04, 0x1e
        /*00ae*/ 	.short	(.L_619 - .L_618)
.L_618:
        /*00b0*/ 	.word	0x00000000


	//----- nvinfo : EIATTR_CBANK_PARAM_SIZE
	.align		4
.L_619:
        /*00b4*/ 	.byte	0x03, 0x19
        /*00b6*/ 	.short	0x00b8


	//----- nvinfo : EIATTR_PARAM_CBANK
	.align		4
        /*00b8*/ 	.byte	0x04, 0x0a
        /*00ba*/ 	.short	(.L_621 - .L_620)
	.align		4
.L_620:
        /*00bc*/ 	.word	index@(.nv.constant0._Z35group_norm_nhwc_bwd_one_pass_kernelI11Bf16IOBf16WLi256ELi32ELi512EEv26Group_norm_nhwc_bwd_params)
        /*00c0*/ 	.short	0x0210
        /*00c2*/ 	.short	0x00b8


	//----- nvinfo : EIATTR_SW_WAR
	.align		4
.L_621:
        /*00c4*/ 	.byte	0x04, 0x36
        /*00c6*/ 	.short	(.L_623 - .L_622)
.L_622:
        /*00c8*/ 	.word	0x00000008
.L_623:


//--------------------- .nv.info._Z35group_norm_nhwc_bwd_one_pass_kernelI11Bf16IOBf16WLi512ELi32ELi512EEv26Group_norm_nhwc_bwd_params --------------------------
	.section	.nv.info._Z35group_norm_nhwc_bwd_one_pass_kernelI11Bf16IOBf16WLi512ELi32ELi512EEv26Group_norm_nhwc_bwd_params,"",@"SHT_CUDA_INFO"
	.sectionflags	@""
	.align	4


	//----- nvinfo : EIATTR_CUDA_API_VERSION
	.align		4
        /*0000*/ 	.byte	0x04, 0x37
        /*0002*/ 	.short	(.L_625 - .L_624)
.L_624:
        /*0004*/ 	.word	0x00000082


	//----- nvinfo : EIATTR_KPARAM_INFO
	.align		4
.L_625:
        /*0008*/ 	.byte	0x04, 0x17
        /*000a*/ 	.short	(.L_627 - .L_626)
.L_626:
        /*000c*/ 	.word	0x00000000
        /*0010*/ 	.short	0x0000
        /*0012*/ 	.short	0x0000
        /*0014*/ 	.byte	0x00, 0xf0, 0xe1, 0x02


	//----- nvinfo : EIATTR_SPARSE_MMA_MASK
	.align		4
.L_627:
        /*0018*/ 	.byte	0x03, 0x50
        /*001a*/ 	.short	0x0000


	//----- nvinfo : EIATTR_MAXREG_COUNT
	.align		4
        /*001c*/ 	.byte	0x03, 0x1b
        /*001e*/ 	.short	0x0080


	//----- nvinfo : EIATTR_NUM_BARRIERS
	.align		4
        /*0020*/ 	.byte	0x02, 0x4c
        /*0022*/ 	.byte	0x01
	.zero		1


	//----- nvinfo : EIATTR_MERCURY_ISA_VERSION
	.align		4
        /*0024*/ 	.byte	0x03, 0x5f
        /*0026*/ 	.short	0x0101


	//----- nvinfo : EIATTR_INT_WARP_WIDE_INSTR_OFFSETS
	.align		4
        /*0028*/ 	.byte	0x04, 0x31
        /*002a*/ 	.short	(.L_629 - .L_628)


	//   ....[0]....
.L_628:
        /*002c*/ 	.word	0x00005c00


	//   ....[1]....
        /*0030*/ 	.word	0x0000a380


	//----- nvinfo : EIATTR_COOP_GROUP_MASK_REGIDS
	.align		4
.L_629:
        /*0034*/ 	.byte	0x04, 0x29
        /*0036*/ 	.short	(.L_631 - .L_630)


	//   ....[0]....
.L_630:
        /*0038*/ 	.word	0xffffffff


	//   ....[1]....
        /*003c*/ 	.word	0xffffffff


	//   ....[2]....
        /*0040*/ 	.word	0xffffffff


	//   ....[3]....
        /*0044*/ 	.word	0xffffffff


	//   ....[4]....
        /*0048*/ 	.word	0xffffffff


	//   ....[5]....
        /*004c*/ 	.word	0xffffffff


	//   ....[6]....
        /*0050*/ 	.word	0xffffffff


	//   ....[7]....
        /*0054*/ 	.word	0xffffffff


	//   ....[8]....
        /*0058*/ 	.word	0xffffffff


	//   ....[9]....
        /*005c*/ 	.word	0xffffffff


	//----- nvinfo : EIATTR_COOP_GROUP_INSTR_OFFSETS
	.align		4
.L_631:
        /*0060*/ 	.byte	0x04, 0x28
        /*0062*/ 	.short	(.L_633 - .L_632)


	//   ....[0]....
.L_632:
        /*0064*/ 	.word	0x00004670


	//   ....[1]....
        /*0068*/ 	.word	0x000046b0


	//   ....[2]....
        /*006c*/ 	.word	0x00004840


	//   ....[3]....
        /*0070*/ 	.word	0x00004880


	//   ....[4]....
        /*0074*/ 	.word	0x00004a10


	//   ....[5]....
        /*0078*/ 	.word	0x00004a50


	//   ....[6]....
        /*007c*/ 	.word	0x00004a90


	//   ....[7]....
        /*0080*/ 	.word	0x00004ab0


	//   ....[8]....
        /*0084*/ 	.word	0x00004ae0


	//   ....[9]....
        /*0088*/ 	.word	0x00004b00


	//----- nvinfo : EIATTR_EXIT_INSTR_OFFSETS
	.align		4
.L_633:
        /*008c*/ 	.byte	0x04, 0x1c
        /*008e*/ 	.short	(.L_635 - .L_634)


	//   ....[0]....
.L_634:
        /*0090*/ 	.word	0x0000a410


	//   ....[1]....
        /*0094*/ 	.word	0x0000a550


	//   ....[2]....
        /*0098*/ 	.word	0x0000a7b0


	//----- nvinfo : EIATTR_MAX_THREADS
	.align		4
.L_635:
        /*009c*/ 	.byte	0x04, 0x05
        /*009e*/ 	.short	(.L_637 - .L_636)
.L_636:
        /*00a0*/ 	.word	0x00000200
        /*00a4*/ 	.word	0x00000001
        /*00a8*/ 	.word	0x00000001


	//----- nvinfo : EIATTR_CRS_STACK_SIZE
	.align		4
.L_637:
        /*00ac*/ 	.byte	0x04, 0x1e
        /*00ae*/ 	.short	(.L_639 - .L_638)
.L_638:
        /*00b0*/ 	.word	0x00000000


	//----- nvinfo : EIATTR_CBANK_PARAM_SIZE
	.align		4
.L_639:
        /*00b4*/ 	.byte	0x03, 0x19
        /*00b6*/ 	.short	0x00b8


	//----- nvinfo : EIATTR_PARAM_CBANK
	.align		4
        /*00b8*/ 	.byte	0x04, 0x0a
        /*00ba*/ 	.short	(.L_641 - .L_640)
	.align		4
.L_640:
        /*00bc*/ 	.word	index@(.nv.constant0._Z35group_norm_nhwc_bwd_one_pass_kernelI11Bf16IOBf16WLi512ELi32ELi512EEv26Group_norm_nhwc_bwd_params)
        /*00c0*/ 	.short	0x0210
        /*00c2*/ 	.short	0x00b8


	//----- nvinfo : EIATTR_SW_WAR
	.align		4
.L_641:
        /*00c4*/ 	.byte	0x04, 0x36
        /*00c6*/ 	.short	(.L_643 - .L_642)
.L_642:
        /*00c8*/ 	.word	0x00000008
.L_643:


//--------------------- .nv.info._Z35group_norm_nhwc_bwd_one_pass_kernelI11Bf16IOFp16WLi64ELi32ELi512EEv26Group_norm_nhwc_bwd_params --------------------------
	.section	.nv.info._Z35group_norm_nhwc_bwd_one_pass_kernelI11Bf16IOFp16WLi64ELi32ELi512EEv26Group_norm_nhwc_bwd_params,"",@"SHT_CUDA_INFO"
	.sectionflags	@""
	.align	4


	//----- nvinfo : EIATTR_CUDA_API_VERSION
	.align		4
        /*0000*/ 	.byte	0x04, 0x37
        /*0002*/ 	.short	(.L_645 - .L_644)
.L_644:
        /*0004*/ 	.word	0x00000082


	//----- nvinfo : EIATTR_KPARAM_INFO
	.align		4
.L_645:
        /*0008*/ 	.byte	0x04, 0x17
        /*000a*/ 	.short	(.L_647 - .L_646)
.L_646:
        /*000c*/ 	.word	0x00000000
        /*0010*/ 	.short	0x0000
        /*0012*/ 	.short	0x0000
        /*0014*/ 	.byte	0x00, 0xf0, 0xe1, 0x02


	//----- nvinfo : EIATTR_SPARSE_MMA_MASK
	.align		4
.L_647:
        /*0018*/ 	.byte	0x03, 0x50
        /*001a*/ 	.short	0x0000


	//----- nvinfo : EIATTR_MAXREG_COUNT
	.align		4
        /*001c*/ 	.byte	0x03, 0x1b
        /*001e*/ 	.short	0x0080


	//----- nvinfo : EIATTR_NUM_BARRIERS
	.align		4
        /*0020*/ 	.byte	0x02, 0x4c
        /*0022*/ 	.byte	0x01
	.zero		1


	//----- nvinfo : EIATTR_MERCURY_ISA_VERSION
	.align		4
        /*0024*/ 	.byte	0x03, 0x5f
        /*0026*/ 	.short	0x0101


	//----- nvinfo : EIATTR_INT_WARP_WIDE_INSTR_OFFSETS
	.align		4
        /*0028*/ 	.byte	0x04, 0x31
        /*002a*/ 	.short	(.L_649 - .L_648)


	//   ....[0]....
.L_648:
        /*002c*/ 	.word	0x000020c0


	//   ....[1]....
        /*0030*/ 	.word	0x00003a30


	//----- nvinfo : EIATTR_COOP_GROUP_MASK_REGIDS
	.align		4
.L_649:
        /*0034*/ 	.byte	0x04, 0x29
        /*0036*/ 	.short	(.L_651 - .L_650)


	//   ....[0]....
.L_650:
        /*0038*/ 	.word	0xffffffff


	//   ....[1]....
        /*003c*/ 	.word	0xffffffff


	//   ....[2]....
        /*0040*/ 	.word	0xffffffff


	//   ....[3]....
        /*0044*/ 	.word	0xffffffff


	//   ....[4]....
        /*0048*/ 	.word	0xffffffff


	//   ....[5]....
        /*004c*/ 	.word	0xffffffff


	//   ....[6]....
        /*0050*/ 	.word	0xffffffff


	//   ....[7]....
        /*0054*/ 	.word	0xffffffff


	//   ....[8]....
        /*0058*/ 	.word	0xffffffff


	//   ....[9]....
        /*005c*/ 	.word	0xffffffff


	//----- nvinfo : EIATTR_COOP_GROUP_INSTR_OFFSETS
	.align		4
.L_651:
        /*0060*/ 	.byte	0x04, 0x28
        /*0062*/ 	.short	(.L_653 - .L_652)


	//   ....[0]....
.L_652:
        /*0064*/ 	.word	0x00000f80


	//   ....[1]....
        /*0068*/ 	.word	0x00000fc0


	//   ....[2]....
        /*006c*/ 	.word	0x00001000


	//   ....[3]....
        /*0070*/ 	.word	0x00001020


	//   ....[4]....
        /*0074*/ 	.word	0x00001050


	//   ....[5]....
        /*0078*/ 	.word	0x00001070


	//   ....[6]....
        /*007c*/ 	.word	0x000010a0


	//   ....[7]....
        /*0080*/ 	.word	0x000010c0


	//   ....[8]....
        /*0084*/ 	.word	0x000010f0


	//   ....[9]....
        /*0088*/ 	.word	0x00001110


	//----- nvinfo : EIATTR_EXIT_INSTR_OFFSETS
	.align		4
.L_653:
        /*008c*/ 	.byte	0x04, 0x1c
        /*008e*/ 	.short	(.L_655 - .L_654)


	//   ....[0]....
.L_654:
        /*0090*/ 	.word	0x00003ac0


	//   ....[1]....
        /*0094*/ 	.word	0x00003c00


	//   ....[2]....
        /*0098*/ 	.word	0x00003e70


	//----- nvinfo : EIATTR_MAX_THREADS
	.align		4
.L_655:
        /*009c*/ 	.byte	0x04, 0x05
        /*009e*/ 	.short	(.L_657 - .L_656)
.L_656:
        /*00a0*/ 	.word	0x00000200
        /*00a4*/ 	.word	0x00000001
        /*00a8*/ 	.word	0x00000001


	//----- nvinfo : EIATTR_CRS_STACK_SIZE
	.align		4
.L_657:
        /*00ac*/ 	.byte	0x04, 0x1e
        /*00ae*/ 	.short	(.L_659 - .L_658)
.L_658:
        /*00b0*/ 	.word	0x00000000


	//----- nvinfo : EIATTR_CBANK_PARAM_SIZE
	.align		4
.L_659:
        /*00b4*/ 	.byte	0x03, 0x19
        /*00b6*/ 	.short	0x00b8


	//----- nvinfo : EIATTR_PARAM_CBANK
	.align		4
        /*00b8*/ 	.byte	0x04, 0x0a
        /*00ba*/ 	.short	(.L_661 - .L_660)
	.align		4
.L_660:
        /*00bc*/ 	.word	index@(.nv.constant0._Z35group_norm_nhwc_bwd_one_pass_kernelI11Bf16IOFp16WLi64ELi32ELi512EEv26Group_norm_nhwc_bwd_params)
        /*00c0*/ 	.short	0x0210
        /*00c2*/ 	.short	0x00b8


	//----- nvinfo : EIATTR_SW_WAR
	.align		4
.L_661:
        /*00c4*/ 	.byte	0x04, 0x36
        /*00c6*/ 	.short	(.L_663 - .L_662)
.L_662:
        /*00c8*/ 	.word	0x00000008
.L_663:


//--------------------- .nv.info._Z35group_norm_nhwc_bwd_one_pass_kernelI11Bf16IOFp16WLi128ELi32ELi512EEv26Group_norm_nhwc_bwd_params --------------------------
	.section	.nv.info._Z35group_norm_nhwc_bwd_one_pass_kernelI11Bf16IOFp16WLi128ELi32ELi512EEv26Group_norm_nhwc_bwd_params,"",@"SHT_CUDA_INFO"
	.sectionflags	@""
	.align	4


	//----- nvinfo : EIATTR_CUDA_API_VERSION
	.align		4
        /*0000*/ 	.byte	0x04, 0x37
        /*0002*/ 	.short	(.L_665 - .L_664)
.L_664:
        /*0004*/ 	.word	0x00000082


	//----- nvinfo : EIATTR_KPARAM_INFO
	.align		4
.L_665:
        /*0008*/ 	.byte	0x04, 0x17
        /*000a*/ 	.short	(.L_667 - .L_666)
.L_666:
        /*000c*/ 	.word	0x00000000
        /*0010*/ 	.short	0x0000
        /*0012*/ 	.short	0x0000
        /*0014*/ 	.byte	0x00, 0xf0, 0xe1, 0x02


	//----- nvinfo : EIATTR_SPARSE_MMA_MASK
	.align		4
.L_667:
        /*0018*/ 	.byte	0x03, 0x50
        /*001a*/ 	.short	0x0000


	//----- nvinfo : EIATTR_MAXREG_COUNT
	.align		4
        /*001c*/ 	.byte	0x03, 0x1b
        /*001e*/ 	.short	0x0080


	//----- nvinfo : EIATTR_NUM_BARRIERS
	.align		4
        /*0020*/ 	.byte	0x02, 0x4c
        /*0022*/ 	.byte	0x01
	.zero		1


	//----- nvinfo : EIATTR_MERCURY_ISA_VERSION
	.align		4
        /*0024*/ 	.byte	0x03, 0x5f
        /*0026*/ 	.short	0x0101


	//----- nvinfo : EIATTR_INT_WARP_WIDE_INSTR_OFFSETS
	.align		4
        /*0028*/ 	.byte	0x04, 0x31
        /*002a*/ 	.short	(.L_669 - .L_668)


	//   ....[0]....
.L_668:
        /*002c*/ 	.word	0x00002900


	//   ....[1]....
        /*0030*/ 	.word	0x00004960


	//----- nvinfo : EIATTR_COOP_GROUP_MASK_REGIDS
	.align		4
.L_669:
        /*0034*/ 	.byte	0x04, 0x29
        /*0036*/ 	.short	(.L_671 - .L_670)


	//   ....[0]....
.L_670:
        /*0038*/ 	.word	0xffffffff


	//   ....[1]....
        /*003c*/ 	.word	0xffffffff


	//   ....[2]....
        /*0040*/ 	.word	0xffffffff


	//   ....[3]....
        /*0044*/ 	.word	0xffffffff


	//   ....[4]....
        /*0048*/ 	.word	0xffffffff


	//   ....[5]....
        /*004c*/ 	.word	0xffffffff


	//   ....[6]....
        /*0050*/ 	.word	0xffffffff


	//   ....[7]....
        /*0054*/ 	.word	0xffffffff


	//   ....[8]....
        /*0058*/ 	.word	0xffffffff


	//   ....[9]....
        /*005c*/ 	.word	0xffffffff


	//----- nvinfo : EIATTR_COOP_GROUP_INSTR_OFFSETS
	.align		4
.L_671:
        /*0060*/ 	.byte	0x04, 0x28
        /*0062*/ 	.short	(.L_673 - .L_672)


	//   ....[0]....
.L_672:
        /*0064*/ 	.word	0x00001700


	//   ....[1]....
        /*0068*/ 	.word	0x00001740


	//   ....[2]....
        /*006c*/ 	.word	0x00001850


	//   ....[3]....
        /*0070*/ 	.word	0x00001870


	//   ....[4]....
        /*0074*/ 	.word	0x000018a0


	//   ....[5]....
        /*0078*/ 	.word	0x000018c0


	//   ....[6]....
        /*007c*/ 	.word	0x000018f0


	//   ....[7]....
        /*0080*/ 	.word	0x00001910


	//   ....[8]....
        /*0084*/ 	.word	0x00001940


	//   ....[9]....
        /*0088*/ 	.word	0x00001960


	//----- nvinfo : EIATTR_EXIT_INSTR_OFFSETS
	.align		4
.L_673:
        /*008c*/ 	.byte	0x04, 0x1c
        /*008e*/ 	.short	(.L_675 - .L_674)


	//   ....[0]....
.L_674:
        /*0090*/ 	.word	0x000049f0


	//   ....[1]....
        /*0094*/ 	.word	0x00004b30


	//   ....[2]....
        /*0098*/ 	.word	0x00004d90


	//----- nvinfo : EIATTR_MAX_THREADS
	.align		4
.L_675:
        /*009c*/ 	.byte	0x04, 0x05
        /*009e*/ 	.short	(.L_677 - .L_676)
.L_676:
        /*00a0*/ 	.word	0x00000200
        /*00a4*/ 	.word	0x00000001
        /*00a8*/ 	.word	0x00000001


	//----- nvinfo : EIATTR_CRS_STACK_SIZE
	.align		4
.L_677:
        /*00ac*/ 	.byte	0x04, 0x1e
        /*00ae*/ 	.short	(.L_679 - .L_678)
.L_678:
        /*00b0*/ 	.word	0x00000000


	//----- nvinfo : EIATTR_CBANK_PARAM_SIZE
	.align		4
.L_679:
        /*00b4*/ 	.byte	0x03, 0x19
        /*00b6*/ 	.short	0x00b8


	//----- nvinfo : EIATTR_PARAM_CBANK
	.align		4
        /*00b8*/ 	.byte	0x04, 0x0a
        /*00ba*/ 	.short	(.L_681 - .L_680)
	.align		4
.L_680:
        /*00bc*/ 	.word	index@(.nv.constant0._Z35group_norm_nhwc_bwd_one_pass_kernelI11Bf16IOFp16WLi128ELi32ELi512EEv26Group_norm_nhwc_bwd_params)
        /*00c0*/ 	.short	0x0210
        /*00c2*/ 	.short	0x00b8


	//----- nvinfo : EIATTR_SW_WAR
	.align		4
.L_681:
        /*00c4*/ 	.byte	0x04, 0x36
        /*00c6*/ 	.short	(.L_683 - .L_682)
.L_682:
        /*00c8*/ 	.word	0x00000008
.L_683:


//--------------------- .nv.info._Z35group_norm_nhwc_bwd_one_pass_kernelI11Bf16IOFp16WLi256ELi32ELi512EEv26Group_norm_nhwc_bwd_params --------------------------
	.section	.nv.info._Z35group_norm_nhwc_bwd_one_pass_kernelI11Bf16IOFp16WLi256ELi32ELi512EEv26Group_norm_nhwc_bwd_params,"",@"SHT_CUDA_INFO"
	.sectionflags	@""
	.align	4


	//----- nvinfo : EIATTR_CUDA_API_VERSION
	.align		4
        /*0000*/ 	.byte	0x04, 0x37
        /*0002*/ 	.short	(.L_685 - .L_684)
.L_684:
        /*0004*/ 	.word	0x00000082


	//----- nvinfo : EIATTR_KPARAM_INFO
	.align		4
.L_685:
        /*0008*/ 	.byte	0x04, 0x17
        /*000a*/ 	.short	(.L_687 - .L_686)
.L_686:
        /*000c*/ 	.word	0x00000000
        /*0010*/ 	.short	0x0000
        /*0012*/ 	.short	0x0000
        /*0014*/ 	.byte	0x00, 0xf0, 0xe1, 0x02


	//----- nvinfo : EIATTR_SPARSE_MMA_MASK
	.align		4
.L_687:
        /*0018*/ 	.byte	0x03, 0x50
        /*001a*/ 	.short	0x0000


	//----- nvinfo : EIATTR_MAXREG_COUNT
	.align		4
        /*001c*/ 	.byte	0x03, 0x1b
        /*001e*/ 	.short	0x0080


	//----- nvinfo : EIATTR_NUM_BARRIERS
	.align		4
        /*0020*/ 	.byte	0x02, 0x4c
        /*0022*/ 	.byte	0x01
	.zero		1


	//----- nvinfo : EIATTR_MERCURY_ISA_VERSION
	.align		4
        /*0024*/ 	.byte	0x03, 0x5f
        /*0026*/ 	.short	0x0101


	//----- nvinfo : EIATTR_INT_WARP_WIDE_INSTR_OFFSETS
	.align		4
        /*0028*/ 	.byte	0x04, 0x31
        /*002a*/ 	.short	(.L_689 - .L_688)


	//   ....[0]....
.L_688:
        /*002c*/ 	.word	0x00003970


	//   ....[1]....
        /*0030*/ 	.word	0x00006680


	//----- nvinfo : EIATTR_COOP_GROUP_MASK_REGIDS
	.align		4
.L_689:
        /*0034*/ 	.byte	0x04, 0x29
        /*0036*/ 	.short	(.L_691 - .L_690)


	//   ....[0]....
.L_690:
        /*0038*/ 	.word	0xffffffff


	//   ....[1]....
        /*003c*/ 	.word	0xffffffff


	//   ....[2]....
        /*0040*/ 	.word	0xffffffff


	//   ....[3]....
        /*0044*/ 	.word	0xffffffff


	//   ....[4]....
        /*0048*/ 	.word	0xffffffff


	//   ....[5]....
        /*004c*/ 	.word	0xffffffff


	//   ....[6]....
        /*0050*/ 	.word	0xffffffff


	//   ....[7]....
        /*0054*/ 	.word	0xffffffff


	//   ....[8]....
        /*0058*/ 	.word	0xffffffff


	//   ....[9]....
        /*005c*/ 	.word	0xffffffff


	//----- nvinfo : EIATTR_COOP_GROUP_INSTR_OFFSETS
	.align		4
.L_691:
        /*0060*/ 	.byte	0x04, 0x28
        /*0062*/ 	.short	(.L_693 - .L_692)


	//   ....[0]....
.L_692:
        /*0064*/ 	.word	0x000026c0


	//   ....[1]....
        /*0068*/ 	.word	0x00002700


	//   ....[2]....
        /*006c*/ 	.word	0x00002830


	//   ....[3]....
        /*0070*/ 	.word	0x00002840


	//   ....[4]....
        /*0074*/ 	.word	0x00002870


	//   ....[5]....
        /*0078*/ 	.word	0x00002890


	//   ....[6]....
        /*007c*/ 	.word	0x000028c0


	//   ....[7]....
        /*0080*/ 	.word	0x000028e0


	//   ....[8]....
        /*0084*/ 	.word	0x00002910


	//   ....[9]....
        /*0088*/ 	.word	0x00002930


	//----- nvinfo : EIATTR_EXIT_INSTR_OFFSETS
	.align		4
.L_693:
        /*008c*/ 	.byte	0x04, 0x1c
        /*008e*/ 	.short	(.L_695 - .L_694)


	//   ....[0]....
.L_694:
        /*0090*/ 	.word	0x00006710


	//   ....[1]....
        /*0094*/ 	.word	0x00006850


	//   ....[2]....
        /*0098*/ 	.word	0x00006ab0


	//----- nvinfo : EIATTR_MAX_THREADS
	.align		4
.L_695:
        /*009c*/ 	.byte	0x04, 0x05
        /*009e*/ 	.short	(.L_697 - .L_696)
.L_696:
        /*00a0*/ 	.word	0x00000200
        /*00a4*/ 	.word	0x00000001
        /*00a8*/ 	.word	0x00000001


	//----- nvinfo : EIATTR_CRS_STACK_SIZE
	.align		4
.L_697:
        /*00ac*/ 	.byte	0x04, 0x1e
        /*00ae*/ 	.short	(.L_699 - .L_698)
.L_698:
        /*00b0*/ 	.word	0x00000000


	//----- nvinfo : EIATTR_CBANK_PARAM_SIZE
	.align		4
.L_699:
        /*00b4*/ 	.byte	0x03, 0x19
        /*00b6*/ 	.short	0x00b8


	//----- nvinfo : EIATTR_PARAM_CBANK
	.align		4
        /*00b8*/ 	.byte	0x04, 0x0a
        /*00ba*/ 	.short	(.L_701 - .L_700)
	.align		4
.L_700:
        /*00bc*/ 	.word	index@(.nv.constant0._Z35group_norm_nhwc_bwd_one_pass_kernelI11Bf16IOFp16WLi256ELi32ELi512EEv26Group_norm_nhwc_bwd_params)
        /*00c0*/ 	.short	0x0210
        /*00c2*/ 	.short	0x00b8


	//----- nvinfo : EIATTR_SW_WAR
	.align		4
.L_701:
        /*00c4*/ 	.byte	0x04, 0x36
        /*00c6*/ 	.short	(.L_703 - .L_702)
.L_702:
        /*00c8*/ 	.word	0x00000008
.L_703:


//--------------------- .nv.info._Z35group_norm_nhwc_bwd_one_pass_kernelI11Bf16IOFp16WLi512ELi32ELi512EEv26Group_norm_nhwc_bwd_params --------------------------
	.section	.nv.info._Z35group_norm_nhwc_bwd_one_pass_kernelI11Bf16IOFp16WLi512ELi32ELi512EEv26Group_norm_nhwc_bwd_params,"",@"SHT_CUDA_INFO"
	.sectionflags	@""
	.align	4


	//----- nvinfo : EIATTR_CUDA_API_VERSION
	.align		4
        /*0000*/ 	.byte	0x04, 0x37
        /*0002*/ 	.short	(.L_705 - .L_704)
.L_704:
        /*0004*/ 	.word	0x00000082


	//----- nvinfo : EIATTR_KPARAM_INFO
	.align		4
.L_705:
        /*0008*/ 	.byte	0x04, 0x17
        /*000a*/ 	.short	(.L_707 - .L_706)
.L_706:
        /*000c*/ 	.word	0x00000000
        /*0010*/ 	.short	0x0000
        /*0012*/ 	.short	0x0000
        /*0014*/ 	.byte	0x00, 0xf0, 0xe1, 0x02


	//----- nvinfo : EIATTR_SPARSE_MMA_MASK
	.align		4
.L_707:
        /*0018*/ 	.byte	0x03, 0x50
        /*001a*/ 	.short	0x0000


	//----- nvinfo : EIATTR_MAXREG_COUNT
	.align		4
        /*001c*/ 	.byte	0x03, 0x1b
        /*001e*/ 	.short	0x0080


	//----- nvinfo : EIATTR_NUM_BARRIERS
	.align		4
        /*0020*/ 	.byte	0x02, 0x4c
        /*0022*/ 	.byte	0x01
	.zero		1


	//----- nvinfo : EIATTR_MERCURY_ISA_VERSION
	.align		4
        /*0024*/ 	.byte	0x03, 0x5f
        /*0026*/ 	.short	0x0101


	//----- nvinfo : EIATTR_INT_WARP_WIDE_INSTR_OFFSETS
	.align		4
        /*0028*/ 	.byte	0x04, 0x31
        /*002a*/ 	.short	(.L_709 - .L_708)


	//   ....[0]....
.L_708:
        /*002c*/ 	.word	0x00005c00


	//   ....[1]....
        /*0030*/ 	.word	0x0000a380


	//----- nvinfo : EIATTR_COOP_GROUP_MASK_REGIDS
	.align		4
.L_709:
        /*0034*/ 	.byte	0x04, 0x29
        /*0036*/ 	.short	(.L_711 - .L_710)


	//   ....[0]....
.L_710:
        /*0038*/ 	.word	0xffffffff


	//   ....[1]....
        /*003c*/ 	.word	0xffffffff


	//   ....[2]....
        /*0040*/ 	.word	0xffffffff


	//   ....[3]....
        /*0044*/ 	.word	0xffffffff


	//   ....[4]....
        /*0048*/ 	.word	0xffffffff


	//   ....[5]....
        /*004c*/ 	.word	0xffffffff


	//   ....[6]....
        /*0050*/ 	.word	0xffffffff


	//   ....[7]....
        /*0054*/ 	.word	0xffffffff


	//   ....[8]....
        /*0058*/ 	.word	0xffffffff


	//   ....[9]....
        /*005c*/ 	.word	0xffffffff


	//----- nvinfo : EIATTR_COOP_GROUP_INSTR_OFFSETS
	.align		4
.L_711:
        /*0060*/ 	.byte	0x04, 0x28
        /*0062*/ 	.short	(.L_713 - .L_712)


	//   ....[0]....
.L_712:
        /*0064*/ 	.word	0x00004670


	//   ....[1]....
        /*0068*/ 	.word	0x000046b0


	//   ....[2]....
        /*006c*/ 	.word	0x00004840


	//   ....[3]....
        /*0070*/ 	.word	0x00004880


	//   ....[4]....
        /*0074*/ 	.word	0x00004a10


	//   ....[5]....
        /*0078*/ 	.word	0x00004a50


	//   ....[6]....
        /*007c*/ 	.word	0x00004a90


	//   ....[7]....
        /*0080*/ 	.word	0x00004ab0


	//   ....[8]....
        /*0084*/ 	.word	0x00004ae0


	//   ....[9]....
        /*0088*/ 	.word	0x00004b00


	//----- nvinfo : EIATTR_EXIT_INSTR_OFFSETS
	.align		4
.L_713:
        /*008c*/ 	.byte	0x04, 0x1c
        /*008e*/ 	.short	(.L_715 - .L_714)


	//   ....[0]....
.L_714:
        /*0090*/ 	.word	0x0000a410


	//   ....[1]....
        /*0094*/ 	.word	0x0000a550


	//   ....[2]....
        /*0098*/ 	.word	0x0000a7b0


	//----- nvinfo : EIATTR_MAX_THREADS
	.align		4
.L_715:
        /*009c*/ 	.byte	0x04, 0x05
        /*009e*/ 	.short	(.L_717 - .L_716)
.L_716:
        /*00a0*/ 	.word	0x00000200
        /*00a4*/ 	.word	0x00000001
        /*00a8*/ 	.word	0x00000001


	//----- nvinfo : EIATTR_CRS_STACK_SIZE
	.align		4
.L_717:
        /*00ac*/ 	.byte	0x04, 0x1e
        /*00ae*/ 	.short	(.L_719 - .L_718)
.L_718:
        /*00b0*/ 	.word	0x00000000


	//----- nvinfo : EIATTR_CBANK_PARAM_SIZE
	.align		4
.L_719:
        /*00b4*/ 	.byte	0x03, 0x19
        /*00b6*/ 	.short	0x00b8


	//----- nvinfo : EIATTR_PARAM_CBANK
	.align		4
        /*00b8*/ 	.byte	0x04, 0x0a
        /*00ba*/ 	.short	(.L_721 - .L_720)
	.align		4
.L_720:
        /*00bc*/ 	.word	index@(.nv.constant0._Z35group_norm_nhwc_bwd_one_pass_kernelI11Bf16IOFp16WLi512ELi32ELi512EEv26Group_norm_nhwc_bwd_params)
        /*00c0*/ 	.short	0x0210
        /*00c2*/ 	.short	0x00b8


	//----- nvinfo : EIATTR_SW_WAR
	.align		4
.L_721:
        /*00c4*/ 	.byte	0x04, 0x36
        /*00c6*/ 	.short	(.L_723 - .L_722)
.L_722:
        /*00c8*/ 	.word	0x00000008
.L_723:


//--------------------- .nv.info._Z35group_norm_nhwc_bwd_one_pass_kernelI11Fp16IOFp32WLi64ELi32ELi512EEv26Group_norm_nhwc_bwd_params --------------------------
	.section	.nv.info._Z35group_norm_nhwc_bwd_one_pass_kernelI11Fp16IOFp32WLi64ELi32ELi512EEv26Group_norm_nhwc_bwd_params,"",@"SHT_CUDA_INFO"
	.sectionflags	@""
	.align	4


	//----- nvinfo : EIATTR_CUDA_API_VERSION
	.align		4
        /*0000*/ 	.byte	0x04, 0x37
        /*0002*/ 	.short	(.L_725 - .L_724)
.L_724:
        /*0004*/ 	.word	0x00000082


	//----- nvinfo : EIATTR_KPARAM_INFO
	.align		4
.L_725:
        /*0008*/ 	.byte	0x04, 0x17
        /*000a*/ 	.short	(.L_727 - .L_726)
.L_726:
        /*000c*/ 	.word	0x00000000
        /*0010*/ 	.short	0x0000
        /*0012*/ 	.short	0x0000
        /*0014*/ 	.byte	0x00, 0xf0, 0xe1, 0x02


	//----- nvinfo : EIATTR_SPARSE_MMA_MASK
	.align		4
.L_727:
        /*0018*/ 	.byte	0x03, 0x50
        /*001a*/ 	.short	0x0000


	//----- nvinfo : EIATTR_MAXREG_COUNT
	.align		4
        /*001c*/ 	.byte	0x03, 0x1b
        /*001e*/ 	.short	0x0080


	//----- nvinfo : EIATTR_NUM_BARRIERS
	.align		4
        /*0020*/ 	.byte	0x02, 0x4c
        /*0022*/ 	.byte	0x01
	.zero		1


	//----- nvinfo : EIATTR_MERCURY_ISA_VERSION
	.align		4
        /*0024*/ 	.byte	0x03, 0x5f
        /*0026*/ 	.short	0x0101


	//----- nvinfo : EIATTR_INT_WARP_WIDE_INSTR_OFFSETS
	.align		4
        /*0028*/ 	.byte	0x04, 0x31
        /*002a*/ 	.short	(.L_729 - .L_728)


	//   ....[0]....
.L_728:
        /*002c*/ 	.word	0x00002020


	//   ....[1]....
        /*0030*/ 	.word	0x00003990


	//----- nvinfo : EIATTR_COOP_GROUP_MASK_REGIDS
	.align		4
.L_729:
        /*0034*/ 	.byte	0x04, 0x29
        /*0036*/ 	.short	(.L_731 - .L_730)


	//   ....[0]....
.L_730:
        /*0038*/ 	.word	0xffffffff


	//   ....[1]....
        /*003c*/ 	.word	0xffffffff


	//   ....[2]....
        /*0040*/ 	.word	0xffffffff


	//   ....[3]....
        /*0044*/ 	.word	0xffffffff


	//   ....[4]....
        /*0048*/ 	.word	0xffffffff


	//   ....[5]....
        /*004c*/ 	.word	0xffffffff


	//   ....[6]....
        /*0050*/ 	.word	0xffffffff


	//   ....[7]....
        /*0054*/ 	.word	0xffffffff


	//   ....[8]....
        /*0058*/ 	.word	0xffffffff


	//   ....[9]....
        /*005c*/ 	.word	0xffffffff


	//----- nvinfo : EIATTR_COOP_GROUP_INSTR_OFFSETS
	.align		4
.L_731:
        /*0060*/ 	.byte	0x04, 0x28
        /*0062*/ 	.short	(.L_733 - .L_732)


	//   ....[0]....
.L_732:
        /*0064*/ 	.word	0x00000f30


	//   ....[1]....
        /*0068*/ 	.word	0x00000f40


	//   ....[2]....
        /*006c*/ 	.word	0x00000f90


	//   ....[3]....
        /*0070*/ 	.word	0x00000fb0


	//   ....[4]....
        /*0074*/ 	.word	0x00000fe0


	//   ....[5]....
        /*0078*/ 	.word	0x00001000


	//   ....[6]....
        /*007c*/ 	.word	0x00001030


	//   ....[7]....
        /*0080*/ 	.word	0x00001050


	//   ....[8]....
        /*0084*/ 	.word	0x00001080


	//   ....[9]....
        /*0088*/ 	.word	0x000010a0


	//----- nvinfo : EIATTR_EXIT_INSTR_OFFSETS
	.align		4
.L_733:
        /*008c*/ 	.byte	0x04, 0x1c
        /*008e*/ 	.short	(.L_735 - .L_734)


	//   ....[0]....
.L_734:
        /*0090*/ 	.word	0x00003a20


	//   ....[1]....
        /*0094*/ 	.word	0x00003b60


	//   ....[2]....
        /*0098*/ 	.word	0x00003da0


	//----- nvinfo : EIATTR_MAX_THREADS
	.align		4
.L_735:
        /*009c*/ 	.byte	0x04, 0x05
        /*009e*/ 	.short	(.L_737 - .L_736)
.L_736:
        /*00a0*/ 	.word	0x00000200
        /*00a4*/ 	.word	0x00000001
        /*00a8*/ 	.word	0x00000001


	//----- nvinfo : EIATTR_CRS_STACK_SIZE
	.align		4
.L_737:
        /*00ac*/ 	.byte	0x04, 0x1e
        /*00ae*/ 	.short	(.L_739 - .L_738)
.L_738:
        /*00b0*/ 	.word	0x00000000


	//----- nvinfo : EIATTR_CBANK_PARAM_SIZE
	.align		4
.L_739:
        /*00b4*/ 	.byte	0x03, 0x19
        /*00b6*/ 	.short	0x00b8


	//----- nvinfo : EIATTR_PARAM_CBANK
	.align		4
        /*00b8*/ 	.byte	0x04, 0x0a
        /*00ba*/ 	.short	(.L_741 - .L_740)
	.align		4
.L_740:
        /*00bc*/ 	.word	index@(.nv.constant0._Z35group_norm_nhwc_bwd_one_pass_kernelI11Fp16IOFp32WLi64ELi32ELi512EEv26Group_norm_nhwc_bwd_params)
        /*00c0*/ 	.short	0x0210
        /*00c2*/ 	.short	0x00b8


	//----- nvinfo : EIATTR_SW_WAR
	.align		4
.L_741:
        /*00c4*/ 	.byte	0x04, 0x36
        /*00c6*/ 	.short	(.L_743 - .L_742)
.L_742:
        /*00c8*/ 	.word	0x00000008
.L_743:


//--------------------- .nv.info._Z35group_norm_nhwc_bwd_one_pass_kernelI11Fp16IOFp32WLi128ELi32ELi512EEv26Group_norm_nhwc_bwd_params --------------------------
	.section	.nv.info._Z35group_norm_nhwc_bwd_one_pass_kernelI11Fp16IOFp32WLi128ELi32ELi512EEv26Group_norm_nhwc_bwd_params,"",@"SHT_CUDA_INFO"
	.sectionflags	@""
	.align	4


	//----- nvinfo : EIATTR_CUDA_API_VERSION
	.align		4
        /*0000*/ 	.byte	0x04, 0x37
        /*0002*/ 	.short	(.L_745 - .L_744)
.L_744:
        /*0004*/ 	.word	0x00000082


	//----- nvinfo : EIATTR_KPARAM_INFO
	.align		4
.L_745:
        /*0008*/ 	.byte	0x04, 0x17
        /*000a*/ 	.short	(.L_747 - .L_746)
.L_746:
        /*000c*/ 	.word	0x00000000
        /*0010*/ 	.short	0x0000
        /*0012*/ 	.short	0x0000
        /*0014*/ 	.byte	0x00, 0xf0, 0xe1, 0x02


	//----- nvinfo : EIATTR_SPARSE_MMA_MASK
	.align		4
.L_747:
        /*0018*/ 	.byte	0x03, 0x50
        /*001a*/ 	.short	0x0000


	//----- nvinfo : EIATTR_MAXREG_COUNT
	.align		4
        /*001c*/ 	.byte	0x03, 0x1b
        /*001e*/ 	.short	0x0080


	//----- nvinfo : EIATTR_NUM_BARRIERS
	.align		4
        /*0020*/ 	.byte	0x02, 0x4c
        /*0022*/ 	.byte	0x01
	.zero		1


	//----- nvinfo : EIATTR_MERCURY_ISA_VERSION
	.align		4
        /*0024*/ 	.byte	0x03, 0x5f
        /*0026*/ 	.short	0x0101


	//----- nvinfo : EIATTR_INT_WARP_WIDE_INSTR_OFFSETS
	.align		4
        /*0028*/ 	.byte	0x04, 0x31
        /*002a*/ 	.short	(.L_749 - .L_748)


	//   ....[0]....
.L_748:
        /*002c*/ 	.word	0x000027e0


	//   ....[1]....
        /*0030*/ 	.word	0x00004810


	//----- nvinfo : EIATTR_COOP_GROUP_MASK_REGIDS
	.align		4
.L_749:
        /*0034*/ 	.byte	0x04, 0x29
        /*0036*/ 	.short	(.L_751 - .L_750)


	//   ....[0]....
.L_750:
        /*0038*/ 	.word	0xffffffff


	//   ....[1]....
        /*003c*/ 	.word	0xffffffff


	//   ....[2]....
        /*0040*/ 	.word	0xffffffff


	//   ....[3]....
        /*0044*/ 	.word	0xffffffff


	//   ....[4]....
        /*0048*/ 	.word	0xffffffff


	//   ....[5]....
        /*004c*/ 	.word	0xffffffff


	//   ....[6]....
        /*0050*/ 	.word	0xffffffff


	//   ....[7]....
        /*0054*/ 	.word	0xffffffff


	//   ....[8]....
        /*0058*/ 	.word	0xffffffff


	//   ....[9]....
        /*005c*/ 	.word	0xffffffff


	//----- nvinfo : EIATTR_COOP_GROUP_INSTR_OFFSETS
	.align		4
.L_751:
        /*0060*/ 	.byte	0x04, 0x28
        /*0062*/ 	.short	(.L_753 - .L_752)


	//   ....[0]....
.L_752:
        /*0064*/ 	.word	0x000016f0


	//   ....[1]....
        /*0068*/ 	.word	0x00001730


	//   ....[2]....
        /*006c*/ 	.word	0x000017b0


	//   ....[3]....
        /*0070*/ 	.word	0x000017d0


	//   ....[4]....
        /*0074*/ 	.word	0x00001800


	//   ....[5]....
        /*0078*/ 	.word	0x00001820


	//   ....[6]....
        /*007c*/ 	.word	0x00001850


	//   ....[7]....
        /*0080*/ 	.word	0x00001870


	//   ....[8]....
        /*0084*/ 	.word	0x000018a0


	//   ....[9]....
        /*0088*/ 	.word	0x000018c0


	//----- nvinfo : EIATTR_EXIT_INSTR_OFFSETS
	.align		4
.L_753:
        /*008c*/ 	.byte	0x04, 0x1c
        /*008e*/ 	.short	(.L_755 - .L_754)


	//   ....[0]....
.L_754:
        /*0090*/ 	.word	0x000048a0


	//   ....[1]....
        /*0094*/ 	.word	0x000049e0


	//   ....[2]....
        /*0098*/ 	.word	0x00004c20


	//----- nvinfo : EIATTR_MAX_THREADS
	.align		4
.L_755:
        /*009c*/ 	.byte	0x04, 0x05
        /*009e*/ 	.short	(.L_757 - .L_756)
.L_756:
        /*00a0*/ 	.word	0x00000200
        /*00a4*/ 	.word	0x00000001
        /*00a8*/ 	.word	0x00000001


	//----- nvinfo : EIATTR_CRS_STACK_SIZE
	.align		4
.L_757:
        /*00ac*/ 	.byte	0x04, 0x1e
        /*00ae*/ 	.short	(.L_759 - .L_758)
.L_758:
        /*00b0*/ 	.word	0x00000000


	//----- nvinfo : EIATTR_CBANK_PARAM_SIZE
	.align		4
.L_759:
        /*00b4*/ 	.byte	0x03, 0x19
        /*00b6*/ 	.short	0x00b8


	//----- nvinfo : EIATTR_PARAM_CBANK
	.align		4
        /*00b8*/ 	.byte	0x04, 0x0a
        /*00ba*/ 	.short	(.L_761 - .L_760)
	.align		4
.L_760:
        /*00bc*/ 	.word	index@(.nv.constant0._Z35group_norm_nhwc_bwd_one_pass_kernelI11Fp16IOFp32WLi128ELi32ELi512EEv26Group_norm_nhwc_bwd_params)
        /*00c0*/ 	.short	0x0210
        /*00c2*/ 	.short	0x00b8


	//----- nvinfo : EIATTR_SW_WAR
	.align		4
.L_761:
        /*00c4*/ 	.byte	0x04, 0x36
        /*00c6*/ 	.short	(.L_763 - .L_762)
.L_762:
        /*00c8*/ 	.word	0x00000008
.L_763:


//--------------------- .nv.info._Z35group_norm_nhwc_bwd_one_pass_kernelI11Fp16IOFp32WLi256ELi32ELi512EEv26Group_norm_nhwc_bwd_params --------------------------
	.section	.nv.info._Z35group_norm_nhwc_bwd_one_pass_kernelI11Fp16IOFp32WLi256ELi32ELi512EEv26Group_norm_nhwc_bwd_params,"",@"SHT_CUDA_INFO"
	.sectionflags	@""
	.align	4


	//----- nvinfo : EIATTR_CUDA_API_VERSION
	.align		4
        /*0000*/ 	.byte	0x04, 0x37
        /*0002*/ 	.short	(.L_765 - .L_764)
.L_764:
        /*0004*/ 	.word	0x00000082


	//----- nvinfo : EIATTR_KPARAM_INFO
	.align		4
.L_765:
        /*0008*/ 	.byte	0x04, 0x17
        /*000a*/ 	.short	(.L_767 - .L_766)
.L_766:
        /*000c*/ 	.word	0x00000000
        /*0010*/ 	.short	0x0000
        /*0012*/ 	.short	0x0000
        /*0014*/ 	.byte	0x00, 0xf0, 0xe1, 0x02


	//----- nvinfo : EIATTR_SPARSE_MMA_MASK
	.align		4
.L_767:
        /*0018*/ 	.byte	0x03, 0x50
        /*001a*/ 	.short	0x0000


	//----- nvinfo : EIATTR_MAXREG_COUNT
	.align		4
        /*001c*/ 	.byte	0x03, 0x1b
        /*001e*/ 	.short	0x0080


	//----- nvinfo : EIATTR_NUM_BARRIERS
	.align		4
        /*0020*/ 	.byte	0x02, 0x4c
        /*0022*/ 	.byte	0x01
	.zero		1


	//----- nvinfo : EIATTR_ANNOTATIONS
	.align		4
        /*0024*/ 	.byte	0x04, 0x55
        /*0026*/ 	.short	(.L_769 - .L_768)


	//   ....[0]....
.L_768:
        /*0028*/ 	.word	0x00000001
        /*002c*/ 	.byte	0xb0, 0x02, 0x00, 0x00, 0x01, 0x00, 0x00, 0x00, 0xe0, 0x34, 0x00, 0x00


	//----- nvinfo : EIATTR_MERCURY_ISA_VERSION
	.align		4
.L_769:
        /*0038*/ 	.byte	0x03, 0x5f
        /*003a*/ 	.short	0x0101


	//----- nvinfo : EIATTR_INT_WARP_WIDE_INSTR_OFFSETS
	.align		4
        /*003c*/ 	.byte	0x04, 0x31
        /*003e*/ 	.short	(.L_771 - .L_770)


	//   ....[0]....
.L_770:
        /*0040*/ 	.word	0x000036e0


	//   ....[1]....
        /*0044*/ 	.word	0x000063c0


	//----- nvinfo : EIATTR_COOP_GROUP_MASK_REGIDS
	.align		4
.L_771:
        /*0048*/ 	.byte	0x04, 0x29
        /*004a*/ 	.short	(.L_773 - .L_772)


	//   ....[0]....
.L_772:
        /*004c*/ 	.word	0xffffffff


	//   ....[1]....
        /*0050*/ 	.word	0xffffffff


	//   ....[2]....
        /*0054*/ 	.word	0xffffffff


	//   ....[3]....
        /*0058*/ 	.word	0xffffffff


	//   ....[4]....
        /*005c*/ 	.word	0xffffffff


	//   ....[5]....
        /*0060*/ 	.word	0xffffffff


	//   ....[6]....
        /*0064*/ 	.word	0xffffffff


	//   ....[7]....
        /*0068*/ 	.word	0xffffffff


	//   ....[8]....
        /*006c*/ 	.word	0xffffffff


	//   ....[9]....
        /*0070*/ 	.word	0xffffffff


	//----- nvinfo : EIATTR_COOP_GROUP_INSTR_OFFSETS
	.align		4
.L_773:
        /*0074*/ 	.byte	0x04, 0x28
        /*0076*/ 	.short	(.L_775 - .L_774)


	//   ....[0]....
.L_774:
        /*0078*/ 	.word	0x00002550


	//   ....[1]....
        /*007c*/ 	.word	0x00002590


	//   ....[2]....
        /*0080*/ 	.word	0x00002660


	//   ....[3]....
        /*0084*/ 	.word	0x00002670


	//   ....[4]....
        /*0088*/ 	.word	0x000026a0


	//   ....[5]....
        /*008c*/ 	.word	0x000026c0


	//   ....[6]....
        /*0090*/ 	.word	0x000026f0


	//   ....[7]....
        /*0094*/ 	.word	0x00002710


	//   ....[8]....
        /*0098*/ 	.word	0x00002740


	//   ....[9]....
        /*009c*/ 	.word	0x00002760


	//----- nvinfo : EIATTR_EXIT_INSTR_OFFSETS
	.align		4
.L_775:
        /*00a0*/ 	.byte	0x04, 0x1c
        /*00a2*/ 	.short	(.L_777 - .L_776)


	//   ....[0]....
.L_776:
        /*00a4*/ 	.word	0x00006450


	//   ....[1]....
        /*00a8*/ 	.word	0x00006590


	//   ....[2]....
        /*00ac*/ 	.word	0x000067d0


	//----- nvinfo : EIATTR_MAX_THREADS
	.align		4
.L_777:
        /*00b0*/ 	.byte	0x04, 0x05
        /*00b2*/ 	.short	(.L_779 - .L_778)
.L_778:
        /*00b4*/ 	.word	0x00000200
        /*00b8*/ 	.word	0x00000001
        /*00bc*/ 	.word	0x00000001


	//----- nvinfo : EIATTR_CRS_STACK_SIZE
	.align		4
.L_779:
        /*00c0*/ 	.byte	0x04, 0x1e
        /*00c2*/ 	.short	(.L_781 - .L_780)
.L_780:
        /*00c4*/ 	.word	0x00000000


	//----- nvinfo : EIATTR_CBANK_PARAM_SIZE
	.align		4
.L_781:
        /*00c8*/ 	.byte	0x03, 0x19
        /*00ca*/ 	.short	0x00b8


	//----- nvinfo : EIATTR_PARAM_CBANK
	.align		4
        /*00cc*/ 	.byte	0x04, 0x0a
        /*00ce*/ 	.short	(.L_783 - .L_782)
	.align		4
.L_782:
        /*00d0*/ 	.word	index@(.nv.constant0._Z35group_norm_nhwc_bwd_one_pass_kernelI11Fp16IOFp32WLi256ELi32ELi512EEv26Group_norm_nhwc_bwd_params)
        /*00d4*/ 	.short	0x0210
        /*00d6*/ 	.short	0x00b8


	//----- nvinfo : EIATTR_SW_WAR
	.align		4
.L_783:
        /*00d8*/ 	.byte	0x04, 0x36
        /*00da*/ 	.short	(.L_785 - .L_784)
.L_784:
        /*00dc*/ 	.word	0x00000008
.L_785:


//--------------------- .nv.info._Z35group_norm_nhwc_bwd_one_pass_kernelI11Fp16IOFp32WLi512ELi32ELi512EEv26Group_norm_nhwc_bwd_params --------------------------
	.section	.nv.info._Z35group_norm_nhwc_bwd_one_pass_kernelI11Fp16IOFp32WLi512ELi32ELi512EEv26Group_norm_nhwc_bwd_params,"",@"SHT_CUDA_INFO"
	.sectionflags	@""
	.align	4


	//----- nvinfo : EIATTR_CUDA_API_VERSION
	.align		4
        /*0000*/ 	.byte	0x04, 0x37
        /*0002*/ 	.short	(.L_787 - .L_786)
.L_786:
        /*0004*/ 	.word	0x00000082


	//----- nvinfo : EIATTR_KPARAM_INFO
	.align		4
.L_787:
        /*0008*/ 	.byte	0x04, 0x17
        /*000a*/ 	.short	(.L_789 - .L_788)
.L_788:
        /*000c*/ 	.word	0x00000000
        /*0010*/ 	.short	0x0000
        /*0012*/ 	.short	0x0000
        /*0014*/ 	.byte	0x00, 0xf0, 0xe1, 0x02


	//----- nvinfo : EIATTR_SPARSE_MMA_MASK
	.align		4
.L_789:
        /*0018*/ 	.byte	0x03, 0x50
        /*001a*/ 	.short	0x0000


	//----- nvinfo : EIATTR_MAXREG_COUNT
	.align		4
        /*001c*/ 	.byte	0x03, 0x1b
        /*001e*/ 	.short	0x0080


	//----- nvinfo : EIATTR_NUM_BARRIERS
	.align		4
        /*0020*/ 	.byte	0x02, 0x4c
        /*0022*/ 	.byte	0x01
	.zero		1


	//----- nvinfo : EIATTR_MERCURY_ISA_VERSION
	.align		4
        /*0024*/ 	.byte	0x03, 0x5f
        /*0026*/ 	.short	0x0101


	//----- nvinfo : EIATTR_INT_WARP_WIDE_INSTR_OFFSETS
	.align		4
        /*0028*/ 	.byte	0x04, 0x31
        /*002a*/ 	.short	(.L_791 - .L_790)


	//   ....[0]....
.L_790:
        /*002c*/ 	.word	0x000056d0


	//   ....[1]....
        /*0030*/ 	.word	0x00009ce0


	//----- nvinfo : EIATTR_COOP_GROUP_MASK_REGIDS
	.align		4
.L_791:
        /*0034*/ 	.byte	0x04, 0x29
        /*0036*/ 	.short	(.L_793 - .L_792)


	//   ....[0]....
.L_792:
        /*0038*/ 	.word	0xffffffff


	//   ....[1]....
        /*003c*/ 	.word	0xffffffff


	//   ....[2]....
        /*0040*/ 	.word	0xffffffff


	//   ....[3]....
        /*0044*/ 	.word	0xffffffff


	//   ....[4]....
        /*0048*/ 	.word	0xffffffff


	//   ....[5]....
        /*004c*/ 	.word	0xffffffff


	//   ....[6]....
        /*0050*/ 	.word	0xffffffff


	//   ....[7]....
        /*0054*/ 	.word	0xffffffff


	//   ....[8]....
        /*0058*/ 	.word	0xffffffff


	//   ....[9]....
        /*005c*/ 	.word	0xffffffff


	//----- nvinfo : EIATTR_COOP_GROUP_INSTR_OFFSETS
	.align		4
.L_793:
        /*0060*/ 	.byte	0x04, 0x28
        /*0062*/ 	.short	(.L_795 - .L_794)


	//   ....[0]....
.L_794:
        /*0064*/ 	.word	0x000044d0


	//   ....[1]....
        /*0068*/ 	.word	0x00004510


	//   ....[2]....
        /*006c*/ 	.word	0x000046c0


	//   ....[3]....
        /*0070*/ 	.word	0x000046d0


	//   ....[4]....
        /*0074*/ 	.word	0x00004710


	//   ....[5]....
        /*0078*/ 	.word	0x00004730


	//   ....[6]....
        /*007c*/ 	.word	0x00004760


	//   ....[7]....
        /*0080*/ 	.word	0x00004780


	//   ....[8]....
        /*0084*/ 	.word	0x000047b0


	//   ....[9]....
        /*0088*/ 	.word	0x000047d0


	//----- nvinfo : EIATTR_EXIT_INSTR_OFFSETS
	.align		4
.L_795:
        /*008c*/ 	.byte	0x04, 0x1c
        /*008e*/ 	.short	(.L_797 - .L_796)


	//   ....[0]....
.L_796:
        /*0090*/ 	.word	0x00009d70


	//   ....[1]....
        /*0094*/ 	.word	0x00009eb0


	//   ....[2]....
        /*0098*/ 	.word	0x0000a0f0


	//----- nvinfo : EIATTR_MAX_THREADS
	.align		4
.L_797:
        /*009c*/ 	.byte	0x04, 0x05
        /*009e*/ 	.short	(.L_799 - .L_798)
.L_798:
        /*00a0*/ 	.word	0x00000200
        /*00a4*/ 	.word	0x00000001
        /*00a8*/ 	.word	0x00000001


	//----- nvinfo : EIATTR_CRS_STACK_SIZE
	.align		4
.L_799:
        /*00ac*/ 	.byte	0x04, 0x1e
        /*00ae*/ 	.short	(.L_801 - .L_800)
.L_800:
        /*00b0*/ 	.word	0x00000000


	//----- nvinfo : EIATTR_CBANK_PARAM_SIZE
	.align		4
.L_801:
        /*00b4*/ 	.byte	0x03, 0x19
        /*00b6*/ 	.short	0x00b8


	//----- nvinfo : EIATTR_PARAM_CBANK
	.align		4
        /*00b8*/ 	.byte	0x04, 0x0a
        /*00ba*/ 	.short	(.L_803 - .L_802)
	.align		4
.L_802:
        /*00bc*/ 	.word	index@(.nv.constant0._Z35group_norm_nhwc_bwd_one_pass_kernelI11Fp16IOFp32WLi512ELi32ELi512EEv26Group_norm_nhwc_bwd_params)
        /*00c0*/ 	.short	0x0210
        /*00c2*/ 	.short	0x00b8


	//----- nvinfo : EIATTR_SW_WAR
	.align		4
.L_803:
        /*00c4*/ 	.byte	0x04, 0x36
        /*00c6*/ 	.short	(.L_805 - .L_804)
.L_804:
        /*00c8*/ 	.word	0x00000008
.L_805:


//--------------------- .nv.info._Z35group_norm_nhwc_bwd_one_pass_kernelI11Fp16IOBf16WLi64ELi32ELi512EEv26Group_norm_nhwc_bwd_params --------------------------
	.section	.nv.info._Z35group_norm_nhwc_bwd_one_pass_kernelI11Fp16IOBf16WLi64ELi32ELi512EEv26Group_norm_nhwc_bwd_params,"",@"SHT_CUDA_INFO"
	.sectionflags	@""
	.align	4


	//----- nvinfo : EIATTR_CUDA_API_VERSION
	.align		4
        /*0000*/ 	.byte	0x04, 0x37
        /*0002*/ 	.short	(.L_807 - .L_806)
.L_806:
        /*0004*/ 	.word	0x00000082


	//----- nvinfo : EIATTR_KPARAM_INFO
	.align		4
.L_807:
        /*0008*/ 	.byte	0x04, 0x17
        /*000a*/ 	.short	(.L_809 - .L_808)
.L_808:
        /*000c*/ 	.word	0x00000000
        /*0010*/ 	.short	0x0000
        /*0012*/ 	.short	0x0000
        /*0014*/ 	.byte	0x00, 0xf0, 0xe1, 0x02


	//----- nvinfo : EIATTR_SPARSE_MMA_MASK
	.align		4
.L_809:
        /*0018*/ 	.byte	0x03, 0x50
        /*001a*/ 	.short	0x0000


	//----- nvinfo : EIATTR_MAXREG_COUNT
	.align		4
        /*001c*/ 	.byte	0x03, 0x1b
        /*001e*/ 	.short	0x0080


	//----- nvinfo : EIATTR_NUM_BARRIERS
	.align		4
        /*0020*/ 	.byte	0x02, 0x4c
        /*0022*/ 	.byte	0x01
	.zero		1


	//----- nvinfo : EIATTR_MERCURY_ISA_VERSION
	.align		4
        /*0024*/ 	.byte	0x03, 0x5f
        /*0026*/ 	.short	0x0101


	//----- nvinfo : EIATTR_INT_WARP_WIDE_INSTR_OFFSETS
	.align		4
        /*0028*/ 	.byte	0x04, 0x31
        /*002a*/ 	.short	(.L_811 - .L_810)


	//   ....[0]....
.L_810:
        /*002c*/ 	.word	0x00002070


	//   ....[1]....
        /*0030*/ 	.word	0x000039e0


	//----- nvinfo : EIATTR_COOP_GROUP_MASK_REGIDS
	.align		4
.L_811:
        /*0034*/ 	.byte	0x04, 0x29
        /*0036*/ 	.short	(.L_813 - .L_812)


	//   ....[0]....
.L_812:
        /*0038*/ 	.word	0xffffffff


	//   ....[1]....
        /*003c*/ 	.word	0xffffffff


	//   ....[2]....
        /*0040*/ 	.word	0xffffffff


	//   ....[3]....
        /*0044*/ 	.word	0xffffffff


	//   ....[4]....
        /*0048*/ 	.word	0xffffffff


	//   ....[5]....
        /*004c*/ 	.word	0xffffffff


	//   ....[6]....
        /*0050*/ 	.word	0xffffffff


	//   ....[7]....
        /*0054*/ 	.word	0xffffffff


	//   ....[8]....
        /*0058*/ 	.word	0xffffffff


	//   ....[9]....
        /*005c*/ 	.word	0xffffffff


	//----- nvinfo : EIATTR_COOP_GROUP_INSTR_OFFSETS
	.align		4
.L_813:
        /*0060*/ 	.byte	0x04, 0x28
        /*0062*/ 	.short	(.L_815 - .L_814)


	//   ....[0]....
.L_814:
        /*0064*/ 	.word	0x00000fa0


	//   ....[1]....
        /*0068*/ 	.word	0x00000fc0


	//   ....[2]....
        /*006c*/ 	.word	0x00001010


	//   ....[3]....
        /*0070*/ 	.word	0x00001030


	//   ....[4]....
        /*0074*/ 	.word	0x00001060


	//   ....[5]....
        /*0078*/ 	.word	0x00001080


	//   ....[6]....
        /*007c*/ 	.word	0x000010b0


	//   ....[7]....
        /*0080*/ 	.word	0x000010d0


	//   ....[8]....
        /*0084*/ 	.word	0x00001100


	//   ....[9]....
        /*0088*/ 	.word	0x00001120


	//----- nvinfo : EIATTR_EXIT_INSTR_OFFSETS
	.align		4
.L_815:
        /*008c*/ 	.byte	0x04, 0x1c
        /*008e*/ 	.short	(.L_817 - .L_816)


	//   ....[0]....
.L_816:
        /*0090*/ 	.word	0x00003a70


	//   ....[1]....
        /*0094*/ 	.word	0x00003bb0


	//   ....[2]....
        /*0098*/ 	.word	0x00003e10


	//----- nvinfo : EIATTR_MAX_THREADS
	.align		4
.L_817:
        /*009c*/ 	.byte	0x04, 0x05
        /*009e*/ 	.short	(.L_819 - .L_818)
.L_818:
        /*00a0*/ 	.word	0x00000200
        /*00a4*/ 	.word	0x00000001
        /*00a8*/ 	.word	0x00000001


	//----- nvinfo : EIATTR_CRS_STACK_SIZE
	.align		4
.L_819:
        /*00ac*/ 	.byte	0x04, 0x1e
        /*00ae*/ 	.short	(.L_821 - .L_820)
.L_820:
        /*00b0*/ 	.word	0x00000000


	//----- nvinfo : EIATTR_CBANK_PARAM_SIZE
	.align		4
.L_821:
        /*00b4*/ 	.byte	0x03, 0x19
        /*00b6*/ 	.short	0x00b8


	//----- nvinfo : EIATTR_PARAM_CBANK
	.align		4
        /*00b8*/ 	.byte	0x04, 0x0a
        /*00ba*/ 	.short	(.L_823 - .L_822)
	.align		4
.L_822:
        /*00bc*/ 	.word	index@(.nv.constant0._Z35group_norm_nhwc_bwd_one_pass_kernelI11Fp16IOBf16WLi64ELi32ELi512EEv26Group_norm_nhwc_bwd_params)
        /*00c0*/ 	.short	0x0210
        /*00c2*/ 	.short	0x00b8


	//----- nvinfo : EIATTR_SW_WAR
	.align		4
.L_823:
        /*00c4*/ 	.byte	0x04, 0x36
        /*00c6*/ 	.short	(.L_825 - .L_824)
.L_824:
        /*00c8*/ 	.word	0x00000008
.L_825:


//--------------------- .nv.info._Z35group_norm_nhwc_bwd_one_pass_kernelI11Fp16IOBf16WLi128ELi32ELi512EEv26Group_norm_nhwc_bwd_params --------------------------
	.section	.nv.info._Z35group_norm_nhwc_bwd_one_pass_kernelI11Fp16IOBf16WLi128ELi32ELi512EEv26Group_norm_nhwc_bwd_params,"",@"SHT_CUDA_INFO"
	.sectionflags	@""
	.align	4


	//----- nvinfo : EIATTR_CUDA_API_VERSION
	.align		4
        /*0000*/ 	.byte	0x04, 0x37
        /*0002*/ 	.short	(.L_827 - .L_826)
.L_826:
        /*0004*/ 	.word	0x00000082


	//----- nvinfo : EIATTR_KPARAM_INFO
	.align		4
.L_827:
        /*0008*/ 	.byte	0x04, 0x17
        /*000a*/ 	.short	(.L_829 - .L_828)
.L_828:
        /*000c*/ 	.word	0x00000000
        /*0010*/ 	.short	0x0000
        /*0012*/ 	.short	0x0000
        /*0014*/ 	.byte	0x00, 0xf0, 0xe1, 0x02


	//----- nvinfo : EIATTR_SPARSE_MMA_MASK
	.align		4
.L_829:
        /*0018*/ 	.byte	0x03, 0x50
        /*001a*/ 	.short	0x0000


	//----- nvinfo : EIATTR_MAXREG_COUNT
	.align		4
        /*001c*/ 	.byte	0x03, 0x1b
        /*001e*/ 	.short	0x0080


	//----- nvinfo : EIATTR_NUM_BARRIERS
	.align		4
        /*0020*/ 	.byte	0x02, 0x4c
        /*0022*/ 	.byte	0x01
	.zero		1


	//----- nvinfo : EIATTR_MERCURY_ISA_VERSION
	.align		4
        /*0024*/ 	.byte	0x03, 0x5f
        /*0026*/ 	.short	0x0101


	//----- nvinfo : EIATTR_INT_WARP_WIDE_INSTR_OFFSETS
	.align		4
        /*0028*/ 	.byte	0x04, 0x31
        /*002a*/ 	.short	(.L_831 - .L_830)


	//   ....[0]....
.L_830:
        /*002c*/ 	.word	0x00002830


	//   ....[1]....
        /*0030*/ 	.word	0x00004860


	//----- nvinfo : EIATTR_COOP_GROUP_MASK_REGIDS
	.align		4
.L_831:
        /*0034*/ 	.byte	0x04, 0x29
        /*0036*/ 	.short	(.L_833 - .L_832)


	//   ....[0]....
.L_832:
        /*0038*/ 	.word	0xffffffff


	//   ....[1]....
        /*003c*/ 	.word	0xffffffff


	//   ....[2]....
        /*0040*/ 	.word	0xffffffff


	//   ....[3]....
        /*0044*/ 	.word	0xffffffff


	//   ....[4]....
        /*0048*/ 	.word	0xffffffff


	//   ....[5]....
        /*004c*/ 	.word	0xffffffff


	//   ....[6]....
        /*0050*/ 	.word	0xffffffff


	//   ....[7]....
        /*0054*/ 	.word	0xffffffff


	//   ....[8]....
        /*0058*/ 	.word	0xffffffff


	//   ....[9]....
        /*005c*/ 	.word	0xffffffff


	//----- nvinfo : EIATTR_COOP_GROUP_INSTR_OFFSETS
	.align		4
.L_833:
        /*0060*/ 	.byte	0x04, 0x28
        /*0062*/ 	.short	(.L_835 - .L_834)


	//   ....[0]....
.L_834:
        /*0064*/ 	.word	0x00001760


	//   ....[1]....
        /*0068*/ 	.word	0x000017a0


	//   ....[2]....
        /*006c*/ 	.word	0x00001810


	//   ....[3]....
        /*0070*/ 	.word	0x00001830


	//   ....[4]....
        /*0074*/ 	.word	0x00001860


	//   ....[5]....
        /*0078*/ 	.word	0x00001880


	//   ....[6]....
        /*007c*/ 	.word	0x000018b0


	//   ....[7]....
        /*0080*/ 	.word	0x000018d0


	//   ....[8]....
        /*0084*/ 	.word	0x00001900


	//   ....[9]....
        /*0088*/ 	.word	0x00001920


	//----- nvinfo : EIATTR_EXIT_INSTR_OFFSETS
	.align		4
.L_835:
        /*008c*/ 	.byte	0x04, 0x1c
        /*008e*/ 	.short	(.L_837 - .L_836)


	//   ....[0]....
.L_836:
        /*0090*/ 	.word	0x000048f0


	//   ....[1]....
        /*0094*/ 	.word	0x00004a30


	//   ....[2]....
        /*0098*/ 	.word	0x00004c90


	//----- nvinfo : EIATTR_MAX_THREADS
	.align		4
.L_837:
        /*009c*/ 	.byte	0x04, 0x05
        /*009e*/ 	.short	(.L_839 - .L_838)
.L_838:
        /*00a0*/ 	.word	0x00000200
        /*00a4*/ 	.word	0x00000001
        /*00a8*/ 	.word	0x00000001


	//----- nvinfo : EIATTR_CRS_STACK_SIZE
	.align		4
.L_839:
        /*00ac*/ 	.byte	0x04, 0x1e
        /*00ae*/ 	.short	(.L_841 - .L_840)
.L_840:
        /*00b0*/ 	.word	0x00000000


	//----- nvinfo : EIATTR_CBANK_PARAM_SIZE
	.align		4
.L_841:
        /*00b4*/ 	.byte	0x03, 0x19
        /*00b6*/ 	.short	0x00b8


	//----- nvinfo : EIATTR_PARAM_CBANK
	.align		4
        /*00b8*/ 	.byte	0x04, 0x0a
        /*00ba*/ 	.short	(.L_843 - .L_842)
	.align		4
.L_842:
        /*00bc*/ 	.word	index@(.nv.constant0._Z35group_norm_nhwc_bwd_one_pass_kernelI11Fp16IOBf16WLi128ELi32ELi512EEv26Group_norm_nhwc_bwd_params)
        /*00c0*/ 	.short	0x0210
        /*00c2*/ 	.short	0x00b8


	//----- nvinfo : EIATTR_SW_WAR
	.align		4
.L_843:
        /*00c4*/ 	.byte	0x04, 0x36
        /*00c6*/ 	.short	(.L_845 - .L_844)
.L_844:
        /*00c8*/ 	.word	0x00000008
.L_845:


//--------------------- .nv.info._Z35group_norm_nhwc_bwd_one_pass_kernelI11Fp16IOBf16WLi256ELi32ELi512EEv26Group_norm_nhwc_bwd_params --------------------------
	.section	.nv.info._Z35group_norm_nhwc_bwd_one_pass_kernelI11Fp16IOBf16WLi256ELi32ELi512EEv26Group_norm_nhwc_bwd_params,"",@"SHT_CUDA_INFO"
	.sectionflags	@""
	.align	4


	//----- nvinfo : EIATTR_CUDA_API_VERSION
	.align		4
        /*0000*/ 	.byte	0x04, 0x37
        /*0002*/ 	.short	(.L_847 - .L_846)
.L_846:
        /*0004*/ 	.word	0x00000082


	//----- nvinfo : EIATTR_KPARAM_INFO
	.align		4
.L_847:
        /*0008*/ 	.byte	0x04, 0x17
        /*000a*/ 	.short	(.L_849 - .L_848)
.L_848:
        /*000c*/ 	.word	0x00000000
        /*0010*/ 	.short	0x0000
        /*0012*/ 	.short	0x0000
        /*0014*/ 	.byte	0x00, 0xf0, 0xe1, 0x02


	//----- nvinfo : EIATTR_SPARSE_MMA_MASK
	.align		4
.L_849:
        /*0018*/ 	.byte	0x03, 0x50
        /*001a*/ 	.short	0x0000


	//----- nvinfo : EIATTR_MAXREG_COUNT
	.align		4
        /*001c*/ 	.byte	0x03, 0x1b
        /*001e*/ 	.short	0x0080


	//----- nvinfo : EIATTR_NUM_BARRIERS
	.align		4
        /*0020*/ 	.byte	0x02, 0x4c
        /*0022*/ 	.byte	0x01
	.zero		1


	//----- nvinfo : EIATTR_ANNOTATIONS
	.align		4
        /*0024*/ 	.byte	0x04, 0x55
        /*0026*/ 	.short	(.L_851 - .L_850)


	//   ....[0]....
.L_850:
        /*0028*/ 	.word	0x00000001
        /*002c*/ 	.byte	0x90, 0x02, 0x00, 0x00, 0x01, 0x00, 0x00, 0x00, 0x60, 0x35, 0x00, 0x00


	//----- nvinfo : EIATTR_MERCURY_ISA_VERSION
	.align		4
.L_851:
        /*0038*/ 	.byte	0x03, 0x5f
        /*003a*/ 	.short	0x0101


	//----- nvinfo : EIATTR_INT_WARP_WIDE_INSTR_OFFSETS
	.align		4
        /*003c*/ 	.byte	0x04, 0x31
        /*003e*/ 	.short	(.L_853 - .L_852)


	//   ....[0]....
.L_852:
        /*0040*/ 	.word	0x00003760


	//   ....[1]....
        /*0044*/ 	.word	0x00006440


	//----- nvinfo : EIATTR_COOP_GROUP_MASK_REGIDS
	.align		4
.L_853:
        /*0048*/ 	.byte	0x04, 0x29
        /*004a*/ 	.short	(.L_855 - .L_854)


	//   ....[0]....
.L_854:
        /*004c*/ 	.word	0xffffffff


	//   ....[1]....
        /*0050*/ 	.word	0xffffffff


	//   ....[2]....
        /*0054*/ 	.word	0xffffffff


	//   ....[3]....
        /*0058*/ 	.word	0xffffffff


	//   ....[4]....
        /*005c*/ 	.word	0xffffffff


	//   ....[5]....
        /*0060*/ 	.word	0xffffffff


	//   ....[6]....
        /*0064*/ 	.word	0xffffffff


	//   ....[7]....
        /*0068*/ 	.word	0xffffffff


	//   ....[8]....
        /*006c*/ 	.word	0xffffffff


	//   ....[9]....
        /*0070*/ 	.word	0xffffffff


	//----- nvinfo : EIATTR_COOP_GROUP_INSTR_OFFSETS
	.align		4
.L_855:
        /*0074*/ 	.byte	0x04, 0x28
        /*0076*/ 	.short	(.L_857 - .L_856)


	//   ....[0]....
.L_856:
        /*0078*/ 	.word	0x000025c0


	//   ....[1]....
        /*007c*/ 	.word	0x00002600


	//   ....[2]....
        /*0080*/ 	.word	0x000026c0


	//   ....[3]....
        /*0084*/ 	.word	0x000026d0


	//   ....[4]....
        /*0088*/ 	.word	0x00002700


	//   ....[5]....
        /*008c*/ 	.word	0x00002720


	//   ....[6]....
        /*0090*/ 	.word	0x00002750


	//   ....[7]....
        /*0094*/ 	.word	0x00002770


	//   ....[8]....
        /*0098*/ 	.word	0x000027a0


	//   ....[9]....
        /*009c*/ 	.word	0x000027c0


	//----- nvinfo : EIATTR_EXIT_INSTR_OFFSETS
	.align		4
.L_857:
        /*00a0*/ 	.byte	0x04, 0x1c
        /*00a2*/ 	.short	(.L_859 - .L_858)


	//   ....[0]....
.L_858:
        /*00a4*/ 	.word	0x000064d0


	//   ....[1]....
        /*00a8*/ 	.word	0x00006610


	//   ....[2]....
        /*00ac*/ 	.word	0x00006870


	//----- nvinfo : EIATTR_MAX_THREADS
	.align		4
.L_859:
        /*00b0*/ 	.byte	0x04, 0x05
        /*00b2*/ 	.short	(.L_861 - .L_860)
.L_860:
        /*00b4*/ 	.word	0x00000200
        /*00b8*/ 	.word	0x00000001
        /*00bc*/ 	.word	0x00000001


	//----- nvinfo : EIATTR_CRS_STACK_SIZE
	.align		4
.L_861:
        /*00c0*/ 	.byte	0x04, 0x1e
        /*00c2*/ 	.short	(.L_863 - .L_862)
.L_862:
        /*00c4*/ 	.word	0x00000000


	//----- nvinfo : EIATTR_CBANK_PARAM_SIZE
	.align		4
.L_863:
        /*00c8*/ 	.byte	0x03, 0x19
        /*00ca*/ 	.short	0x00b8


	//----- nvinfo : EIATTR_PARAM_CBANK
	.align		4
        /*00cc*/ 	.byte	0x04, 0x0a
        /*00ce*/ 	.short	(.L_865 - .L_864)
	.align		4
.L_864:
        /*00d0*/ 	.word	index@(.nv.constant0._Z35group_norm_nhwc_bwd_one_pass_kernelI11Fp16IOBf16WLi256ELi32ELi512EEv26Group_norm_nhwc_bwd_params)
        /*00d4*/ 	.short	0x0210
        /*00d6*/ 	.short	0x00b8


	//----- nvinfo : EIATTR_SW_WAR
	.align		4
.L_865:
        /*00d8*/ 	.byte	0x04, 0x36
        /*00da*/ 	.short	(.L_867 - .L_866)
.L_866:
        /*00dc*/ 	.word	0x00000008
.L_867:


//--------------------- .nv.info._Z35group_norm_nhwc_bwd_one_pass_kernelI11Fp16IOBf16WLi512ELi32ELi512EEv26Group_norm_nhwc_bwd_params --------------------------
	.section	.nv.info._Z35group_norm_nhwc_bwd_one_pass_kernelI11Fp16IOBf16WLi512ELi32ELi512EEv26Group_norm_nhwc_bwd_params,"",@"SHT_CUDA_INFO"
	.sectionflags	@""
	.align	4


	//----- nvinfo : EIATTR_CUDA_API_VERSION
	.align		4
        /*0000*/ 	.byte	0x04, 0x37
        /*0002*/ 	.short	(.L_869 - .L_868)
.L_868:
        /*0004*/ 	.word	0x00000082


	//----- nvinfo : EIATTR_KPARAM_INFO
	.align		4
.L_869:
        /*0008*/ 	.byte	0x04, 0x17
        /*000a*/ 	.short	(.L_871 - .L_870)
.L_870:
        /*000c*/ 	.word	0x00000000
        /*0010*/ 	.short	0x0000
        /*0012*/ 	.short	0x0000
        /*0014*/ 	.byte	0x00, 0xf0, 0xe1, 0x02


	//----- nvinfo : EIATTR_SPARSE_MMA_MASK
	.align		4
.L_871:
        /*0018*/ 	.byte	0x03, 0x50
        /*001a*/ 	.short	0x0000


	//----- nvinfo : EIATTR_MAXREG_COUNT
	.align		4
        /*001c*/ 	.byte	0x03, 0x1b
        /*001e*/ 	.short	0x0080


	//----- nvinfo : EIATTR_NUM_BARRIERS
	.align		4
        /*0020*/ 	.byte	0x02, 0x4c
        /*0022*/ 	.byte	0x01
	.zero		1


	//----- nvinfo : EIATTR_MERCURY_ISA_VERSION
	.align		4
        /*0024*/ 	.byte	0x03, 0x5f
        /*0026*/ 	.short	0x0101


	//----- nvinfo : EIATTR_INT_WARP_WIDE_INSTR_OFFSETS
	.align		4
        /*0028*/ 	.byte	0x04, 0x31
        /*002a*/ 	.short	(.L_873 - .L_872)


	//   ....[0]....
.L_872:
        /*002c*/ 	.word	0x00005710


	//   ....[1]....
        /*0030*/ 	.word	0x00009d20


	//----- nvinfo : EIATTR_COOP_GROUP_MASK_REGIDS
	.align		4
.L_873:
        /*0034*/ 	.byte	0x04, 0x29
        /*0036*/ 	.short	(.L_875 - .L_874)


	//   ....[0]....
.L_874:
        /*0038*/ 	.word	0xffffffff


	//   ....[1]....
        /*003c*/ 	.word	0xffffffff


	//   ....[2]....
        /*0040*/ 	.word	0xffffffff


	//   ....[3]....
        /*0044*/ 	.word	0xffffffff


	//   ....[4]....
        /*0048*/ 	.word	0xffffffff


	//   ....[5]....
        /*004c*/ 	.word	0xffffffff


	//   ....[6]....
        /*0050*/ 	.word	0xffffffff


	//   ....[7]....
        /*0054*/ 	.word	0xffffffff


	//   ....[8]....
        /*0058*/ 	.word	0xffffffff


	//   ....[9]....
        /*005c*/ 	.word	0xffffffff


	//----- nvinfo : EIATTR_COOP_GROUP_INSTR_OFFSETS
	.align		4
.L_875:
        /*0060*/ 	.byte	0x04, 0x28
        /*0062*/ 	.short	(.L_877 - .L_876)


	//   ....[0]....
.L_876:
        /*0064*/ 	.word	0x00004510


	//   ....[1]....
        /*0068*/ 	.word	0x00004550


	//   ....[2]....
        /*006c*/ 	.word	0x00004720


	//   ....[3]....
        /*0070*/ 	.word	0x00004730


	//   ....[4]....
        /*0074*/ 	.word	0x00004770


	//   ....[5]....
        /*0078*/ 	.word	0x00004790


	//   ....[6]....
        /*007c*/ 	.word	0x000047c0


	//   ....[7]....
        /*0080*/ 	.word	0x000047e0


	//   ....[8]....
        /*0084*/ 	.word	0x00004810


	//   ....[9]....
        /*0088*/ 	.word	0x00004830


	//----- nvinfo : EIATTR_EXIT_INSTR_OFFSETS
	.align		4
.L_877:
        /*008c*/ 	.byte	0x04, 0x1c
        /*008e*/ 	.short	(.L_879 - .L_878)


	//   ....[0]....
.L_878:
        /*0090*/ 	.word	0x00009db0


	//   ....[1]....
        /*0094*/ 	.word	0x00009ef0


	//   ....[2]....
        /*0098*/ 	.word	0x0000a150


	//----- nvinfo : EIATTR_MAX_THREADS
	.align		4
.L_879:
        /*009c*/ 	.byte	0x04, 0x05
        /*009e*/ 	.short	(.L_881 - .L_880)
.L_880:
        /*00a0*/ 	.word	0x00000200
        /*00a4*/ 	.word	0x00000001
        /*00a8*/ 	.word	0x00000001


	//----- nvinfo : EIATTR_CRS_STACK_SIZE
	.align		4
.L_881:
        /*00ac*/ 	.byte	0x04, 0x1e
        /*00ae*/ 	.short	(.L_883 - .L_882)
.L_882:
        /*00b0*/ 	.word	0x00000000


	//----- nvinfo : EIATTR_CBANK_PARAM_SIZE
	.align		4
.L_883:
        /*00b4*/ 	.byte	0x03, 0x19
        /*00b6*/ 	.short	0x00b8


	//----- nvinfo : EIATTR_PARAM_CBANK
	.align		4
        /*00b8*/ 	.byte	0x04, 0x0a
        /*00ba*/ 	.short	(.L_885 - .L_884)
	.align		4
.L_884:
        /*00bc*/ 	.word	index@(.nv.constant0._Z35group_norm_nhwc_bwd_one_pass_kernelI11Fp16IOBf16WLi512ELi32ELi512EEv26Group_norm_nhwc_bwd_params)
        /*00c0*/ 	.short	0x0210
        /*00c2*/ 	.short	0x00b8


	//----- nvinfo : EIATTR_SW_WAR
	.align		4
.L_885:
        /*00c4*/ 	.byte	0x04, 0x36
        /*00c6*/ 	.short	(.L_887 - .L_886)
.L_886:
        /*00c8*/ 	.word	0x00000008
.L_887:


//--------------------- .nv.info._Z35group_norm_nhwc_bwd_one_pass_kernelI11Fp16IOFp16WLi64ELi32ELi512EEv26Group_norm_nhwc_bwd_params --------------------------
	.section	.nv.info._Z35group_norm_nhwc_bwd_one_pass_kernelI11Fp16IOFp16WLi64ELi32ELi512EEv26Group_norm_nhwc_bwd_params,"",@"SHT_CUDA_INFO"
	.sectionflags	@""
	.align	4


	//----- nvinfo : EIATTR_CUDA_API_VERSION
	.align		4
        /*0000*/ 	.byte	0x04, 0x37
        /*0002*/ 	.short	(.L_889 - .L_888)
.L_888:
        /*0004*/ 	.word	0x00000082


	//----- nvinfo : EIATTR_KPARAM_INFO
	.align		4
.L_889:
        /*0008*/ 	.byte	0x04, 0x17
        /*000a*/ 	.short	(.L_891 - .L_890)
.L_890:
        /*000c*/ 	.word	0x00000000
        /*0010*/ 	.short	0x0000
        /*0012*/ 	.short	0x0000
        /*0014*/ 	.byte	0x00, 0xf0, 0xe1, 0x02


	//----- nvinfo : EIATTR_SPARSE_MMA_MASK
	.align		4
.L_891:
        /*0018*/ 	.byte	0x03, 0x50
        /*001a*/ 	.short	0x0000


	//----- nvinfo : EIATTR_MAXREG_COUNT
	.align		4
        /*001c*/ 	.byte	0x03, 0x1b
        /*001e*/ 	.short	0x0080


	//----- nvinfo : EIATTR_NUM_BARRIERS
	.align		4
        /*0020*/ 	.byte	0x02, 0x4c
        /*0022*/ 	.byte	0x01
	.zero		1


	//----- nvinfo : EIATTR_MERCURY_ISA_VERSION
	.align		4
        /*0024*/ 	.byte	0x03, 0x5f
        /*0026*/ 	.short	0x0101


	//----- nvinfo : EIATTR_INT_WARP_WIDE_INSTR_OFFSETS
	.align		4
        /*0028*/ 	.byte	0x04, 0x31
        /*002a*/ 	.short	(.L_893 - .L_892)


	//   ....[0]....
.L_892:
        /*002c*/ 	.word	0x00002070


	//   ....[1]....
        /*0030*/ 	.word	0x000039e0


	//----- nvinfo : EIATTR_COOP_GROUP_MASK_REGIDS
	.align		4
.L_893:
        /*0034*/ 	.byte	0x04, 0x29
        /*0036*/ 	.short	(.L_895 - .L_894)


	//   ....[0]....
.L_894:
        /*0038*/ 	.word	0xffffffff


	//   ....[1]....
        /*003c*/ 	.word	0xffffffff


	//   ....[2]....
        /*0040*/ 	.word	0xffffffff


	//   ....[3]....
        /*0044*/ 	.word	0xffffffff


	//   ....[4]....
        /*0048*/ 	.word	0xffffffff


	//   ....[5]....
        /*004c*/ 	.word	0xffffffff


	//   ....[6]....
        /*0050*/ 	.word	0xffffffff


	//   ....[7]....
        /*0054*/ 	.word	0xffffffff


	//   ....[8]....
        /*0058*/ 	.word	0xffffffff


	//   ....[9]....
        /*005c*/ 	.word	0xffffffff


	//----- nvinfo : EIATTR_COOP_GROUP_INSTR_OFFSETS
	.align		4
.L_895:
        /*0060*/ 	.byte	0x04, 0x28
        /*0062*/ 	.short	(.L_897 - .L_896)


	//   ....[0]....
.L_896:
        /*0064*/ 	.word	0x00000fa0


	//   ....[1]....
        /*0068*/ 	.word	0x00000fc0


	//   ....[2]....
        /*006c*/ 	.word	0x00001010


	//   ....[3]....
        /*0070*/ 	.word	0x00001030


	//   ....[4]....
        /*0074*/ 	.word	0x00001060


	//   ....[5]....
        /*0078*/ 	.word	0x00001080


	//   ....[6]....
        /*007c*/ 	.word	0x000010b0


	//   ....[7]....
        /*0080*/ 	.word	0x000010d0


	//   ....[8]....
        /*0084*/ 	.word	0x00001100


	//   ....[9]....
        /*0088*/ 	.word	0x00001120


	//----- nvinfo : EIATTR_EXIT_INSTR_OFFSETS
	.align		4
.L_897:
        /*008c*/ 	.byte	0x04, 0x1c
        /*008e*/ 	.short	(.L_899 - .L_898)


	//   ....[0]....
.L_898:
        /*0090*/ 	.word	0x00003a70


	//   ....[1]....
        /*0094*/ 	.word	0x00003bb0


	//   ....[2]....
        /*0098*/ 	.word	0x00003e10


	//----- nvinfo : EIATTR_MAX_THREADS
	.align		4
.L_899:
        /*009c*/ 	.byte	0x04, 0x05
        /*009e*/ 	.short	(.L_901 - .L_900)
.L_900:
        /*00a0*/ 	.word	0x00000200
        /*00a4*/ 	.word	0x00000001
        /*00a8*/ 	.word	0x00000001


	//----- nvinfo : EIATTR_CRS_STACK_SIZE
	.align		4
.L_901:
        /*00ac*/ 	.byte	0x04, 0x1e
        /*00ae*/ 	.short	(.L_903 - .L_902)
.L_902:
        /*00b0*/ 	.word	0x00000000


	//----- nvinfo : EIATTR_CBANK_PARAM_SIZE
	.align		4
.L_903:
        /*00b4*/ 	.byte	0x03, 0x19
        /*00b6*/ 	.short	0x00b8


	//----- nvinfo : EIATTR_PARAM_CBANK
	.align		4
        /*00b8*/ 	.byte	0x04, 0x0a
        /*00ba*/ 	.short	(.L_905 - .L_904)
	.align		4
.L_904:
        /*00bc*/ 	.word	index@(.nv.constant0._Z35group_norm_nhwc_bwd_one_pass_kernelI11Fp16IOFp16WLi64ELi32ELi512EEv26Group_norm_nhwc_bwd_params)
        /*00c0*/ 	.short	0x0210
        /*00c2*/ 	.short	0x00b8


	//----- nvinfo : EIATTR_SW_WAR
	.align		4
.L_905:
        /*00c4*/ 	.byte	0x04, 0x36
        /*00c6*/ 	.short	(.L_907 - .L_906)
.L_906:
        /*00c8*/ 	.word	0x00000008
.L_907:


//--------------------- .nv.info._Z35group_norm_nhwc_bwd_one_pass_kernelI11Fp16IOFp16WLi128ELi32ELi512EEv26Group_norm_nhwc_bwd_params --------------------------
	.section	.nv.info._Z35group_norm_nhwc_bwd_one_pass_kernelI11Fp16IOFp16WLi128ELi32ELi512EEv26Group_norm_nhwc_bwd_params,"",@"SHT_CUDA_INFO"
	.sectionflags	@""
	.align	4


	//----- nvinfo : EIATTR_CUDA_API_VERSION
	.align		4
        /*0000*/ 	.byte	0x04, 0x37
        /*0002*/ 	.short	(.L_909 - .L_908)
.L_908:
        /*0004*/ 	.word	0x00000082


	//----- nvinfo : EIATTR_KPARAM_INFO
	.align		4
.L_909:
        /*0008*/ 	.byte	0x04, 0x17
        /*000a*/ 	.short	(.L_911 - .L_910)
.L_910:
        /*000c*/ 	.word	0x00000000
        /*0010*/ 	.short	0x0000
        /*0012*/ 	.short	0x0000
        /*0014*/ 	.byte	0x00, 0xf0, 0xe1, 0x02


	//----- nvinfo : EIATTR_SPARSE_MMA_MASK
	.align		4
.L_911:
        /*0018*/ 	.byte	0x03, 0x50
        /*001a*/ 	.short	0x0000


	//----- nvinfo : EIATTR_MAXREG_COUNT
	.align		4
        /*001c*/ 	.byte	0x03, 0x1b
        /*001e*/ 	.short	0x0080


	//----- nvinfo : EIATTR_NUM_BARRIERS
	.align		4
        /*0020*/ 	.byte	0x02, 0x4c
        /*0022*/ 	.byte	0x01
	.zero		1


	//----- nvinfo : EIATTR_MERCURY_ISA_VERSION
	.align		4
        /*0024*/ 	.byte	0x03, 0x5f
        /*0026*/ 	.short	0x0101


	//----- nvinfo : EIATTR_INT_WARP_WIDE_INSTR_OFFSETS
	.align		4
        /*0028*/ 	.byte	0x04, 0x31
        /*002a*/ 	.short	(.L_913 - .L_912)


	//   ....[0]....
.L_912:
        /*002c*/ 	.word	0x00002830


	//   ....[1]....
        /*0030*/ 	.word	0x00004860


	//----- nvinfo : EIATTR_COOP_GROUP_MASK_REGIDS
	.align		4
.L_913:
        /*0034*/ 	.byte	0x04, 0x29
        /*0036*/ 	.short	(.L_915 - .L_914)


	//   ....[0]....
.L_914:
        /*0038*/ 	.word	0xffffffff


	//   ....[1]....
        /*003c*/ 	.word	0xffffffff


	//   ....[2]....
        /*0040*/ 	.word	0xffffffff


	//   ....[3]....
        /*0044*/ 	.word	0xffffffff


	//   ....[4]....
        /*0048*/ 	.word	0xffffffff


	//   ....[5]....
        /*004c*/ 	.word	0xffffffff


	//   ....[6]....
        /*0050*/ 	.word	0xffffffff


	//   ....[7]....
        /*0054*/ 	.word	0xffffffff


	//   ....[8]....
        /*0058*/ 	.word	0xffffffff


	//   ....[9]....
        /*005c*/ 	.word	0xffffffff


	//----- nvinfo : EIATTR_COOP_GROUP_INSTR_OFFSETS
	.align		4
.L_915:
        /*0060*/ 	.byte	0x04, 0x28
        /*0062*/ 	.short	(.L_917 - .L_916)


	//   ....[0]....
.L_916:
        /*0064*/ 	.word	0x00001760


	//   ....[1]....
        /*0068*/ 	.word	0x000017a0


	//   ....[2]....
        /*006c*/ 	.word	0x00001810


	//   ....[3]....
        /*0070*/ 	.word	0x00001830


	//   ....[4]....
        /*0074*/ 	.word	0x00001860


	//   ....[5]....
        /*0078*/ 	.word	0x00001880


	//   ....[6]....
        /*007c*/ 	.word	0x000018b0


	//   ....[7]....
        /*0080*/ 	.word	0x000018d0


	//   ....[8]....
        /*0084*/ 	.word	0x00001900


	//   ....[9]....
        /*0088*/ 	.word	0x00001920


	//----- nvinfo : EIATTR_EXIT_INSTR_OFFSETS
	.align		4
.L_917:
        /*008c*/ 	.byte	0x04, 0x1c
        /*008e*/ 	.short	(.L_919 - .L_918)


	//   ....[0]....
.L_918:
        /*0090*/ 	.word	0x000048f0


	//   ....[1]....
        /*0094*/ 	.word	0x00004a30


	//   ....[2]....
        /*0098*/ 	.word	0x00004c90


	//----- nvinfo : EIATTR_MAX_THREADS
	.align		4
.L_919:
        /*009c*/ 	.byte	0x04, 0x05
        /*009e*/ 	.short	(.L_921 - .L_920)
.L_920:
        /*00a0*/ 	.word	0x00000200
        /*00a4*/ 	.word	0x00000001
        /*00a8*/ 	.word	0x00000001


	//----- nvinfo : EIATTR_CRS_STACK_SIZE
	.align		4
.L_921:
        /*00ac*/ 	.byte	0x04, 0x1e
        /*00ae*/ 	.short	(.L_923 - .L_922)
.L_922:
        /*00b0*/ 	.word	0x00000000


	//----- nvinfo : EIATTR_CBANK_PARAM_SIZE
	.align		4
.L_923:
        /*00b4*/ 	.byte	0x03, 0x19
        /*00b6*/ 	.short	0x00b8


	//----- nvinfo : EIATTR_PARAM_CBANK
	.align		4
        /*00b8*/ 	.byte	0x04, 0x0a
        /*00ba*/ 	.short	(.L_925 - .L_924)
	.align		4
.L_924:
        /*00bc*/ 	.word	index@(.nv.constant0._Z35group_norm_nhwc_bwd_one_pass_kernelI11Fp16IOFp16WLi128ELi32ELi512EEv26Group_norm_nhwc_bwd_params)
        /*00c0*/ 	.short	0x0210
        /*00c2*/ 	.short	0x00b8


	//----- nvinfo : EIATTR_SW_WAR
	.align		4
.L_925:
        /*00c4*/ 	.byte	0x04, 0x36
        /*00c6*/ 	.short	(.L_927 - .L_926)
.L_926:
        /*00c8*/ 	.word	0x00000008
.L_927:


//--------------------- .nv.info._Z35group_norm_nhwc_bwd_one_pass_kernelI11Fp16IOFp16WLi256ELi32ELi512EEv26Group_norm_nhwc_bwd_params --------------------------
	.section	.nv.info._Z35group_norm_nhwc_bwd_one_pass_kernelI11Fp16IOFp16WLi256ELi32ELi512EEv26Group_norm_nhwc_bwd_params,"",@"SHT_CUDA_INFO"
	.sectionflags	@""
	.align	4


	//----- nvinfo : EIATTR_CUDA_API_VERSION
	.align		4
        /*0000*/ 	.byte	0x04, 0x37
        /*0002*/ 	.short	(.L_929 - .L_928)
.L_928:
        /*0004*/ 	.word	0x00000082


	//----- nvinfo : EIATTR_KPARAM_INFO
	.align		4
.L_929:
        /*0008*/ 	.byte	0x04, 0x17
        /*000a*/ 	.short	(.L_931 - .L_930)
.L_930:
        /*000c*/ 	.word	0x00000000
        /*0010*/ 	.short	0x0000
        /*0012*/ 	.short	0x0000
        /*0014*/ 	.byte	0x00, 0xf0, 0xe1, 0x02


	//----- nvinfo : EIATTR_SPARSE_MMA_MASK
	.align		4
.L_931:
        /*0018*/ 	.byte	0x03, 0x50
        /*001a*/ 	.short	0x0000


	//----- nvinfo : EIATTR_MAXREG_COUNT
	.align		4
        /*001c*/ 	.byte	0x03, 0x1b
        /*001e*/ 	.short	0x0080


	//----- nvinfo : EIATTR_NUM_BARRIERS
	.align		4
        /*0020*/ 	.byte	0x02, 0x4c
        /*0022*/ 	.byte	0x01
	.zero		1


	//----- nvinfo : EIATTR_ANNOTATIONS
	.align		4
        /*0024*/ 	.byte	0x04, 0x55
        /*0026*/ 	.short	(.L_933 - .L_932)


	//   ....[0]....
.L_932:
        /*0028*/ 	.word	0x00000001
        /*002c*/ 	.byte	0x90, 0x02, 0x00, 0x00, 0x01, 0x00, 0x00, 0x00, 0x60, 0x35, 0x00, 0x00


	//----- nvinfo : EIATTR_MERCURY_ISA_VERSION
	.align		4
.L_933:
        /*0038*/ 	.byte	0x03, 0x5f
        /*003a*/ 	.short	0x0101


	//----- nvinfo : EIATTR_INT_WARP_WIDE_INSTR_OFFSETS
	.align		4
        /*003c*/ 	.byte	0x04, 0x31
        /*003e*/ 	.short	(.L_935 - .L_934)


	//   ....[0]....
.L_934:
        /*0040*/ 	.word	0x00003760


	//   ....[1]....
        /*0044*/ 	.word	0x00006440


	//----- nvinfo : EIATTR_COOP_GROUP_MASK_REGIDS
	.align		4
.L_935:
        /*0048*/ 	.byte	0x04, 0x29
        /*004a*/ 	.short	(.L_937 - .L_936)


	//   ....[0]....
.L_936:
        /*004c*/ 	.word	0xffffffff


	//   ....[1]....
        /*0050*/ 	.word	0xffffffff


	//   ....[2]....
        /*0054*/ 	.word	0xffffffff


	//   ....[3]....
        /*0058*/ 	.word	0xffffffff


	//   ....[4]....
        /*005c*/ 	.word	0xffffffff


	//   ....[5]....
        /*0060*/ 	.word	0xffffffff


	//   ....[6]....
        /*0064*/ 	.word	0xffffffff


	//   ....[7]....
        /*0068*/ 	.word	0xffffffff


	//   ....[8]....
        /*006c*/ 	.word	0xffffffff


	//   ....[9]....
        /*0070*/ 	.word	0xffffffff


	//----- nvinfo : EIATTR_COOP_GROUP_INSTR_OFFSETS
	.align		4
.L_937:
        /*0074*/ 	.byte	0x04, 0x28
        /*0076*/ 	.short	(.L_939 - .L_938)


	//   ....[0]....
.L_938:
        /*0078*/ 	.word	0x000025c0


	//   ....[1]....
        /*007c*/ 	.word	0x00002600


	//   ....[2]....
        /*0080*/ 	.word	0x000026c0


	//   ....[3]....
        /*0084*/ 	.word	0x000026d0


	//   ....[4]....
        /*0088*/ 	.word	0x00002700


	//   ....[5]....
        /*008c*/ 	.word	0x00002720


	//   ....[6]....
        /*0090*/ 	.word	0x00002750


	//   ....[7]....
        /*0094*/ 	.word	0x00002770


	//   ....[8]....
        /*0098*/ 	.word	0x000027a0


	//   ....[9]....
        /*009c*/ 	.word	0x000027c0


	//----- nvinfo : EIATTR_EXIT_INSTR_OFFSETS
	.align		4
.L_939:
        /*00a0*/ 	.byte	0x04, 0x1c
        /*00a2*/ 	.short	(.L_941 - .L_940)


	//   ....[0]....
.L_940:
        /*00a4*/ 	.word	0x000064d0


	//   ....[1]....
        /*00a8*/ 	.word	0x00006610


	//   ....[2]....
        /*00ac*/ 	.word	0x00006870


	//----- nvinfo : EIATTR_MAX_THREADS
	.align		4
.L_941:
        /*00b0*/ 	.byte	0x04, 0x05
        /*00b2*/ 	.short	(.L_943 - .L_942)
.L_942:
        /*00b4*/ 	.word	0x00000200
        /*00b8*/ 	.word	0x00000001
        /*00bc*/ 	.word	0x00000001


	//----- nvinfo : EIATTR_CRS_STACK_SIZE
	.align		4
.L_943:
        /*00c0*/ 	.byte	0x04, 0x1e
        /*00c2*/ 	.short	(.L_945 - .L_944)
.L_944:
        /*00c4*/ 	.word	0x00000000


	//----- nvinfo : EIATTR_CBANK_PARAM_SIZE
	.align		4
.L_945:
        /*00c8*/ 	.byte	0x03, 0x19
        /*00ca*/ 	.short	0x00b8


	//----- nvinfo : EIATTR_PARAM_CBANK
	.align		4
        /*00cc*/ 	.byte	0x04, 0x0a
        /*00ce*/ 	.short	(.L_947 - .L_946)
	.align		4
.L_946:
        /*00d0*/ 	.word	index@(.nv.constant0._Z35group_norm_nhwc_bwd_one_pass_kernelI11Fp16IOFp16WLi256ELi32ELi512EEv26Group_norm_nhwc_bwd_params)
        /*00d4*/ 	.short	0x0210
        /*00d6*/ 	.short	0x00b8


	//----- nvinfo : EIATTR_SW_WAR
	.align		4
.L_947:
        /*00d8*/ 	.byte	0x04, 0x36
        /*00da*/ 	.short	(.L_949 - .L_948)
.L_948:
        /*00dc*/ 	.word	0x00000008
.L_949:


//--------------------- .nv.info._Z35group_norm_nhwc_bwd_one_pass_kernelI11Fp16IOFp16WLi512ELi32ELi512EEv26Group_norm_nhwc_bwd_params --------------------------
	.section	.nv.info._Z35group_norm_nhwc_bwd_one_pass_kernelI11Fp16IOFp16WLi512ELi32ELi512EEv26Group_norm_nhwc_bwd_params,"",@"SHT_CUDA_INFO"
	.sectionflags	@""
	.align	4


	//----- nvinfo : EIATTR_CUDA_API_VERSION
	.align		4
        /*0000*/ 	.byte	0x04, 0x37
        /*0002*/ 	.short	(.L_951 - .L_950)
.L_950:
        /*0004*/ 	.word	0x00000082


	//----- nvinfo : EIATTR_KPARAM_INFO
	.align		4
.L_951:
        /*0008*/ 	.byte	0x04, 0x17
        /*000a*/ 	.short	(.L_953 - .L_952)
.L_952:
        /*000c*/ 	.word	0x00000000
        /*0010*/ 	.short	0x0000
        /*0012*/ 	.short	0x0000
        /*0014*/ 	.byte	0x00, 0xf0, 0xe1, 0x02


	//----- nvinfo : EIATTR_SPARSE_MMA_MASK
	.align		4
.L_953:
        /*0018*/ 	.byte	0x03, 0x50
        /*001a*/ 	.short	0x0000


	//----- nvinfo : EIATTR_MAXREG_COUNT
	.align		4
        /*001c*/ 	.byte	0x03, 0x1b
        /*001e*/ 	.short	0x0080


	//----- nvinfo : EIATTR_NUM_BARRIERS
	.align		4
        /*0020*/ 	.byte	0x02, 0x4c
        /*0022*/ 	.byte	0x01
	.zero		1


	//----- nvinfo : EIATTR_MERCURY_ISA_VERSION
	.align		4
        /*0024*/ 	.byte	0x03, 0x5f
        /*0026*/ 	.short	0x0101


	//----- nvinfo : EIATTR_INT_WARP_WIDE_INSTR_OFFSETS
	.align		4
        /*0028*/ 	.byte	0x04, 0x31
        /*002a*/ 	.short	(.L_955 - .L_954)


	//   ....[0]....
.L_954:
        /*002c*/ 	.word	0x00005710


	//   ....[1]....
        /*0030*/ 	.word	0x00009d20


	//----- nvinfo : EIATTR_COOP_GROUP_MASK_REGIDS
	.align		4
.L_955:
        /*0034*/ 	.byte	0x04, 0x29
        /*0036*/ 	.short	(.L_957 - .L_956)


	//   ....[0]....
.L_956:
        /*0038*/ 	.word	0xffffffff


	//   ....[1]....
        /*003c*/ 	.word	0xffffffff


	//   ....[2]....
        /*0040*/ 	.word	0xffffffff


	//   ....[3]....
        /*0044*/ 	.word	0xffffffff


	//   ....[4]....
        /*0048*/ 	.word	0xffffffff


	//   ....[5]....
        /*004c*/ 	.word	0xffffffff


	//   ....[6]....
        /*0050*/ 	.word	0xffffffff


	//   ....[7]....
        /*0054*/ 	.word	0xffffffff


	//   ....[8]....
        /*0058*/ 	.word	0xffffffff


	//   ....[9]....
        /*005c*/ 	.word	0xffffffff


	//----- nvinfo : EIATTR_COOP_GROUP_INSTR_OFFSETS
	.align		4
.L_957:
        /*0060*/ 	.byte	0x04, 0x28
        /*0062*/ 	.short	(.L_959 - .L_958)


	//   ....[0]....
.L_958:
        /*0064*/ 	.word	0x00004510


	//   ....[1]....
        /*0068*/ 	.word	0x00004550


	//   ....[2]....
        /*006c*/ 	.word	0x00004720


	//   ....[3]....
        /*0070*/ 	.word	0x00004730


	//   ....[4]....
        /*0074*/ 	.word	0x00004770


	//   ....[5]....
        /*0078*/ 	.word	0x00004790


	//   ....[6]....
        /*007c*/ 	.word	0x000047c0


	//   ....[7]....
        /*0080*/ 	.word	0x000047e0


	//   ....[8]....
        /*0084*/ 	.word	0x00004810


	//   ....[9]....
        /*0088*/ 	.word	0x00004830


	//----- nvinfo : EIATTR_EXIT_INSTR_OFFSETS
	.align		4
.L_959:
        /*008c*/ 	.byte	0x04, 0x1c
        /*008e*/ 	.short	(.L_961 - .L_960)


	//   ....[0]....
.L_960:
        /*0090*/ 	.word	0x00009db0


	//   ....[1]....
        /*0094*/ 	.word	0x00009ef0


	//   ....[2]....
        /*0098*/ 	.word	0x0000a150


	//----- nvinfo : EIATTR_MAX_THREADS
	.align		4
.L_961:
        /*009c*/ 	.byte	0x04, 0x05
        /*009e*/ 	.short	(.L_963 - .L_962)
.L_962:
        /*00a0*/ 	.word	0x00000200
        /*00a4*/ 	.word	0x00000001
        /*00a8*/ 	.word	0x00000001


	//----- nvinfo : EIATTR_CRS_STACK_SIZE
	.align		4
.L_963:
        /*00ac*/ 	.byte	0x04, 0x1e
        /*00ae*/ 	.short	(.L_965 - .L_964)
.L_964:
        /*00b0*/ 	.word	0x00000000


	//----- nvinfo : EIATTR_CBANK_PARAM_SIZE
	.align		4
.L_965:
        /*00b4*/ 	.byte	0x03, 0x19
        /*00b6*/ 	.short	0x00b8


	//----- nvinfo : EIATTR_PARAM_CBANK
	.align		4
        /*00b8*/ 	.byte	0x04, 0x0a
        /*00ba*/ 	.short	(.L_967 - .L_966)
	.align		4
.L_966:
        /*00bc*/ 	.word	index@(.nv.constant0._Z35group_norm_nhwc_bwd_one_pass_kernelI11Fp16IOFp16WLi512ELi32ELi512EEv26Group_norm_nhwc_bwd_params)
        /*00c0*/ 	.short	0x0210
        /*00c2*/ 	.short	0x00b8


	//----- nvinfo : EIATTR_SW_WAR
	.align		4
.L_967:
        /*00c4*/ 	.byte	0x04, 0x36
        /*00c6*/ 	.short	(.L_969 - .L_968)
.L_968:
        /*00c8*/ 	.word	0x00000008
.L_969:


//--------------------- .nv.info._Z35group_norm_nhwc_bwd_one_pass_kernelI11Fp32IOFp32WLi64ELi32ELi512EEv26Group_norm_nhwc_bwd_params --------------------------
	.section	.nv.info._Z35group_norm_nhwc_bwd_one_pass_kernelI11Fp32IOFp32WLi64ELi32ELi512EEv26Group_norm_nhwc_bwd_params,"",@"SHT_CUDA_INFO"
	.sectionflags	@""
	.align	4


	//----- nvinfo : EIATTR_CUDA_API_VERSION
	.align		4
        /*0000*/ 	.byte	0x04, 0x37
        /*0002*/ 	.short	(.L_971 - .L_970)
.L_970:
        /*0004*/ 	.word	0x00000082


	//----- nvinfo : EIATTR_KPARAM_INFO
	.align		4
.L_971:
        /*0008*/ 	.byte	0x04, 0x17
        /*000a*/ 	.short	(.L_973 - .L_972)
.L_972:
        /*000c*/ 	.word	0x00000000
        /*0010*/ 	.short	0x0000
        /*0012*/ 	.short	0x0000
        /*0014*/ 	.byte	0x00, 0xf0, 0xe1, 0x02


	//----- nvinfo : EIATTR_SPARSE_MMA_MASK
	.align		4
.L_973:
        /*0018*/ 	.byte	0x03, 0x50
        /*001a*/ 	.short	0x0000


	//----- nvinfo : EIATTR_MAXREG_COUNT
	.align		4
        /*001c*/ 	.byte	0x03, 0x1b
        /*001e*/ 	.short	0x0080


	//----- nvinfo : EIATTR_NUM_BARRIERS
	.align		4
        /*0020*/ 	.byte	0x02, 0x4c
        /*0022*/ 	.byte	0x01
	.zero		1


	//----- nvinfo : EIATTR_MERCURY_ISA_VERSION
	.align		4
        /*0024*/ 	.byte	0x03, 0x5f
        /*0026*/ 	.short	0x0101


	//----- nvinfo : EIATTR_INT_WARP_WIDE_INSTR_OFFSETS
	.align		4
        /*0028*/ 	.byte	0x04, 0x31
        /*002a*/ 	.short	(.L_975 - .L_974)


	//   ....[0]....
.L_974:
        /*002c*/ 	.word	0x00001fa0


	//   ....[1]....
        /*0030*/ 	.word	0x00003800


	//----- nvinfo : EIATTR_COOP_GROUP_MASK_REGIDS
	.align		4
.L_975:
        /*0034*/ 	.byte	0x04, 0x29
        /*0036*/ 	.short	(.L_977 - .L_976)


	//   ....[0]....
.L_976:
        /*0038*/ 	.word	0xffffffff


	//   ....[1]....
        /*003c*/ 	.word	0xffffffff


	//   ....[2]....
        /*0040*/ 	.word	0xffffffff


	//   ....[3]....
        /*0044*/ 	.word	0xffffffff


	//   ....[4]....
        /*0048*/ 	.word	0xffffffff


	//   ....[5]....
        /*004c*/ 	.word	0xffffffff


	//   ....[6]....
        /*0050*/ 	.word	0xffffffff


	//   ....[7]....
        /*0054*/ 	.word	0xffffffff


	//   ....[8]....
        /*0058*/ 	.word	0xffffffff


	//   ....[9]....
        /*005c*/ 	.word	0xffffffff


	//----- nvinfo : EIATTR_COOP_GROUP_INSTR_OFFSETS
	.align		4
.L_977:
        /*0060*/ 	.byte	0x04, 0x28
        /*0062*/ 	.short	(.L_979 - .L_978)


	//   ....[0]....
.L_978:
        /*0064*/ 	.word	0x00000ea0


	//   ....[1]....
        /*0068*/ 	.word	0x00000ed0


	//   ....[2]....
        /*006c*/ 	.word	0x00000f20


	//   ....[3]....
        /*0070*/ 	.word	0x00000f40


	//   ....[4]....
        /*0074*/ 	.word	0x00000f70


	//   ....[5]....
        /*0078*/ 	.word	0x00000f90


	//   ....[6]....
        /*007c*/ 	.word	0x00000fc0


	//   ....[7]....
        /*0080*/ 	.word	0x00000fe0


	//   ....[8]....
        /*0084*/ 	.word	0x00001010


	//   ....[9]....
        /*0088*/ 	.word	0x00001030


	//----- nvinfo : EIATTR_EXIT_INSTR_OFFSETS
	.align		4
.L_979:
        /*008c*/ 	.byte	0x04, 0x1c
        /*008e*/ 	.short	(.L_981 - .L_980)


	//   ....[0]....
.L_980:
        /*0090*/ 	.word	0x00003890


	//   ....[1]....
        /*0094*/ 	.word	0x000039d0


	//   ....[2]....
        /*0098*/ 	.word	0x00003c10


	//----- nvinfo : EIATTR_MAX_THREADS
	.align		4
.L_981:
        /*009c*/ 	.byte	0x04, 0x05
        /*009e*/ 	.short	(.L_983 - .L_982)
.L_982:
        /*00a0*/ 	.word	0x00000200
        /*00a4*/ 	.word	0x00000001
        /*00a8*/ 	.word	0x00000001


	//----- nvinfo : EIATTR_CRS_STACK_SIZE
	.align		4
.L_983:
        /*00ac*/ 	.byte	0x04, 0x1e
        /*00ae*/ 	.short	(.L_985 - .L_984)
.L_984:
        /*00b0*/ 	.word	0x00000000


	//----- nvinfo : EIATTR_CBANK_PARAM_SIZE
	.align		4
.L_985:
        /*00b4*/ 	.byte	0x03, 0x19
        /*00b6*/ 	.short	0x00b8


	//----- nvinfo : EIATTR_PARAM_CBANK
	.align		4
        /*00b8*/ 	.byte	0x04, 0x0a
        /*00ba*/ 	.short	(.L_987 - .L_986)
	.align		4
.L_986:
        /*00bc*/ 	.word	index@(.nv.constant0._Z35group_norm_nhwc_bwd_one_pass_kernelI11Fp32IOFp32WLi64ELi32ELi512EEv26Group_norm_nhwc_bwd_params)
        /*00c0*/ 	.short	0x0210
        /*00c2*/ 	.short	0x00b8


	//----- nvinfo : EIATTR_SW_WAR
	.align		4
.L_987:
        /*00c4*/ 	.byte	0x04, 0x36
        /*00c6*/ 	.short	(.L_989 - .L_988)
.L_988:
        /*00c8*/ 	.word	0x00000008
.L_989:


//--------------------- .nv.info._Z35group_norm_nhwc_bwd_one_pass_kernelI11Fp32IOFp32WLi128ELi32ELi512EEv26Group_norm_nhwc_bwd_params --------------------------
	.section	.nv.info._Z35group_norm_nhwc_bwd_one_pass_kernelI11Fp32IOFp32WLi128ELi32ELi512EEv26Group_norm_nhwc_bwd_params,"",@"SHT_CUDA_INFO"
	.sectionflags	@""
	.align	4


	//----- nvinfo : EIATTR_CUDA_API_VERSION
	.align		4
        /*0000*/ 	.byte	0x04, 0x37
        /*0002*/ 	.short	(.L_991 - .L_990)
.L_990:
        /*0004*/ 	.word	0x00000082


	//----- nvinfo : EIATTR_KPARAM_INFO
	.align		4
.L_991:
        /*0008*/ 	.byte	0x04, 0x17
        /*000a*/ 	.short	(.L_993 - .L_992)
.L_992:
        /*000c*/ 	.word	0x00000000
        /*0010*/ 	.short	0x0000
        /*0012*/ 	.short	0x0000
        /*0014*/ 	.byte	0x00, 0xf0, 0xe1, 0x02


	//----- nvinfo : EIATTR_SPARSE_MMA_MASK
	.align		4
.L_993:
        /*0018*/ 	.byte	0x03, 0x50
        /*001a*/ 	.short	0x0000


	//----- nvinfo : EIATTR_MAXREG_COUNT
	.align		4
        /*001c*/ 	.byte	0x03, 0x1b
        /*001e*/ 	.short	0x0080


	//----- nvinfo : EIATTR_NUM_BARRIERS
	.align		4
        /*0020*/ 	.byte	0x02, 0x4c
        /*0022*/ 	.byte	0x01
	.zero		1


	//----- nvinfo : EIATTR_MERCURY_ISA_VERSION
	.align		4
        /*0024*/ 	.byte	0x03, 0x5f
        /*0026*/ 	.short	0x0101


	//----- nvinfo : EIATTR_INT_WARP_WIDE_INSTR_OFFSETS
	.align		4
        /*0028*/ 	.byte	0x04, 0x31
        /*002a*/ 	.short	(.L_995 - .L_994)


	//   ....[0]....
.L_994:
        /*002c*/ 	.word	0x00002690


	//   ....[1]....
        /*0030*/ 	.word	0x000043e0


	//----- nvinfo : EIATTR_COOP_GROUP_MASK_REGIDS
	.align		4
.L_995:
        /*0034*/ 	.byte	0x04, 0x29
        /*0036*/ 	.short	(.L_997 - .L_996)


	//   ....[0]....
.L_996:
        /*0038*/ 	.word	0xffffffff


	//   ....[1]....
        /*003c*/ 	.word	0xffffffff


	//   ....[2]....
        /*0040*/ 	.word	0xffffffff


	//   ....[3]....
        /*0044*/ 	.word	0xffffffff


	//   ....[4]....
        /*0048*/ 	.word	0xffffffff


	//   ....[5]....
        /*004c*/ 	.word	0xffffffff


	//   ....[6]....
        /*0050*/ 	.word	0xffffffff


	//   ....[7]....
        /*0054*/ 	.word	0xffffffff


	//   ....[8]....
        /*0058*/ 	.word	0xffffffff


	//   ....[9]....
        /*005c*/ 	.word	0xffffffff


	//----- nvinfo : EIATTR_COOP_GROUP_INSTR_OFFSETS
	.align		4
.L_997:
        /*0060*/ 	.byte	0x04, 0x28
        /*0062*/ 	.short	(.L_999 - .L_998)


	//   ....[0]....
.L_998:
        /*0064*/ 	.word	0x00001500


	//   ....[1]....
        /*0068*/ 	.word	0x00001540


	//   ....[2]....
        /*006c*/ 	.word	0x00001670


	//   ....[3]....
        /*0070*/ 	.word	0x00001690


	//   ....[4]....
        /*0074*/ 	.word	0x000016d0


	//   ....[5]....
        /*0078*/ 	.word	0x000016f0


	//   ....[6]....
        /*007c*/ 	.word	0x00001720


	//   ....[7]....
        /*0080*/ 	.word	0x00001740


	//   ....[8]....
        /*0084*/ 	.word	0x00001770


	//   ....[9]....
        /*0088*/ 	.word	0x00001790


	//----- nvinfo : EIATTR_EXIT_INSTR_OFFSETS
	.align		4
.L_999:
        /*008c*/ 	.byte	0x04, 0x1c
        /*008e*/ 	.short	(.L_1001 - .L_1000)


	//   ....[0]....
.L_1000:
        /*0090*/ 	.word	0x00004470


	//   ....[1]....
        /*0094*/ 	.word	0x000045b0


	//   ....[2]....
        /*0098*/ 	.word	0x000047f0


	//----- nvinfo : EIATTR_MAX_THREADS
	.align		4
.L_1001:
        /*009c*/ 	.byte	0x04, 0x05
        /*009e*/ 	.short	(.L_1003 - .L_1002)
.L_1002:
        /*00a0*/ 	.word	0x00000200
        /*00a4*/ 	.word	0x00000001
        /*00a8*/ 	.word	0x00000001


	//----- nvinfo : EIATTR_CRS_STACK_SIZE
	.align		4
.L_1003:
        /*00ac*/ 	.byte	0x04, 0x1e
        /*00ae*/ 	.short	(.L_1005 - .L_1004)
.L_1004:
        /*00b0*/ 	.word	0x00000000


	//----- nvinfo : EIATTR_CBANK_PARAM_SIZE
	.align		4
.L_1005:
        /*00b4*/ 	.byte	0x03, 0x19
        /*00b6*/ 	.short	0x00b8


	//----- nvinfo : EIATTR_PARAM_CBANK
	.align		4
        /*00b8*/ 	.byte	0x04, 0x0a
        /*00ba*/ 	.short	(.L_1007 - .L_1006)
	.align		4
.L_1006:
        /*00bc*/ 	.word	index@(.nv.constant0._Z35group_norm_nhwc_bwd_one_pass_kernelI11Fp32IOFp32WLi128ELi32ELi512EEv26Group_norm_nhwc_bwd_params)
        /*00c0*/ 	.short	0x0210
        /*00c2*/ 	.short	0x00b8


	//----- nvinfo : EIATTR_SW_WAR
	.align		4
.L_1007:
        /*00c4*/ 	.byte	0x04, 0x36
        /*00c6*/ 	.short	(.L_1009 - .L_1008)
.L_1008:
        /*00c8*/ 	.word	0x00000008
.L_1009:


//--------------------- .nv.info._Z35group_norm_nhwc_bwd_one_pass_kernelI11Fp32IOFp32WLi256ELi32ELi512EEv26Group_norm_nhwc_bwd_params --------------------------
	.section	.nv.info._Z35group_norm_nhwc_bwd_one_pass_kernelI11Fp32IOFp32WLi256ELi32ELi512EEv26Group_norm_nhwc_bwd_params,"",@"SHT_CUDA_INFO"
	.sectionflags	@""
	.align	4


	//----- nvinfo : EIATTR_CUDA_API_VERSION
	.align		4
        /*0000*/ 	.byte	0x04, 0x37
        /*0002*/ 	.short	(.L_1011 - .L_1010)
.L_1010:
        /*0004*/ 	.word	0x00000082


	//----- nvinfo : EIATTR_KPARAM_INFO
	.align		4
.L_1011:
        /*0008*/ 	.byte	0x04, 0x17
        /*000a*/ 	.short	(.L_1013 - .L_1012)
.L_1012:
        /*000c*/ 	.word	0x00000000
        /*0010*/ 	.short	0x0000
        /*0012*/ 	.short	0x0000
        /*0014*/ 	.byte	0x00, 0xf0, 0xe1, 0x02


	//----- nvinfo : EIATTR_SPARSE_MMA_MASK
	.align		4
.L_1013:
        /*0018*/ 	.byte	0x03, 0x50
        /*001a*/ 	.short	0x0000


	//----- nvinfo : EIATTR_MAXREG_COUNT
	.align		4
        /*001c*/ 	.byte	0x03, 0x1b
        /*001e*/ 	.short	0x0080


	//----- nvinfo : EIATTR_NUM_BARRIERS
	.align		4
        /*0020*/ 	.byte	0x02, 0x4c
        /*0022*/ 	.byte	0x01
	.zero		1


	//----- nvinfo : EIATTR_MERCURY_ISA_VERSION
	.align		4
        /*0024*/ 	.byte	0x03, 0x5f
        /*0026*/ 	.short	0x0101


	//----- nvinfo : EIATTR_INT_WARP_WIDE_INSTR_OFFSETS
	.align		4
        /*0028*/ 	.byte	0x04, 0x31
        /*002a*/ 	.short	(.L_1015 - .L_1014)


	//   ....[0]....
.L_1014:
        /*002c*/ 	.word	0x00003580


	//   ....[1]....
        /*0030*/ 	.word	0x00005dd0


	//----- nvinfo : EIATTR_COOP_GROUP_MASK_REGIDS
	.align		4
.L_1015:
        /*0034*/ 	.byte	0x04, 0x29
        /*0036*/ 	.short	(.L_1017 - .L_1016)


	//   ....[0]....
.L_1016:
        /*0038*/ 	.word	0xffffffff


	//   ....[1]....
        /*003c*/ 	.word	0xffffffff


	//   ....[2]....
        /*0040*/ 	.word	0xffffffff


	//   ....[3]....
        /*0044*/ 	.word	0xffffffff


	//   ....[4]....
        /*0048*/ 	.word	0xffffffff


	//   ....[5]....
        /*004c*/ 	.word	0xffffffff


	//   ....[6]....
        /*0050*/ 	.word	0xffffffff


	//   ....[7]....
        /*0054*/ 	.word	0xffffffff


	//   ....[8]....
        /*0058*/ 	.word	0xffffffff


	//   ....[9]....
        /*005c*/ 	.word	0xffffffff


	//----- nvinfo : EIATTR_COOP_GROUP_INSTR_OFFSETS
	.align		4
.L_1017:
        /*0060*/ 	.byte	0x04, 0x28
        /*0062*/ 	.short	(.L_1019 - .L_1018)


	//   ....[0]....
.L_1018:
        /*0064*/ 	.word	0x000022b0


	//   ....[1]....
        /*0068*/ 	.word	0x000022f0


	//   ....[2]....
        /*006c*/ 	.word	0x00002400


	//   ....[3]....
        /*0070*/ 	.word	0x00002420


	//   ....[4]....
        /*0074*/ 	.word	0x00002450


	//   ....[5]....
        /*0078*/ 	.word	0x00002470


	//   ....[6]....
        /*007c*/ 	.word	0x000024a0


	//   ....[7]....
        /*0080*/ 	.word	0x000024c0


	//   ....[8]....
        /*0084*/ 	.word	0x000024f0


	//   ....[9]....
        /*0088*/ 	.word	0x00002510


	//----- nvinfo : EIATTR_EXIT_INSTR_OFFSETS
	.align		4
.L_1019:
        /*008c*/ 	.byte	0x04, 0x1c
        /*008e*/ 	.short	(.L_1021 - .L_1020)


	//   ....[0]....
.L_1020:
        /*0090*/ 	.word	0x00005ec0


	//   ....[1]....
        /*0094*/ 	.word	0x00006000


	//   ....[2]....
        /*0098*/ 	.word	0x00006240


	//----- nvinfo : EIATTR_MAX_THREADS
	.align		4
.L_1021:
        /*009c*/ 	.byte	0x04, 0x05
        /*009e*/ 	.short	(.L_1023 - .L_1022)
.L_1022:
        /*00a0*/ 	.word	0x00000200
        /*00a4*/ 	.word	0x00000001
        /*00a8*/ 	.word	0x00000001


	//----- nvinfo : EIATTR_CRS_STACK_SIZE
	.align		4
.L_1023:
        /*00ac*/ 	.byte	0x04, 0x1e
        /*00ae*/ 	.short	(.L_1025 - .L_1024)
.L_1024:
        /*00b0*/ 	.word	0x00000000


	//----- nvinfo : EIATTR_CBANK_PARAM_SIZE
	.align		4
.L_1025:
        /*00b4*/ 	.byte	0x03, 0x19
        /*00b6*/ 	.short	0x00b8


	//----- nvinfo : EIATTR_PARAM_CBANK
	.align		4
        /*00b8*/ 	.byte	0x04, 0x0a
        /*00ba*/ 	.short	(.L_1027 - .L_1026)
	.align		4
.L_1026:
        /*00bc*/ 	.word	index@(.nv.constant0._Z35group_norm_nhwc_bwd_one_pass_kernelI11Fp32IOFp32WLi256ELi32ELi512EEv26Group_norm_nhwc_bwd_params)
        /*00c0*/ 	.short	0x0210
        /*00c2*/ 	.short	0x00b8


	//----- nvinfo : EIATTR_SW_WAR
	.align		4
.L_1027:
        /*00c4*/ 	.byte	0x04, 0x36
        /*00c6*/ 	.short	(.L_1029 - .L_1028)
.L_1028:
        /*00c8*/ 	.word	0x00000008
.L_1029:


//--------------------- .nv.info._Z35group_norm_nhwc_bwd_one_pass_kernelI11Fp32IOFp32WLi512ELi32ELi512EEv26Group_norm_nhwc_bwd_params --------------------------
	.section	.nv.info._Z35group_norm_nhwc_bwd_one_pass_kernelI11Fp32IOFp32WLi512ELi32ELi512EEv26Group_norm_nhwc_bwd_params,"",@"SHT_CUDA_INFO"
	.sectionflags	@""
	.align	4


	//----- nvinfo : EIATTR_CUDA_API_VERSION
	.align		4
        /*0000*/ 	.byte	0x04, 0x37
        /*0002*/ 	.short	(.L_1031 - .L_1030)
.L_1030:
        /*0004*/ 	.word	0x00000082


	//----- nvinfo : EIATTR_KPARAM_INFO
	.align		4
.L_1031:
        /*0008*/ 	.byte	0x04, 0x17
        /*000a*/ 	.short	(.L_1033 - .L_1032)
.L_1032:
        /*000c*/ 	.word	0x00000000
        /*0010*/ 	.short	0x0000
        /*0012*/ 	.short	0x0000
        /*0014*/ 	.byte	0x00, 0xf0, 0xe1, 0x02


	//----- nvinfo : EIATTR_SPARSE_MMA_MASK
	.align		4
.L_1033:
        /*0018*/ 	.byte	0x03, 0x50
        /*001a*/ 	.short	0x0000


	//----- nvinfo : EIATTR_MAXREG_COUNT
	.align		4
        /*001c*/ 	.byte	0x03, 0x1b
        /*001e*/ 	.short	0x0080


	//----- nvinfo : EIATTR_NUM_BARRIERS
	.align		4
        /*0020*/ 	.byte	0x02, 0x4c
        /*0022*/ 	.byte	0x01
	.zero		1


	//----- nvinfo : EIATTR_MERCURY_ISA_VERSION
	.align		4
        /*0024*/ 	.byte	0x03, 0x5f
        /*0026*/ 	.short	0x0101


	//----- nvinfo : EIATTR_INT_WARP_WIDE_INSTR_OFFSETS
	.align		4
        /*0028*/ 	.byte	0x04, 0x31
        /*002a*/ 	.short	(.L_1035 - .L_1034)


	//   ....[0]....
.L_1034:
        /*002c*/ 	.word	0x00005680


	//   ....[1]....
        /*0030*/ 	.word	0x000094f0


	//----- nvinfo : EIATTR_COOP_GROUP_MASK_REGIDS
	.align		4
.L_1035:
        /*0034*/ 	.byte	0x04, 0x29
        /*0036*/ 	.short	(.L_1037 - .L_1036)


	//   ....[0]....
.L_1036:
        /*0038*/ 	.word	0xffffffff


	//   ....[1]....
        /*003c*/ 	.word	0xffffffff


	//   ....[2]....
        /*0040*/ 	.word	0xffffffff


	//   ....[3]....
        /*0044*/ 	.word	0xffffffff


	//   ....[4]....
        /*0048*/ 	.word	0xffffffff


	//   ....[5]....
        /*004c*/ 	.word	0xffffffff


	//   ....[6]....
        /*0050*/ 	.word	0xffffffff


	//   ....[7]....
        /*0054*/ 	.word	0xffffffff


	//   ....[8]....
        /*0058*/ 	.word	0xffffffff


	//   ....[9]....
        /*005c*/ 	.word	0xffffffff


	//----- nvinfo : EIATTR_COOP_GROUP_INSTR_OFFSETS
	.align		4
.L_1037:
        /*0060*/ 	.byte	0x04, 0x28
        /*0062*/ 	.short	(.L_1039 - .L_1038)


	//   ....[0]....
.L_1038:
        /*0064*/ 	.word	0x00004450


	//   ....[1]....
        /*0068*/ 	.word	0x00004490


	//   ....[2]....
        /*006c*/ 	.word	0x00004620


	//   ....[3]....
        /*0070*/ 	.word	0x00004640


	//   ....[4]....
        /*0074*/ 	.word	0x00004680


	//   ....[5]....
        /*0078*/ 	.word	0x000046a0


	//   ....[6]....
        /*007c*/ 	.word	0x000046d0


	//   ....[7]....
        /*0080*/ 	.word	0x000046f0


	//   ....[8]....
        /*0084*/ 	.word	0x00004720


	//   ....[9]....
        /*0088*/ 	.word	0x00004740


	//----- nvinfo : EIATTR_EXIT_INSTR_OFFSETS
	.align		4
.L_1039:
        /*008c*/ 	.byte	0x04, 0x1c
        /*008e*/ 	.short	(.L_1041 - .L_1040)


	//   ....[0]....
.L_1040:
        /*0090*/ 	.word	0x00009580


	//   ....[1]....
        /*0094*/ 	.word	0x000096c0


	//   ....[2]....
        /*0098*/ 	.word	0x00009900


	//----- nvinfo : EIATTR_MAX_THREADS
	.align		4
.L_1041:
        /*009c*/ 	.byte	0x04, 0x05
        /*009e*/ 	.short	(.L_1043 - .L_1042)
.L_1042:
        /*00a0*/ 	.word	0x00000200
        /*00a4*/ 	.word	0x00000001
        /*00a8*/ 	.word	0x00000001


	//----- nvinfo : EIATTR_CRS_STACK_SIZE
	.align		4
.L_1043:
        /*00ac*/ 	.byte	0x04, 0x1e
        /*00ae*/ 	.short	(.L_1045 - .L_1044)
.L_1044:
        /*00b0*/ 	.word	0x00000000


	//----- nvinfo : EIATTR_CBANK_PARAM_SIZE
	.align		4
.L_1045:
        /*00b4*/ 	.byte	0x03, 0x19
        /*00b6*/ 	.short	0x00b8


	//----- nvinfo : EIATTR_PARAM_CBANK
	.align		4
        /*00b8*/ 	.byte	0x04, 0x0a
        /*00ba*/ 	.short	(.L_1047 - .L_1046)
	.align		4
.L_1046:
        /*00bc*/ 	.word	index@(.nv.constant0._Z35group_norm_nhwc_bwd_one_pass_kernelI11Fp32IOFp32WLi512ELi32ELi512EEv26Group_norm_nhwc_bwd_params)
        /*00c0*/ 	.short	0x0210
        /*00c2*/ 	.short	0x00b8


	//----- nvinfo : EIATTR_SW_WAR
	.align		4
.L_1047:
        /*00c4*/ 	.byte	0x04, 0x36
        /*00c6*/ 	.short	(.L_1049 - .L_1048)
.L_1048:
        /*00c8*/ 	.word	0x00000008
.L_1049:


//--------------------- .nv.info._Z35group_norm_nhwc_bwd_one_pass_kernelI11Fp32IOBf16WLi64ELi32ELi512EEv26Group_norm_nhwc_bwd_params --------------------------
	.section	.nv.info._Z35group_norm_nhwc_bwd_one_pass_kernelI11Fp32IOBf16WLi64ELi32ELi512EEv26Group_norm_nhwc_bwd_params,"",@"SHT_CUDA_INFO"
	.sectionflags	@""
	.align	4


	//----- nvinfo : EIATTR_CUDA_API_VERSION
	.align		4
        /*0000*/ 	.byte	0x04, 0x37
        /*0002*/ 	.short	(.L_1051 - .L_1050)
.L_1050:
        /*0004*/ 	.word	0x00000082


	//----- nvinfo : EIATTR_KPARAM_INFO
	.align		4
.L_1051:
        /*0008*/ 	.byte	0x04, 0x17
        /*000a*/ 	.short	(.L_1053 - .L_1052)
.L_1052:
        /*000c*/ 	.word	0x00000000
        /*0010*/ 	.short	0x0000
        /*0012*/ 	.short	0x0000
        /*0014*/ 	.byte	0x00, 0xf0, 0xe1, 0x02


	//----- nvinfo : EIATTR_SPARSE_MMA_MASK
	.align		4
.L_1053:
        /*0018*/ 	.byte	0x03, 0x50
        /*001a*/ 	.short	0x0000


	//----- nvinfo : EIATTR_MAXREG_COUNT
	.align		4
        /*001c*/ 	.byte	0x03, 0x1b
        /*001e*/ 	.short	0x0080


	//----- nvinfo : EIATTR_NUM_BARRIERS
	.align		4
        /*0020*/ 	.byte	0x02, 0x4c
        /*0022*/ 	.byte	0x01
	.zero		1


	//----- nvinfo : EIATTR_MERCURY_ISA_VERSION
	.align		4
        /*0024*/ 	.byte	0x03, 0x5f
        /*0026*/ 	.short	0x0101


	//----- nvinfo : EIATTR_INT_WARP_WIDE_INSTR_OFFSETS
	.align		4
        /*0028*/ 	.byte	0x04, 0x31
        /*002a*/ 	.short	(.L_1055 - .L_1054)


	//   ....[0]....
.L_1054:
        /*002c*/ 	.word	0x00002000


	//   ....[1]....
        /*0030*/ 	.word	0x00003860


	//----- nvinfo : EIATTR_COOP_GROUP_MASK_REGIDS
	.align		4
.L_1055:
        /*0034*/ 	.byte	0x04, 0x29
        /*0036*/ 	.short	(.L_1057 - .L_1056)


	//   ....[0]....
.L_1056:
        /*0038*/ 	.word	0xffffffff


	//   ....[1]....
        /*003c*/ 	.word	0xffffffff


	//   ....[2]....
        /*0040*/ 	.word	0xffffffff


	//   ....[3]....
        /*0044*/ 	.word	0xffffffff


	//   ....[4]....
        /*0048*/ 	.word	0xffffffff


	//   ....[5]....
        /*004c*/ 	.word	0xffffffff


	//   ....[6]....
        /*0050*/ 	.word	0xffffffff


	//   ....[7]....
        /*0054*/ 	.word	0xffffffff


	//   ....[8]....
        /*0058*/ 	.word	0xffffffff


	//   ....[9]....
        /*005c*/ 	.word	0xffffffff


	//----- nvinfo : EIATTR_COOP_GROUP_INSTR_OFFSETS
	.align		4
.L_1057:
        /*0060*/ 	.byte	0x04, 0x28
        /*0062*/ 	.short	(.L_1059 - .L_1058)


	//   ....[0]....
.L_1058:
        /*0064*/ 	.word	0x00000f00


	//   ....[1]....
        /*0068*/ 	.word	0x00000f40


	//   ....[2]....
        /*006c*/ 	.word	0x00000fb0


	//   ....[3]....
        /*0070*/ 	.word	0x00000fd0


	//   ....[4]....
        /*0074*/ 	.word	0x00001000


	//   ....[5]....
        /*0078*/ 	.word	0x00001020


	//   ....[6]....
        /*007c*/ 	.word	0x00001050


	//   ....[7]....
        /*0080*/ 	.word	0x00001070


	//   ....[8]....
        /*0084*/ 	.word	0x000010a0


	//   ....[9]....
        /*0088*/ 	.word	0x000010c0


	//----- nvinfo : EIATTR_EXIT_INSTR_OFFSETS
	.align		4
.L_1059:
        /*008c*/ 	.byte	0x04, 0x1c
        /*008e*/ 	.short	(.L_1061 - .L_1060)


	//   ....[0]....
.L_1060:
        /*0090*/ 	.word	0x000038f0


	//   ....[1]....
        /*0094*/ 	.word	0x00003a30


	//   ....[2]....
        /*0098*/ 	.word	0x00003c90


	//----- nvinfo : EIATTR_MAX_THREADS
	.align		4
.L_1061:
        /*009c*/ 	.byte	0x04, 0x05
        /*009e*/ 	.short	(.L_1063 - .L_1062)
.L_1062:
        /*00a0*/ 	.word	0x00000200
        /*00a4*/ 	.word	0x00000001
        /*00a8*/ 	.word	0x00000001


	//----- nvinfo : EIATTR_CRS_STACK_SIZE
	.align		4
.L_1063:
        /*00ac*/ 	.byte	0x04, 0x1e
        /*00ae*/ 	.short	(.L_1065 - .L_1064)
.L_1064:
        /*00b0*/ 	.word	0x00000000


	//----- nvinfo : EIATTR_CBANK_PARAM_SIZE
	.align		4
.L_1065:
        /*00b4*/ 	.byte	0x03, 0x19
        /*00b6*/ 	.short	0x00b8


	//----- nvinfo : EIATTR_PARAM_CBANK
	.align		4
        /*00b8*/ 	.byte	0x04, 0x0a
        /*00ba*/ 	.short	(.L_1067 - .L_1066)
	.align		4
.L_1066:
        /*00bc*/ 	.word	index@(.nv.constant0._Z35group_norm_nhwc_bwd_one_pass_kernelI11Fp32IOBf16WLi64ELi32ELi512EEv26Group_norm_nhwc_bwd_params)
        /*00c0*/ 	.short	0x0210
        /*00c2*/ 	.short	0x00b8


	//----- nvinfo : EIATTR_SW_WAR
	.align		4
.L_1067:
        /*00c4*/ 	.byte	0x04, 0x36
        /*00c6*/ 	.short	(.L_1069 - .L_1068)
.L_1068:
        /*00c8*/ 	.word	0x00000008
.L_1069:


//--------------------- .nv.info._Z35group_norm_nhwc_bwd_one_pass_kernelI11Fp32IOBf16WLi128ELi32ELi512EEv26Group_norm_nhwc_bwd_params --------------------------
	.section	.nv.info._Z35group_norm_nhwc_bwd_one_pass_kernelI11Fp32IOBf16WLi128ELi32ELi512EEv26Group_norm_nhwc_bwd_params,"",@"SHT_CUDA_INFO"
	.sectionflags	@""
	.align	4


	//----- nvinfo : EIATTR_CUDA_API_VERSION
	.align		4
        /*0000*/ 	.byte	0x04, 0x37
        /*0002*/ 	.short	(.L_1071 - .L_1070)
.L_1070:
        /*0004*/ 	.word	0x00000082


	//----- nvinfo : EIATTR_KPARAM_INFO
	.align		4
.L_1071:
        /*0008*/ 	.byte	0x04, 0x17
        /*000a*/ 	.short	(.L_1073 - .L_1072)
.L_1072:
        /*000c*/ 	.word	0x00000000
        /*0010*/ 	.short	0x0000
        /*0012*/ 	.short	0x0000
        /*0014*/ 	.byte	0x00, 0xf0, 0xe1, 0x02


	//----- nvinfo : EIATTR_SPARSE_MMA_MASK
	.align		4
.L_1073:
        /*0018*/ 	.byte	0x03, 0x50
        /*001a*/ 	.short	0x0000


	//----- nvinfo : EIATTR_MAXREG_COUNT
	.align		4
        /*001c*/ 	.byte	0x03, 0x1b
        /*001e*/ 	.short	0x0080


	//----- nvinfo : EIATTR_NUM_BARRIERS
	.align		4
        /*0020*/ 	.byte	0x02, 0x4c
        /*0022*/ 	.byte	0x01
	.zero		1


	//----- nvinfo : EIATTR_MERCURY_ISA_VERSION
	.align		4
        /*0024*/ 	.byte	0x03, 0x5f
        /*0026*/ 	.short	0x0101


	//----- nvinfo : EIATTR_INT_WARP_WIDE_INSTR_OFFSETS
	.align		4
        /*0028*/ 	.byte	0x04, 0x31
        /*002a*/ 	.short	(.L_1075 - .L_1074)


	//   ....[0]....
.L_1074:
        /*002c*/ 	.word	0x000026f0


	//   ....[1]....
        /*0030*/ 	.word	0x00004440


	//----- nvinfo : EIATTR_COOP_GROUP_MASK_REGIDS
	.align		4
.L_1075:
        /*0034*/ 	.byte	0x04, 0x29
        /*0036*/ 	.short	(.L_1077 - .L_1076)


	//   ....[0]....
.L_1076:
        /*0038*/ 	.word	0xffffffff


	//   ....[1]....
        /*003c*/ 	.word	0xffffffff


	//   ....[2]....
        /*0040*/ 	.word	0xffffffff


	//   ....[3]....
        /*0044*/ 	.word	0xffffffff


	//   ....[4]....
        /*0048*/ 	.word	0xffffffff


	//   ....[5]....
        /*004c*/ 	.word	0xffffffff


	//   ....[6]....
        /*0050*/ 	.word	0xffffffff


	//   ....[7]....
        /*0054*/ 	.word	0xffffffff


	//   ....[8]....
        /*0058*/ 	.word	0xffffffff


	//   ....[9]....
        /*005c*/ 	.word	0xffffffff


	//----- nvinfo : EIATTR_COOP_GROUP_INSTR_OFFSETS
	.align		4
.L_1077:
        /*0060*/ 	.byte	0x04, 0x28
        /*0062*/ 	.short	(.L_1079 - .L_1078)


	//   ....[0]....
.L_1078:
        /*0064*/ 	.word	0x00001560


	//   ....[1]....
        /*0068*/ 	.word	0x000015a0


	//   ....[2]....
        /*006c*/ 	.word	0x000016a0


	//   ....[3]....
        /*0070*/ 	.word	0x000016c0


	//   ....[4]....
        /*0074*/ 	.word	0x000016f0


	//   ....[5]....
        /*0078*/ 	.word	0x00001710


	//   ....[6]....
        /*007c*/ 	.word	0x00001740


	//   ....[7]....
        /*0080*/ 	.word	0x00001760


	//   ....[8]....
        /*0084*/ 	.word	0x00001790


	//   ....[9]....
        /*0088*/ 	.word	0x000017b0


	//----- nvinfo : EIATTR_EXIT_INSTR_OFFSETS
	.align		4
.L_1079:
        /*008c*/ 	.byte	0x04, 0x1c
        /*008e*/ 	.short	(.L_1081 - .L_1080)


	//   ....[0]....
.L_1080:
        /*0090*/ 	.word	0x000044d0


	//   ....[1]....
        /*0094*/ 	.word	0x00004610


	//   ....[2]....
        /*0098*/ 	.word	0x00004870


	//----- nvinfo : EIATTR_MAX_THREADS
	.align		4
.L_1081:
        /*009c*/ 	.byte	0x04, 0x05
        /*009e*/ 	.short	(.L_1083 - .L_1082)
.L_1082:
        /*00a0*/ 	.word	0x00000200
        /*00a4*/ 	.word	0x00000001
        /*00a8*/ 	.word	0x00000001


	//----- nvinfo : EIATTR_CRS_STACK_SIZE
	.align		4
.L_1083:
        /*00ac*/ 	.byte	0x04, 0x1e
        /*00ae*/ 	.short	(.L_1085 - .L_1084)
.L_1084:
        /*00b0*/ 	.word	0x00000000


	//----- nvinfo : EIATTR_CBANK_PARAM_SIZE
	.align		4
.L_1085:
        /*00b4*/ 	.byte	0x03, 0x19
        /*00b6*/ 	.short	0x00b8


	//----- nvinfo : EIATTR_PARAM_CBANK
	.align		4
        /*00b8*/ 	.byte	0x04, 0x0a
        /*00ba*/ 	.short	(.L_1087 - .L_1086)
	.align		4
.L_1086:
        /*00bc*/ 	.word	index@(.nv.constant0._Z35group_norm_nhwc_bwd_one_pass_kernelI11Fp32IOBf16WLi128ELi32ELi512EEv26Group_norm_nhwc_bwd_params)
        /*00c0*/ 	.short	0x0210
        /*00c2*/ 	.short	0x00b8


	//----- nvinfo : EIATTR_SW_WAR
	.align		4
.L_1087:
        /*00c4*/ 	.byte	0x04, 0x36
        /*00c6*/ 	.short	(.L_1089 - .L_1088)
.L_1088:
        /*00c8*/ 	.word	0x00000008
.L_1089:


//--------------------- .nv.info._Z35group_norm_nhwc_bwd_one_pass_kernelI11Fp32IOBf16WLi256ELi32ELi512EEv26Group_norm_nhwc_bwd_params --------------------------
	.section	.nv.info._Z35group_norm_nhwc_bwd_one_pass_kernelI11Fp32IOBf16WLi256ELi32ELi512EEv26Group_norm_nhwc_bwd_params,"",@"SHT_CUDA_INFO"
	.sectionflags	@""
	.align	4


	//----- nvinfo : EIATTR_CUDA_API_VERSION
	.align		4
        /*0000*/ 	.byte	0x04, 0x37
        /*0002*/ 	.short	(.L_1091 - .L_1090)
.L_1090:
        /*0004*/ 	.word	0x00000082


	//----- nvinfo : EIATTR_KPARAM_INFO
	.align		4
.L_1091:
        /*0008*/ 	.byte	0x04, 0x17
        /*000a*/ 	.short	(.L_1093 - .L_1092)
.L_1092:
        /*000c*/ 	.word	0x00000000
        /*0010*/ 	.short	0x0000
        /*0012*/ 	.short	0x0000
        /*0014*/ 	.byte	0x00, 0xf0, 0xe1, 0x02


	//----- nvinfo : EIATTR_SPARSE_MMA_MASK
	.align		4
.L_1093:
        /*0018*/ 	.byte	0x03, 0x50
        /*001a*/ 	.short	0x0000


	//----- nvinfo : EIATTR_MAXREG_COUNT
	.align		4
        /*001c*/ 	.byte	0x03, 0x1b
        /*001e*/ 	.short	0x0080


	//----- nvinfo : EIATTR_NUM_BARRIERS
	.align		4
        /*0020*/ 	.byte	0x02, 0x4c
        /*0022*/ 	.byte	0x01
	.zero		1


	//----- nvinfo : EIATTR_MERCURY_ISA_VERSION
	.align		4
        /*0024*/ 	.byte	0x03, 0x5f
        /*0026*/ 	.short	0x0101


	//----- nvinfo : EIATTR_INT_WARP_WIDE_INSTR_OFFSETS
	.align		4
        /*0028*/ 	.byte	0x04, 0x31
        /*002a*/ 	.short	(.L_1095 - .L_1094)


	//   ....[0]....
.L_1094:
        /*002c*/ 	.word	0x000035e0


	//   ....[1]....
        /*0030*/ 	.word	0x00005e30


	//----- nvinfo : EIATTR_COOP_GROUP_MASK_REGIDS
	.align		4
.L_1095:
        /*0034*/ 	.byte	0x04, 0x29
        /*0036*/ 	.short	(.L_1097 - .L_1096)


	//   ....[0]....
.L_1096:
        /*0038*/ 	.word	0xffffffff


	//   ....[1]....
        /*003c*/ 	.word	0xffffffff


	//   ....[2]....
        /*0040*/ 	.word	0xffffffff


	//   ....[3]....
        /*0044*/ 	.word	0xffffffff


	//   ....[4]....
        /*0048*/ 	.word	0xffffffff


	//   ....[5]....
        /*004c*/ 	.word	0xffffffff


	//   ....[6]....
        /*0050*/ 	.word	0xffffffff


	//   ....[7]....
        /*0054*/ 	.word	0xffffffff


	//   ....[8]....
        /*0058*/ 	.word	0xffffffff


	//   ....[9]....
        /*005c*/ 	.word	0xffffffff


	//----- nvinfo : EIATTR_COOP_GROUP_INSTR_OFFSETS
	.align		4
.L_1097:
        /*0060*/ 	.byte	0x04, 0x28
        /*0062*/ 	.short	(.L_1099 - .L_1098)


	//   ....[0]....
.L_1098:
        /*0064*/ 	.word	0x00002300


	//   ....[1]....
        /*0068*/ 	.word	0x00002320


	//   ....[2]....
        /*006c*/ 	.word	0x00002380


	//   ....[3]....
        /*0070*/ 	.word	0x000023a0


	//   ....[4]....
        /*0074*/ 	.word	0x000023d0


	//   ....[5]....
        /*0078*/ 	.word	0x000023f0


	//   ....[6]....
        /*007c*/ 	.word	0x00002420


	//   ....[7]....
        /*0080*/ 	.word	0x00002440


	//   ....[8]....
        /*0084*/ 	.word	0x00002470


	//   ....[9]....
        /*0088*/ 	.word	0x00002490


	//----- nvinfo : EIATTR_EXIT_INSTR_OFFSETS
	.align		4
.L_1099:
        /*008c*/ 	.byte	0x04, 0x1c
        /*008e*/ 	.short	(.L_1101 - .L_1100)


	//   ....[0]....
.L_1100:
        /*0090*/ 	.word	0x00005f20


	//   ....[1]....
        /*0094*/ 	.word	0x00006060


	//   ....[2]....
        /*0098*/ 	.word	0x000062c0


	//----- nvinfo : EIATTR_MAX_THREADS
	.align		4
.L_1101:
        /*009c*/ 	.byte	0x04, 0x05
        /*009e*/ 	.short	(.L_1103 - .L_1102)
.L_1102:
        /*00a0*/ 	.word	0x00000200
        /*00a4*/ 	.word	0x00000001
        /*00a8*/ 	.word	0x00000001


	//----- nvinfo : EIATTR_CRS_STACK_SIZE
	.align		4
.L_1103:
        /*00ac*/ 	.byte	0x04, 0x1e
        /*00ae*/ 	.short	(.L_1105 - .L_1104)
.L_1104:
        /*00b0*/ 	.word	0x00000000


	//----- nvinfo : EIATTR_CBANK_PARAM_SIZE
	.align		4
.L_1105:
        /*00b4*/ 	.byte	0x03, 0x19
        /*00b6*/ 	.short	0x00b8


	//----- nvinfo : EIATTR_PARAM_CBANK
	.align		4
        /*00b8*/ 	.byte	0x04, 0x0a
        /*00ba*/ 	.short	(.L_1107 - .L_1106)
	.align		4
.L_1106:
        /*00bc*/ 	.word	index@(.nv.constant0._Z35group_norm_nhwc_bwd_one_pass_kernelI11Fp32IOBf16WLi256ELi32ELi512EEv26Group_norm_nhwc_bwd_params)
        /*00c0*/ 	.short	0x0210
        /*00c2*/ 	.short	0x00b8


	//----- nvinfo : EIATTR_SW_WAR
	.align		4
.L_1107:
        /*00c4*/ 	.byte	0x04, 0x36
        /*00c6*/ 	.short	(.L_1109 - .L_1108)
.L_1108:
        /*00c8*/ 	.word	0x00000008
.L_1109:


//--------------------- .nv.info._Z35group_norm_nhwc_bwd_one_pass_kernelI11Fp32IOBf16WLi512ELi32ELi512EEv26Group_norm_nhwc_bwd_params --------------------------
	.section	.nv.info._Z35group_norm_nhwc_bwd_one_pass_kernelI11Fp32IOBf16WLi512ELi32ELi512EEv26Group_norm_nhwc_bwd_params,"",@"SHT_CUDA_INFO"
	.sectionflags	@""
	.align	4


	//----- nvinfo : EIATTR_CUDA_API_VERSION
	.align		4
        /*0000*/ 	.byte	0x04, 0x37
        /*0002*/ 	.short	(.L_1111 - .L_1110)
.L_1110:
        /*0004*/ 	.word	0x00000082


	//----- nvinfo : EIATTR_KPARAM_INFO
	.align		4
.L_1111:
        /*0008*/ 	.byte	0x04, 0x17
        /*000a*/ 	.short	(.L_1113 - .L_1112)
.L_1112:
        /*000c*/ 	.word	0x00000000
        /*0010*/ 	.short	0x0000
        /*0012*/ 	.short	0x0000
        /*0014*/ 	.byte	0x00, 0xf0, 0xe1, 0x02


	//----- nvinfo : EIATTR_SPARSE_MMA_MASK
	.align		4
.L_1113:
        /*0018*/ 	.byte	0x03, 0x50
        /*001a*/ 	.short	0x0000


	//----- nvinfo : EIATTR_MAXREG_COUNT
	.align		4
        /*001c*/ 	.byte	0x03, 0x1b
        /*001e*/ 	.short	0x0080


	//----- nvinfo : EIATTR_NUM_BARRIERS
	.align		4
        /*0020*/ 	.byte	0x02, 0x4c
        /*0022*/ 	.byte	0x01
	.zero		1


	//----- nvinfo : EIATTR_MERCURY_ISA_VERSION
	.align		4
        /*0024*/ 	.byte	0x03, 0x5f
        /*0026*/ 	.short	0x0101


	//----- nvinfo : EIATTR_INT_WARP_WIDE_INSTR_OFFSETS
	.align		4
        /*0028*/ 	.byte	0x04, 0x31
        /*002a*/ 	.short	(.L_1115 - .L_1114)


	//   ....[0]....
.L_1114:
        /*002c*/ 	.word	0x000056d0


	//   ....[1]....
        /*0030*/ 	.word	0x00009540


	//----- nvinfo : EIATTR_COOP_GROUP_MASK_REGIDS
	.align		4
.L_1115:
        /*0034*/ 	.byte	0x04, 0x29
        /*0036*/ 	.short	(.L_1117 - .L_1116)


	//   ....[0]....
.L_1116:
        /*0038*/ 	.word	0xffffffff


	//   ....[1]....
        /*003c*/ 	.word	0xffffffff


	//   ....[2]....
        /*0040*/ 	.word	0xffffffff


	//   ....[3]....
        /*0044*/ 	.word	0xffffffff


	//   ....[4]....
        /*0048*/ 	.word	0xffffffff


	//   ....[5]....
        /*004c*/ 	.word	0xffffffff


	//   ....[6]....
        /*0050*/ 	.word	0xffffffff


	//   ....[7]....
        /*0054*/ 	.word	0xffffffff


	//   ....[8]....
        /*0058*/ 	.word	0xffffffff


	//   ....[9]....
        /*005c*/ 	.word	0xffffffff


	//----- nvinfo : EIATTR_COOP_GROUP_INSTR_OFFSETS
	.align		4
.L_1117:
        /*0060*/ 	.byte	0x04, 0x28
        /*0062*/ 	.short	(.L_1119 - .L_1118)


	//   ....[0]....
.L_1118:
        /*0064*/ 	.word	0x00004490


	//   ....[1]....
        /*0068*/ 	.word	0x000044d0


	//   ....[2]....
        /*006c*/ 	.word	0x00004650


	//   ....[3]....
        /*0070*/ 	.word	0x00004670


	//   ....[4]....
        /*0074*/ 	.word	0x000046a0


	//   ....[5]....
        /*0078*/ 	.word	0x000046c0


	//   ....[6]....
        /*007c*/ 	.word	0x000046f0


	//   ....[7]....
        /*0080*/ 	.word	0x00004710


	//   ....[8]....
        /*0084*/ 	.word	0x00004740


	//   ....[9]....
        /*0088*/ 	.word	0x00004760


	//----- nvinfo : EIATTR_EXIT_INSTR_OFFSETS
	.align		4
.L_1119:
        /*008c*/ 	.byte	0x04, 0x1c
        /*008e*/ 	.short	(.L_1121 - .L_1120)


	//   ....[0]....
.L_1120:
        /*0090*/ 	.word	0x000095d0


	//   ....[1]....
        /*0094*/ 	.word	0x00009710


	//   ....[2]....
        /*0098*/ 	.word	0x00009970


	//----- nvinfo : EIATTR_MAX_THREADS
	.align		4
.L_1121:
        /*009c*/ 	.byte	0x04, 0x05
        /*009e*/ 	.short	(.L_1123 - .L_1122)
.L_1122:
        /*00a0*/ 	.word	0x00000200
        /*00a4*/ 	.word	0x00000001
        /*00a8*/ 	.word	0x00000001


	//----- nvinfo : EIATTR_CRS_STACK_SIZE
	.align		4
.L_1123:
        /*00ac*/ 	.byte	0x04, 0x1e
        /*00ae*/ 	.short	(.L_1125 - .L_1124)
.L_1124:
        /*00b0*/ 	.word	0x00000000


	//----- nvinfo : EIATTR_CBANK_PARAM_SIZE
	.align		4
.L_1125:
        /*00b4*/ 	.byte	0x03, 0x19
        /*00b6*/ 	.short	0x00b8


	//----- nvinfo : EIATTR_PARAM_CBANK
	.align		4
        /*00b8*/ 	.byte	0x04, 0x0a
        /*00ba*/ 	.short	(.L_1127 - .L_1126)
	.align		4
.L_1126:
        /*00bc*/ 	.word	index@(.nv.constant0._Z35group_norm_nhwc_bwd_one_pass_kernelI11Fp32IOBf16WLi512ELi32ELi512EEv26Group_norm_nhwc_bwd_params)
        /*00c0*/ 	.short	0x0210
        /*00c2*/ 	.short	0x00b8


	//----- nvinfo : EIATTR_SW_WAR
	.align		4
.L_1127:
        /*00c4*/ 	.byte	0x04, 0x36
        /*00c6*/ 	.short	(.L_1129 - .L_1128)
.L_1128:
        /*00c8*/ 	.word	0x00000008
.L_1129:


//--------------------- .nv.info._Z35group_norm_nhwc_bwd_one_pass_kernelI11Fp32IOFp16WLi64ELi32ELi512EEv26Group_norm_nhwc_bwd_params --------------------------
	.section	.nv.info._Z35group_norm_nhwc_bwd_one_pass_kernelI11Fp32IOFp16WLi64ELi32ELi512EEv26Group_norm_nhwc_bwd_params,"",@"SHT_CUDA_INFO"
	.sectionflags	@""
	.align	4


	//----- nvinfo : EIATTR_CUDA_API_VERSION
	.align		4
        /*0000*/ 	.byte	0x04, 0x37
        /*0002*/ 	.short	(.L_1131 - .L_1130)
.L_1130:
        /*0004*/ 	.word	0x00000082


	//----- nvinfo : EIATTR_KPARAM_INFO
	.align		4
.L_1131:
        /*0008*/ 	.byte	0x04, 0x17
        /*000a*/ 	.short	(.L_1133 - .L_1132)
.L_1132:
        /*000c*/ 	.word	0x00000000
        /*0010*/ 	.short	0x0000
        /*0012*/ 	.short	0x0000
        /*0014*/ 	.byte	0x00, 0xf0, 0xe1, 0x02


	//----- nvinfo : EIATTR_SPARSE_MMA_MASK
	.align		4
.L_1133:
        /*0018*/ 	.byte	0x03, 0x50
        /*001a*/ 	.short	0x0000


	//----- nvinfo : EIATTR_MAXREG_COUNT
	.align		4
        /*001c*/ 	.byte	0x03, 0x1b
        /*001e*/ 	.short	0x0080


	//----- nvinfo : EIATTR_NUM_BARRIERS
	.align		4
        /*0020*/ 	.byte	0x02, 0x4c
        /*0022*/ 	.byte	0x01
	.zero		1


	//----- nvinfo : EIATTR_MERCURY_ISA_VERSION
	.align		4
        /*0024*/ 	.byte	0x03, 0x5f
        /*0026*/ 	.short	0x0101


	//----- nvinfo : EIATTR_INT_WARP_WIDE_INSTR_OFFSETS
	.align		4
        /*0028*/ 	.byte	0x04, 0x31
        /*002a*/ 	.short	(.L_1135 - .L_1134)


	//   ....[0]....
.L_1134:
        /*002c*/ 	.word	0x00002000


	//   ....[1]....
        /*0030*/ 	.word	0x00003860


	//----- nvinfo : EIATTR_COOP_GROUP_MASK_REGIDS
	.align		4
.L_1135:
        /*0034*/ 	.byte	0x04, 0x29
        /*0036*/ 	.short	(.L_1137 - .L_1136)


	//   ....[0]....
.L_1136:
        /*0038*/ 	.word	0xffffffff


	//   ....[1]....
        /*003c*/ 	.word	0xffffffff


	//   ....[2]....
        /*0040*/ 	.word	0xffffffff


	//   ....[3]....
        /*0044*/ 	.word	0xffffffff


	//   ....[4]....
        /*0048*/ 	.word	0xffffffff


	//   ....[5]....
        /*004c*/ 	.word	0xffffffff


	//   ....[6]....
        /*0050*/ 	.word	0xffffffff


	//   ....[7]....
        /*0054*/ 	.word	0xffffffff


	//   ....[8]....
        /*0058*/ 	.word	0xffffffff


	//   ....[9]....
        /*005c*/ 	.word	0xffffffff


	//----- nvinfo : EIATTR_COOP_GROUP_INSTR_OFFSETS
	.align		4
.L_1137:
        /*0060*/ 	.byte	0x04, 0x28
        /*0062*/ 	.short	(.L_1139 - .L_1138)


	//   ....[0]....
.L_1138:
        /*0064*/ 	.word	0x00000f00


	//   ....[1]....
        /*0068*/ 	.word	0x00000f40


	//   ....[2]....
        /*006c*/ 	.word	0x00000fb0


	//   ....[3]....
        /*0070*/ 	.word	0x00000fd0


	//   ....[4]....
        /*0074*/ 	.word	0x00001000


	//   ....[5]....
        /*0078*/ 	.word	0x00001020


	//   ....[6]....
        /*007c*/ 	.word	0x00001050


	//   ....[7]....
        /*0080*/ 	.word	0x00001070


	//   ....[8]....
        /*0084*/ 	.word	0x000010a0


	//   ....[9]....
        /*0088*/ 	.word	0x000010c0


	//----- nvinfo : EIATTR_EXIT_INSTR_OFFSETS
	.align		4
.L_1139:
        /*008c*/ 	.byte	0x04, 0x1c
        /*008e*/ 	.short	(.L_1141 - .L_1140)


	//   ....[0]....
.L_1140:
        /*0090*/ 	.word	0x000038f0


	//   ....[1]....
        /*0094*/ 	.word	0x00003a30


	//   ....[2]....
        /*0098*/ 	.word	0x00003c90


	//----- nvinfo : EIATTR_MAX_THREADS
	.align		4
.L_1141:
        /*009c*/ 	.byte	0x04, 0x05
        /*009e*/ 	.short	(.L_1143 - .L_1142)
.L_1142:
        /*00a0*/ 	.word	0x00000200
        /*00a4*/ 	.word	0x00000001
        /*00a8*/ 	.word	0x00000001


	//----- nvinfo : EIATTR_CRS_STACK_SIZE
	.align		4
.L_1143:
        /*00ac*/ 	.byte	0x04, 0x1e
        /*00ae*/ 	.short	(.L_1145 - .L_1144)
.L_1144:
        /*00b0*/ 	.word	0x00000000


	//----- nvinfo : EIATTR_CBANK_PARAM_SIZE
	.align		4
.L_1145:
        /*00b4*/ 	.byte	0x03, 0x19
        /*00b6*/ 	.short	0x00b8


	//----- nvinfo : EIATTR_PARAM_CBANK
	.align		4
        /*00b8*/ 	.byte	0x04, 0x0a
        /*00ba*/ 	.short	(.L_1147 - .L_1146)
	.align		4
.L_1146:
        /*00bc*/ 	.word	index@(.nv.constant0._Z35group_norm_nhwc_bwd_one_pass_kernelI11Fp32IOFp16WLi64ELi32ELi512EEv26Group_norm_nhwc_bwd_params)
        /*00c0*/ 	.short	0x0210
        /*00c2*/ 	.short	0x00b8


	//----- nvinfo : EIATTR_SW_WAR
	.align		4
.L_1147:
        /*00c4*/ 	.byte	0x04, 0x36
        /*00c6*/ 	.short	(.L_1149 - .L_1148)
.L_1148:
        /*00c8*/ 	.word	0x00000008
.L_1149:


//--------------------- .nv.info._Z35group_norm_nhwc_bwd_one_pass_kernelI11Fp32IOFp16WLi128ELi32ELi512EEv26Group_norm_nhwc_bwd_params --------------------------
	.section	.nv.info._Z35group_norm_nhwc_bwd_one_pass_kernelI11Fp32IOFp16WLi128ELi32ELi512EEv26Group_norm_nhwc_bwd_params,"",@"SHT_CUDA_INFO"
	.sectionflags	@""
	.align	4


	//----- nvinfo : EIATTR_CUDA_API_VERSION
	.align		4
        /*0000*/ 	.byte	0x04, 0x37
        /*0002*/ 	.short	(.L_1151 - .L_1150)
.L_1150:
        /*0004*/ 	.word	0x00000082


	//----- nvinfo : EIATTR_KPARAM_INFO
	.align		4
.L_1151:
        /*0008*/ 	.byte	0x04, 0x17
        /*000a*/ 	.short	(.L_1153 - .L_1152)
.L_1152:
        /*000c*/ 	.word	0x00000000
        /*0010*/ 	.short	0x0000
        /*0012*/ 	.short	0x0000
        /*0014*/ 	.byte	0x00, 0xf0, 0xe1, 0x02


	//----- nvinfo : EIATTR_SPARSE_MMA_MASK
	.align		4
.L_1153:
        /*0018*/ 	.byte	0x03, 0x50
        /*001a*/ 	.short	0x0000


	//----- nvinfo : EIATTR_MAXREG_COUNT
	.align		4
        /*001c*/ 	.byte	0x03, 0x1b
        /*001e*/ 	.short	0x0080


	//----- nvinfo : EIATTR_NUM_BARRIERS
	.align		4
        /*0020*/ 	.byte	0x02, 0x4c
        /*0022*/ 	.byte	0x01
	.zero		1


	//----- nvinfo : EIATTR_MERCURY_ISA_VERSION
	.align		4
        /*0024*/ 	.byte	0x03, 0x5f
        /*0026*/ 	.short	0x0101


	//----- nvinfo : EIATTR_INT_WARP_WIDE_INSTR_OFFSETS
	.align		4
        /*0028*/ 	.byte	0x04, 0x31
        /*002a*/ 	.short	(.L_1155 - .L_1154)


	//   ....[0]....
.L_1154:
        /*002c*/ 	.word	0x000026f0


	//   ....[1]....
        /*0030*/ 	.word	0x00004440


	//----- nvinfo : EIATTR_COOP_GROUP_MASK_REGIDS
	.align		4
.L_1155:
        /*0034*/ 	.byte	0x04, 0x29
        /*0036*/ 	.short	(.L_1157 - .L_1156)


	//   ....[0]....
.L_1156:
        /*0038*/ 	.word	0xffffffff


	//   ....[1]....
        /*003c*/ 	.word	0xffffffff


	//   ....[2]....
        /*0040*/ 	.word	0xffffffff


	//   ....[3]....
        /*0044*/ 	.word	0xffffffff


	//   ....[4]....
        /*0048*/ 	.word	0xffffffff


	//   ....[5]....
        /*004c*/ 	.word	0xffffffff


	//   ....[6]....
        /*0050*/ 	.word	0xffffffff


	//   ....[7]....
        /*0054*/ 	.word	0xffffffff


	//   ....[8]....
        /*0058*/ 	.word	0xffffffff


	//   ....[9]....
        /*005c*/ 	.word	0xffffffff


	//----- nvinfo : EIATTR_COOP_GROUP_INSTR_OFFSETS
	.align		4
.L_1157:
        /*0060*/ 	.byte	0x04, 0x28
        /*0062*/ 	.short	(.L_1159 - .L_1158)


	//   ....[0]....
.L_1158:
        /*0064*/ 	.word	0x00001560


	//   ....[1]....
        /*0068*/ 	.word	0x000015a0


	//   ....[2]....
        /*006c*/ 	.word	0x000016a0


	//   ....[3]....
        /*0070*/ 	.word	0x000016c0


	//   ....[4]....
        /*0074*/ 	.word	0x000016f0


	//   ....[5]....
        /*0078*/ 	.word	0x00001710


	//   ....[6]....
        /*007c*/ 	.word	0x00001740


	//   ....[7]....
        /*0080*/ 	.word	0x00001760


	//   ....[8]....
        /*0084*/ 	.word	0x00001790


	//   ....[9]....
        /*0088*/ 	.word	0x000017b0


	//----- nvinfo : EIATTR_EXIT_INSTR_OFFSETS
	.align		4
.L_1159:
        /*008c*/ 	.byte	0x04, 0x1c
        /*008e*/ 	.short	(.L_1161 - .L_1160)


	//   ....[0]....
.L_1160:
        /*0090*/ 	.word	0x000044d0


	//   ....[1]....
        /*0094*/ 	.word	0x00004610


	//   ....[2]....
        /*0098*/ 	.word	0x00004870


	//----- nvinfo : EIATTR_MAX_THREADS
	.align		4
.L_1161:
        /*009c*/ 	.byte	0x04, 0x05
        /*009e*/ 	.short	(.L_1163 - .L_1162)
.L_1162:
        /*00a0*/ 	.word	0x00000200
        /*00a4*/ 	.word	0x00000001
        /*00a8*/ 	.word	0x00000001


	//----- nvinfo : EIATTR_CRS_STACK_SIZE
	.align		4
.L_1163:
        /*00ac*/ 	.byte	0x04, 0x1e
        /*00ae*/ 	.short	(.L_1165 - .L_1164)
.L_1164:
        /*00b0*/ 	.word	0x00000000


	//----- nvinfo : EIATTR_CBANK_PARAM_SIZE
	.align		4
.L_1165:
        /*00b4*/ 	.byte	0x03, 0x19
        /*00b6*/ 	.short	0x00b8


	//----- nvinfo : EIATTR_PARAM_CBANK
	.align		4
        /*00b8*/ 	.byte	0x04, 0x0a
        /*00ba*/ 	.short	(.L_1167 - .L_1166)
	.align		4
.L_1166:
        /*00bc*/ 	.word	index@(.nv.constant0._Z35group_norm_nhwc_bwd_one_pass_kernelI11Fp32IOFp16WLi128ELi32ELi512EEv26Group_norm_nhwc_bwd_params)
        /*00c0*/ 	.short	0x0210
        /*00c2*/ 	.short	0x00b8


	//----- nvinfo : EIATTR_SW_WAR
	.align		4
.L_1167:
        /*00c4*/ 	.byte	0x04, 0x36
        /*00c6*/ 	.short	(.L_1169 - .L_1168)
.L_1168:
        /*00c8*/ 	.word	0x00000008
.L_1169:


//--------------------- .nv.info._Z35group_norm_nhwc_bwd_one_pass_kernelI11Fp32IOFp16WLi256ELi32ELi512EEv26Group_norm_nhwc_bwd_params --------------------------
	.section	.nv.info._Z35group_norm_nhwc_bwd_one_pass_kernelI11Fp32IOFp16WLi256ELi32ELi512EEv26Group_norm_nhwc_bwd_params,"",@"SHT_CUDA_INFO"
	.sectionflags	@""
	.align	4


	//----- nvinfo : EIATTR_CUDA_API_VERSION
	.align		4
        /*0000*/ 	.byte	0x04, 0x37
        /*0002*/ 	.short	(.L_1171 - .L_1170)
.L_1170:
        /*0004*/ 	.word	0x00000082


	//----- nvinfo : EIATTR_KPARAM_INFO
	.align		4
.L_1171:
        /*0008*/ 	.byte	0x04, 0x17
        /*000a*/ 	.short	(.L_1173 - .L_1172)
.L_1172:
        /*000c*/ 	.word	0x00000000
        /*0010*/ 	.short	0x0000
        /*0012*/ 	.short	0x0000
        /*0014*/ 	.byte	0x00, 0xf0, 0xe1, 0x02


	//----- nvinfo : EIATTR_SPARSE_MMA_MASK
	.align		4
.L_1173:
        /*0018*/ 	.byte	0x03, 0x50
        /*001a*/ 	.short	0x0000


	//----- nvinfo : EIATTR_MAXREG_COUNT
	.align		4
        /*001c*/ 	.byte	0x03, 0x1b
        /*001e*/ 	.short	0x0080


	//----- nvinfo : EIATTR_NUM_BARRIERS
	.align		4
        /*0020*/ 	.byte	0x02, 0x4c
        /*0022*/ 	.byte	0x01
	.zero		1


	//----- nvinfo : EIATTR_MERCURY_ISA_VERSION
	.align		4
        /*0024*/ 	.byte	0x03, 0x5f
        /*0026*/ 	.short	0x0101


	//----- nvinfo : EIATTR_INT_WARP_WIDE_INSTR_OFFSETS
	.align		4
        /*0028*/ 	.byte	0x04, 0x31
        /*002a*/ 	.short	(.L_1175 - .L_1174)


	//   ....[0]....
.L_1174:
        /*002c*/ 	.word	0x000035e0


	//   ....[1]....
        /*0030*/ 	.word	0x00005e30


	//----- nvinfo : EIATTR_COOP_GROUP_MASK_REGIDS
	.align		4
.L_1175:
        /*0034*/ 	.byte	0x04, 0x29
        /*0036*/ 	.short	(.L_1177 - .L_1176)


	//   ....[0]....
.L_1176:
        /*0038*/ 	.word	0xffffffff


	//   ....[1]....
        /*003c*/ 	.word	0xffffffff


	//   ....[2]....
        /*0040*/ 	.word	0xffffffff


	//   ....[3]....
        /*0044*/ 	.word	0xffffffff


	//   ....[4]....
        /*0048*/ 	.word	0xffffffff


	//   ....[5]....
        /*004c*/ 	.word	0xffffffff


	//   ....[6]....
        /*0050*/ 	.word	0xffffffff


	//   ....[7]....
        /*0054*/ 	.word	0xffffffff


	//   ....[8]....
        /*0058*/ 	.word	0xffffffff


	//   ....[9]....
        /*005c*/ 	.word	0xffffffff


	//----- nvinfo : EIATTR_COOP_GROUP_INSTR_OFFSETS
	.align		4
.L_1177:
        /*0060*/ 	.byte	0x04, 0x28
        /*0062*/ 	.short	(.L_1179 - .L_1178)


	//   ....[0]....
.L_1178:
        /*0064*/ 	.word	0x00002300


	//   ....[1]....
        /*0068*/ 	.word	0x00002320


	//   ....[2]....
        /*006c*/ 	.word	0x00002380


	//   ....[3]....
        /*0070*/ 	.word	0x000023a0


	//   ....[4]....
        /*0074*/ 	.word	0x000023d0


	//   ....[5]....
        /*0078*/ 	.word	0x000023f0


	//   ....[6]....
        /*007c*/ 	.word	0x00002420


	//   ....[7]....
        /*0080*/ 	.word	0x00002440


	//   ....[8]....
        /*0084*/ 	.word	0x00002470


	//   ....[9]....
        /*0088*/ 	.word	0x00002490


	//----- nvinfo : EIATTR_EXIT_INSTR_OFFSETS
	.align		4
.L_1179:
        /*008c*/ 	.byte	0x04, 0x1c
        /*008e*/ 	.short	(.L_1181 - .L_1180)


	//   ....[0]....
.L_1180:
        /*0090*/ 	.word	0x00005f20


	//   ....[1]....
        /*0094*/ 	.word	0x00006060


	//   ....[2]....
        /*0098*/ 	.word	0x000062c0


	//----- nvinfo : EIATTR_MAX_THREADS
	.align		4
.L_1181:
        /*009c*/ 	.byte	0x04, 0x05
        /*009e*/ 	.short	(.L_1183 - .L_1182)
.L_1182:
        /*00a0*/ 	.word	0x00000200
        /*00a4*/ 	.word	0x00000001
        /*00a8*/ 	.word	0x00000001


	//----- nvinfo : EIATTR_CRS_STACK_SIZE
	.align		4
.L_1183:
        /*00ac*/ 	.byte	0x04, 0x1e
        /*00ae*/ 	.short	(.L_1185 - .L_1184)
.L_1184:
        /*00b0*/ 	.word	0x00000000


	//----- nvinfo : EIATTR_CBANK_PARAM_SIZE
	.align		4
.L_1185:
        /*00b4*/ 	.byte	0x03, 0x19
        /*00b6*/ 	.short	0x00b8


	//----- nvinfo : EIATTR_PARAM_CBANK
	.align		4
        /*00b8*/ 	.byte	0x04, 0x0a
        /*00ba*/ 	.short	(.L_1187 - .L_1186)
	.align		4
.L_1186:
        /*00bc*/ 	.word	index@(.nv.constant0._Z35group_norm_nhwc_bwd_one_pass_kernelI11Fp32IOFp16WLi256ELi32ELi512EEv26Group_norm_nhwc_bwd_params)
        /*00c0*/ 	.short	0x0210
        /*00c2*/ 	.short	0x00b8


	//----- nvinfo : EIATTR_SW_WAR
	.align		4
.L_1187:
        /*00c4*/ 	.byte	0x04, 0x36
        /*00c6*/ 	.short	(.L_1189 - .L_1188)
.L_1188:
        /*00c8*/ 	.word	0x00000008
.L_1189:


//--------------------- .nv.info._Z35group_norm_nhwc_bwd_one_pass_kernelI11Fp32IOFp16WLi512ELi32ELi512EEv26Group_norm_nhwc_bwd_params --------------------------
	.section	.nv.info._Z35group_norm_nhwc_bwd_one_pass_kernelI11Fp32IOFp16WLi512ELi32ELi512EEv26Group_norm_nhwc_bwd_params,"",@"SHT_CUDA_INFO"
	.sectionflags	@""
	.align	4


	//----- nvinfo : EIATTR_CUDA_API_VERSION
	.align		4
        /*0000*/ 	.byte	0x04, 0x37
        /*0002*/ 	.short	(.L_1191 - .L_1190)
.L_1190:
        /*0004*/ 	.word	0x00000082


	//----- nvinfo : EIATTR_KPARAM_INFO
	.align		4
.L_1191:
        /*0008*/ 	.byte	0x04, 0x17
        /*000a*/ 	.short	(.L_1193 - .L_1192)
.L_1192:
        /*000c*/ 	.word	0x00000000
        /*0010*/ 	.short	0x0000
        /*0012*/ 	.short	0x0000
        /*0014*/ 	.byte	0x00, 0xf0, 0xe1, 0x02


	//----- nvinfo : EIATTR_SPARSE_MMA_MASK
	.align		4
.L_1193:
        /*0018*/ 	.byte	0x03, 0x50
        /*001a*/ 	.short	0x0000


	//----- nvinfo : EIATTR_MAXREG_COUNT
	.align		4
        /*001c*/ 	.byte	0x03, 0x1b
        /*001e*/ 	.short	0x0080


	//----- nvinfo : EIATTR_NUM_BARRIERS
	.align		4
        /*0020*/ 	.byte	0x02, 0x4c
        /*0022*/ 	.byte	0x01
	.zero		1


	//----- nvinfo : EIATTR_MERCURY_ISA_VERSION
	.align		4
        /*0024*/ 	.byte	0x03, 0x5f
        /*0026*/ 	.short	0x0101


	//----- nvinfo : EIATTR_INT_WARP_WIDE_INSTR_OFFSETS
	.align		4
        /*0028*/ 	.byte	0x04, 0x31
        /*002a*/ 	.short	(.L_1195 - .L_1194)


	//   ....[0]....
.L_1194:
        /*002c*/ 	.word	0x000056d0


	//   ....[1]....
        /*0030*/ 	.word	0x00009540


	//----- nvinfo : EIATTR_COOP_GROUP_MASK_REGIDS
	.align		4
.L_1195:
        /*0034*/ 	.byte	0x04, 0x29
        /*0036*/ 	.short	(.L_1197 - .L_1196)


	//   ....[0]....
.L_1196:
        /*0038*/ 	.word	0xffffffff


	//   ....[1]....
        /*003c*/ 	.word	0xffffffff


	//   ....[2]....
        /*0040*/ 	.word	0xffffffff


	//   ....[3]....
        /*0044*/ 	.word	0xffffffff


	//   ....[4]....
        /*0048*/ 	.word	0xffffffff


	//   ....[5]....
        /*004c*/ 	.word	0xffffffff


	//   ....[6]....
        /*0050*/ 	.word	0xffffffff


	//   ....[7]....
        /*0054*/ 	.word	0xffffffff


	//   ....[8]....
        /*0058*/ 	.word	0xffffffff


	//   ....[9]....
        /*005c*/ 	.word	0xffffffff


	//----- nvinfo : EIATTR_COOP_GROUP_INSTR_OFFSETS
	.align		4
.L_1197:
        /*0060*/ 	.byte	0x04, 0x28
        /*0062*/ 	.short	(.L_1199 - .L_1198)


	//   ....[0]....
.L_1198:
        /*0064*/ 	.word	0x00004490


	//   ....[1]....
        /*0068*/ 	.word	0x000044d0


	//   ....[2]....
        /*006c*/ 	.word	0x00004650


	//   ....[3]....
        /*0070*/ 	.word	0x00004670


	//   ....[4]....
        /*0074*/ 	.word	0x000046a0


	//   ....[5]....
        /*0078*/ 	.word	0x000046c0


	//   ....[6]....
        /*007c*/ 	.word	0x000046f0


	//   ....[7]....
        /*0080*/ 	.word	0x00004710


	//   ....[8]....
        /*0084*/ 	.word	0x00004740


	//   ....[9]....
        /*0088*/ 	.word	0x00004760


	//----- nvinfo : EIATTR_EXIT_INSTR_OFFSETS
	.align		4
.L_1199:
        /*008c*/ 	.byte	0x04, 0x1c
        /*008e*/ 	.short	(.L_1201 - .L_1200)


	//   ....[0]....
.L_1200:
        /*0090*/ 	.word	0x000095d0


	//   ....[1]....
        /*0094*/ 	.word	0x00009710


	//   ....[2]....
        /*0098*/ 	.word	0x00009970


	//----- nvinfo : EIATTR_MAX_THREADS
	.align		4
.L_1201:
        /*009c*/ 	.byte	0x04, 0x05
        /*009e*/ 	.short	(.L_1203 - .L_1202)
.L_1202:
        /*00a0*/ 	.word	0x00000200
        /*00a4*/ 	.word	0x00000001
        /*00a8*/ 	.word	0x00000001


	//----- nvinfo : EIATTR_CRS_STACK_SIZE
	.align		4
.L_1203:
        /*00ac*/ 	.byte	0x04, 0x1e
        /*00ae*/ 	.short	(.L_1205 - .L_1204)
.L_1204:
        /*00b0*/ 	.word	0x00000000


	//----- nvinfo : EIATTR_CBANK_PARAM_SIZE
	.align		4
.L_1205:
        /*00b4*/ 	.byte	0x03, 0x19
        /*00b6*/ 	.short	0x00b8


	//----- nvinfo : EIATTR_PARAM_CBANK
	.align		4
        /*00b8*/ 	.byte	0x04, 0x0a
        /*00ba*/ 	.short	(.L_1207 - .L_1206)
	.align		4
.L_1206:
        /*00bc*/ 	.word	index@(.nv.constant0._Z35group_norm_nhwc_bwd_one_pass_kernelI11Fp32IOFp16WLi512ELi32ELi512EEv26Group_norm_nhwc_bwd_params)
        /*00c0*/ 	.short	0x0210
        /*00c2*/ 	.short	0x00b8


	//----- nvinfo : EIATTR_SW_WAR
	.align		4
.L_1207:
        /*00c4*/ 	.byte	0x04, 0x36
        /*00c6*/ 	.short	(.L_1209 - .L_1208)
.L_1208:
        /*00c8*/ 	.word	0x00000008
.L_1209:


//--------------------- .nv.info._Z35group_norm_nhwc_fwd_one_pass_kernelI11Bf16IOFp32WLi64ELi32ELi512EEv26Group_norm_nhwc_fwd_params --------------------------
	.section	.nv.info._Z35group_norm_nhwc_fwd_one_pass_kernelI11Bf16IOFp32WLi64ELi32ELi512EEv26Group_norm_nhwc_fwd_params,"",@"SHT_CUDA_INFO"
	.sectionflags	@""
	.align	4


	//----- nvinfo : EIATTR_CUDA_API_VERSION
	.align		4
        /*0000*/ 	.byte	0x04, 0x37
        /*0002*/ 	.short	(.L_1211 - .L_1210)
.L_1210:
        /*0004*/ 	.word	0x00000082


	//----- nvinfo : EIATTR_KPARAM_INFO
	.align		4
.L_1211:
        /*0008*/ 	.byte	0x04, 0x17
        /*000a*/ 	.short	(.L_1213 - .L_1212)
.L_1212:
        /*000c*/ 	.word	0x00000000
        /*0010*/ 	.short	0x0000
        /*0012*/ 	.short	0x0000
        /*0014*/ 	.byte	0x00, 0xf0, 0x81, 0x02


	//----- nvinfo : EIATTR_SPARSE_MMA_MASK
	.align		4
.L_1213:
        /*0018*/ 	.byte	0x03, 0x50
        /*001a*/ 	.short	0x0000


	//----- nvinfo : EIATTR_MAXREG_COUNT
	.align		4
        /*001c*/ 	.byte	0x03, 0x1b
        /*001e*/ 	.short	0x0080


	//----- nvinfo : EIATTR_NUM_BARRIERS
	.align		4
        /*0020*/ 	.byte	0x02, 0x4c
        /*0022*/ 	.byte	0x01
	.zero		1


	//----- nvinfo : EIATTR_MERCURY_ISA_VERSION
	.align		4
        /*0024*/ 	.byte	0x03, 0x5f
        /*0026*/ 	.short	0x0101


	//----- nvinfo : EIATTR_COOP_GROUP_MASK_REGIDS
	.align		4
        /*0028*/ 	.byte	0x04, 0x29
        /*002a*/ 	.short	(.L_1215 - .L_1214)


	//   ....[0]....
.L_1214:
        /*002c*/ 	.word	0xffffffff


	//   ....[1]....
        /*0030*/ 	.word	0xffffffff


	//   ....[2]....
        /*0034*/ 	.word	0xffffffff


	//   ....[3]....
        /*0038*/ 	.word	0xffffffff


	//   ....[4]....
        /*003c*/ 	.word	0xffffffff


	//   ....[5]....
        /*0040*/ 	.word	0xffffffff


	//   ....[6]....
        /*0044*/ 	.word	0xffffffff


	//   ....[7]....
        /*0048*/ 	.word	0xffffffff


	//   ....[8]....
        /*004c*/ 	.word	0xffffffff


	//   ....[9]....
        /*0050*/ 	.word	0xffffffff


	//----- nvinfo : EIATTR_COOP_GROUP_INSTR_OFFSETS
	.align		4
.L_1215:
        /*0054*/ 	.byte	0x04, 0x28
        /*0056*/ 	.short	(.L_1217 - .L_1216)


	//   ....[0]....
.L_1216:
        /*0058*/ 	.word	0x00000720


	//   ....[1]....
        /*005c*/ 	.word	0x00000730


	//   ....[2]....
        /*0060*/ 	.word	0x00000760


	//   ....[3]....
        /*0064*/ 	.word	0x00000780


	//   ....[4]....
        /*0068*/ 	.word	0x000007b0


	//   ....[5]....
        /*006c*/ 	.word	0x000007d0


	//   ....[6]....
        /*0070*/ 	.word	0x00000800


	//   ....[7]....
        /*0074*/ 	.word	0x00000820


	//   ....[8]....
        /*0078*/ 	.word	0x00000850


	//   ....[9]....
        /*007c*/ 	.word	0x00000870


	//----- nvinfo : EIATTR_EXIT_INSTR_OFFSETS
	.align		4
.L_1217:
        /*0080*/ 	.byte	0x04, 0x1c
        /*0082*/ 	.short	(.L_1219 - .L_1218)


	//   ....[0]....
.L_1218:
        /*0084*/ 	.word	0x00000060


	//   ....[1]....
        /*0088*/ 	.word	0x00001d50


	//----- nvinfo : EIATTR_MAX_THREADS
	.align		4
.L_1219:
        /*008c*/ 	.byte	0x04, 0x05
        /*008e*/ 	.short	(.L_1221 - .L_1220)
.L_1220:
        /*0090*/ 	.word	0x00000200
        /*0094*/ 	.word	0x00000001
        /*0098*/ 	.word	0x00000001


	//----- nvinfo : EIATTR_CRS_STACK_SIZE
	.align		4
.L_1221:
        /*009c*/ 	.byte	0x04, 0x1e
        /*009e*/ 	.short	(.L_1223 - .L_1222)
.L_1222:
        /*00a0*/ 	.word	0x00000000


	//----- nvinfo : EIATTR_CBANK_PARAM_SIZE
	.align		4
.L_1223:
        /*00a4*/ 	.byte	0x03, 0x19
        /*00a6*/ 	.short	0x00a0


	//----- nvinfo : EIATTR_PARAM_CBANK
	.align		4
        /*00a8*/ 	.byte	0x04, 0x0a
        /*00aa*/ 	.short	(.L_1225 - .L_1224)
	.align		4
.L_1224:
        /*00ac*/ 	.word	index@(.nv.constant0._Z35group_norm_nhwc_fwd_one_pass_kernelI11Bf16IOFp32WLi64ELi32ELi512EEv26Group_norm_nhwc_fwd_params)
        /*00b0*/ 	.short	0x0210
        /*00b2*/ 	.short	0x00a0


	//----- nvinfo : EIATTR_SW_WAR
	.align		4
.L_1225:
        /*00b4*/ 	.byte	0x04, 0x36
        /*00b6*/ 	.short	(.L_1227 - .L_1226)
.L_1226:
        /*00b8*/ 	.word	0x00000008
.L_1227:


//--------------------- .nv.info._Z35group_norm_nhwc_fwd_one_pass_kernelI11Bf16IOFp32WLi128ELi32ELi512EEv26Group_norm_nhwc_fwd_params --------------------------
	.section	.nv.info._Z35group_norm_nhwc_fwd_one_pass_kernelI11Bf16IOFp32WLi128ELi32ELi512EEv26Group_norm_nhwc_fwd_params,"",@"SHT_CUDA_INFO"
	.sectionflags	@""
	.align	4


	//----- nvinfo : EIATTR_CUDA_API_VERSION
	.align		4
        /*0000*/ 	.byte	0x04, 0x37
        /*0002*/ 	.short	(.L_1229 - .L_1228)
.L_1228:
        /*0004*/ 	.word	0x00000082


	//----- nvinfo : EIATTR_KPARAM_INFO
	.align		4
.L_1229:
        /*0008*/ 	.byte	0x04, 0x17
        /*000a*/ 	.short	(.L_1231 - .L_1230)
.L_1230:
        /*000c*/ 	.word	0x00000000
        /*0010*/ 	.short	0x0000
        /*0012*/ 	.short	0x0000
        /*0014*/ 	.byte	0x00, 0xf0, 0x81, 0x02


	//----- nvinfo : EIATTR_SPARSE_MMA_MASK
	.align		4
.L_1231:
        /*0018*/ 	.byte	0x03, 0x50
        /*001a*/ 	.short	0x0000


	//----- nvinfo : EIATTR_MAXREG_COUNT
	.align		4
        /*001c*/ 	.byte	0x03, 0x1b
        /*001e*/ 	.short	0x0080


	//----- nvinfo : EIATTR_NUM_BARRIERS
	.align		4
        /*0020*/ 	.byte	0x02, 0x4c
        /*0022*/ 	.byte	0x01
	.zero		1


	//----- nvinfo : EIATTR_MERCURY_ISA_VERSION
	.align		4
        /*0024*/ 	.byte	0x03, 0x5f
        /*0026*/ 	.short	0x0101


	//----- nvinfo : EIATTR_COOP_GROUP_MASK_REGIDS
	.align		4
        /*0028*/ 	.byte	0x04, 0x29
        /*002a*/ 	.short	(.L_1233 - .L_1232)


	//   ....[0]....
.L_1232:
        /*002c*/ 	.word	0xffffffff


	//   ....[1]....
        /*0030*/ 	.word	0xffffffff


	//   ....[2]....
        /*0034*/ 	.word	0xffffffff


	//   ....[3]....
        /*0038*/ 	.word	0xffffffff


	//   ....[4]....
        /*003c*/ 	.word	0xffffffff


	//   ....[5]....
        /*0040*/ 	.word	0xffffffff


	//   ....[6]....
        /*0044*/ 	.word	0xffffffff


	//   ....[7]....
        /*0048*/ 	.word	0xffffffff


	//   ....[8]....
        /*004c*/ 	.word	0xffffffff


	//   ....[9]....
        /*0050*/ 	.word	0xffffffff


	//----- nvinfo : EIATTR_COOP_GROUP_INSTR_OFFSETS
	.align		4
.L_1233:
        /*0054*/ 	.byte	0x04, 0x28
        /*0056*/ 	.short	(.L_1235 - .L_1234)


	//   ....[0]....
.L_1234:
        /*0058*/ 	.word	0x00000a30


	//   ....[1]....
        /*005c*/ 	.word	0x00000a40


	//   ....[2]....
        /*0060*/ 	.word	0x00000a80


	//   ....[3]....
        /*0064*/ 	.word	0x00000a90


	//   ....[4]....
        /*0068*/ 	.word	0x00000ad0


	//   ....[5]....
        /*006c*/ 	.word	0x00000ae0


	//   ....[6]....
        /*0070*/ 	.word	0x00000b20


	//   ....[7]....
        /*0074*/ 	.word	0x00000b30


	//   ....[8]....
        /*0078*/ 	.word	0x00000b80


	//   ....[9]....
        /*007c*/ 	.word	0x00000b90


	//----- nvinfo : EIATTR_EXIT_INSTR_OFFSETS
	.align		4
.L_1235:
        /*0080*/ 	.byte	0x04, 0x1c
        /*0082*/ 	.short	(.L_1237 - .L_1236)


	//   ....[0]....
.L_1236:
        /*0084*/ 	.word	0x00000060


	//   ....[1]....
        /*0088*/ 	.word	0x00002d30


	//----- nvinfo : EIATTR_MAX_THREADS
	.align		4
.L_1237:
        /*008c*/ 	.byte	0x04, 0x05
        /*008e*/ 	.short	(.L_1239 - .L_1238)
.L_1238:
        /*0090*/ 	.word	0x00000200
        /*0094*/ 	.word	0x00000001
        /*0098*/ 	.word	0x00000001


	//----- nvinfo : EIATTR_CRS_STACK_SIZE
	.align		4
.L_1239:
        /*009c*/ 	.byte	0x04, 0x1e
        /*009e*/ 	.short	(.L_1241 - .L_1240)
.L_1240:
        /*00a0*/ 	.word	0x00000000


	//----- nvinfo : EIATTR_CBANK_PARAM_SIZE
	.align		4
.L_1241:
        /*00a4*/ 	.byte	0x03, 0x19
        /*00a6*/ 	.short	0x00a0


	//----- nvinfo : EIATTR_PARAM_CBANK
	.align		4
        /*00a8*/ 	.byte	0x04, 0x0a
        /*00aa*/ 	.short	(.L_1243 - .L_1242)
	.align		4
.L_1242:
        /*00ac*/ 	.word	index@(.nv.constant0._Z35group_norm_nhwc_fwd_one_pass_kernelI11Bf16IOFp32WLi128ELi32ELi512EEv26Group_norm_nhwc_fwd_params)
        /*00b0*/ 	.short	0x0210
        /*00b2*/ 	.short	0x00a0


	//----- nvinfo : EIATTR_SW_WAR
	.align		4
.L_1243:
        /*00b4*/ 	.byte	0x04, 0x36
        /*00b6*/ 	.short	(.L_1245 - .L_1244)
.L_1244:
        /*00b8*/ 	.word	0x00000008
.L_1245:


//--------------------- .nv.info._Z35group_norm_nhwc_fwd_one_pass_kernelI11Bf16IOFp32WLi256ELi32ELi512EEv26Group_norm_nhwc_fwd_params --------------------------
	.section	.nv.info._Z35group_norm_nhwc_fwd_one_pass_kernelI11Bf16IOFp32WLi256ELi32ELi512EEv26Group_norm_nhwc_fwd_params,"",@"SHT_CUDA_INFO"
	.sectionflags	@""
	.align	4


	//----- nvinfo : EIATTR_CUDA_API_VERSION
	.align		4
        /*0000*/ 	.byte	0x04, 0x37
        /*0002*/ 	.short	(.L_1247 - .L_1246)
.L_1246:
        /*0004*/ 	.word	0x00000082


	//----- nvinfo : EIATTR_KPARAM_INFO
	.align		4
.L_1247:
        /*0008*/ 	.byte	0x04, 0x17
        /*000a*/ 	.short	(.L_1249 - .L_1248)
.L_1248:
        /*000c*/ 	.word	0x00000000
        /*0010*/ 	.short	0x0000
        /*0012*/ 	.short	0x0000
        /*0014*/ 	.byte	0x00, 0xf0, 0x81, 0x02


	//----- nvinfo : EIATTR_SPARSE_MMA_MASK
	.align		4
.L_1249:
        /*0018*/ 	.byte	0x03, 0x50
        /*001a*/ 	.short	0x0000


	//----- nvinfo : EIATTR_MAXREG_COUNT
	.align		4
        /*001c*/ 	.byte	0x03, 0x1b
        /*001e*/ 	.short	0x0080


	//----- nvinfo : EIATTR_NUM_BARRIERS
	.align		4
        /*0020*/ 	.byte	0x02, 0x4c
        /*0022*/ 	.byte	0x01
	.zero		1


	//----- nvinfo : EIATTR_MERCURY_ISA_VERSION
	.align		4
        /*0024*/ 	.byte	0x03, 0x5f
        /*0026*/ 	.short	0x0101


	//----- nvinfo : EIATTR_COOP_GROUP_MASK_REGIDS
	.align		4
        /*0028*/ 	.byte	0x04, 0x29
        /*002a*/ 	.short	(.L_1251 - .L_1250)


	//   ....[0]....
.L_1250:
        /*002c*/ 	.word	0xffffffff


	//   ....[1]....
        /*0030*/ 	.word	0xffffffff


	//   ....[2]....
        /*0034*/ 	.word	0xffffffff


	//   ....[3]....
        /*0038*/ 	.word	0xffffffff


	//   ....[4]....
        /*003c*/ 	.word	0xffffffff


	//   ....[5]....
        /*0040*/ 	.word	0xffffffff


	//   ....[6]....
        /*0044*/ 	.word	0xffffffff


	//   ....[7]....
        /*0048*/ 	.word	0xffffffff


	//   ....[8]....
        /*004c*/ 	.word	0xffffffff


	//   ....[9]....
        /*0050*/ 	.word	0xffffffff


	//----- nvinfo : EIATTR_COOP_GROUP_INSTR_OFFSETS
	.align		4
.L_1251:
        /*0054*/ 	.byte	0x04, 0x28
        /*0056*/ 	.short	(.L_1253 - .L_1252)


	//   ....[0]....
.L_1252:
        /*0058*/ 	.word	0x00001080


	//   ....[1]....
        /*005c*/ 	.word	0x00001090


	//   ....[2]....
        /*0060*/ 	.word	0x000010c0


	//   ....[3]....
        /*0064*/ 	.word	0x000010d0


	//   ....[4]....
        /*0068*/ 	.word	0x00001110


	//   ....[5]....
        /*006c*/ 	.word	0x00001120


	//   ....[6]....
        /*0070*/ 	.word	0x00001160


	//   ....[7]....
        /*0074*/ 	.word	0x00001170


	//   ....[8]....
        /*0078*/ 	.word	0x000011b0


	//   ....[9]....
        /*007c*/ 	.word	0x000011c0


	//----- nvinfo : EIATTR_EXIT_INSTR_OFFSETS
	.align		4
.L_1253:
        /*0080*/ 	.byte	0x04, 0x1c
        /*0082*/ 	.short	(.L_1255 - .L_1254)


	//   ....[0]....
.L_1254:
        /*0084*/ 	.word	0x00000070


	//   ....[1]....
        /*0088*/ 	.word	0x00003b90


	//----- nvinfo : EIATTR_MAX_THREADS
	.align		4
.L_1255:
        /*008c*/ 	.byte	0x04, 0x05
        /*008e*/ 	.short	(.L_1257 - .L_1256)
.L_1256:
        /*0090*/ 	.word	0x00000200
        /*0094*/ 	.word	0x00000001
        /*0098*/ 	.word	0x00000001


	//----- nvinfo : EIATTR_CRS_STACK_SIZE
	.align		4
.L_1257:
        /*009c*/ 	.byte	0x04, 0x1e
        /*009e*/ 	.short	(.L_1259 - .L_1258)
.L_1258:
        /*00a0*/ 	.word	0x00000000


	//----- nvinfo : EIATTR_CBANK_PARAM_SIZE
	.align		4
.L_1259:
        /*00a4*/ 	.byte	0x03, 0x19
        /*00a6*/ 	.short	0x00a0


	//----- nvinfo : EIATTR_PARAM_CBANK
	.align		4
        /*00a8*/ 	.byte	0x04, 0x0a
        /*00aa*/ 	.short	(.L_1261 - .L_1260)
	.align		4
.L_1260:
        /*00ac*/ 	.word	index@(.nv.constant0._Z35group_norm_nhwc_fwd_one_pass_kernelI11Bf16IOFp32WLi256ELi32ELi512EEv26Group_norm_nhwc_fwd_params)
        /*00b0*/ 	.short	0x0210
        /*00b2*/ 	.short	0x00a0


	//----- nvinfo : EIATTR_SW_WAR
	.align		4
.L_1261:
        /*00b4*/ 	.byte	0x04, 0x36
        /*00b6*/ 	.short	(.L_1263 - .L_1262)
.L_1262:
        /*00b8*/ 	.word	0x00000008
.L_1263:


//--------------------- .nv.info._Z35group_norm_nhwc_fwd_one_pass_kernelI11Bf16IOFp32WLi512ELi32ELi512EEv26Group_norm_nhwc_fwd_params --------------------------
	.section	.nv.info._Z35group_norm_nhwc_fwd_one_pass_kernelI11Bf16IOFp32WLi512ELi32ELi512EEv26Group_norm_nhwc_fwd_params,"",@"SHT_CUDA_INFO"
	.sectionflags	@""
	.align	4


	//----- nvinfo : EIATTR_CUDA_API_VERSION
	.align		4
        /*0000*/ 	.byte	0x04, 0x37
        /*0002*/ 	.short	(.L_1265 - .L_1264)
.L_1264:
        /*0004*/ 	.word	0x00000082


	//----- nvinfo : EIATTR_KPARAM_INFO
	.align		4
.L_1265:
        /*0008*/ 	.byte	0x04, 0x17
        /*000a*/ 	.short	(.L_1267 - .L_1266)
.L_1266:
        /*000c*/ 	.word	0x00000000
        /*0010*/ 	.short	0x0000
        /*0012*/ 	.short	0x0000
        /*0014*/ 	.byte	0x00, 0xf0, 0x81, 0x02


	//----- nvinfo : EIATTR_SPARSE_MMA_MASK
	.align		4
.L_1267:
        /*0018*/ 	.byte	0x03, 0x50
        /*001a*/ 	.short	0x0000


	//----- nvinfo : EIATTR_MAXREG_COUNT
	.align		4
        /*001c*/ 	.byte	0x03, 0x1b
        /*001e*/ 	.short	0x0080


	//----- nvinfo : EIATTR_NUM_BARRIERS
	.align		4
        /*0020*/ 	.byte	0x02, 0x4c
        /*0022*/ 	.byte	0x01
	.zero		1


	//----- nvinfo : EIATTR_MERCURY_ISA_VERSION
	.align		4
        /*0024*/ 	.byte	0x03, 0x5f
        /*0026*/ 	.short	0x0101


	//----- nvinfo : EIATTR_COOP_GROUP_MASK_REGIDS
	.align		4
        /*0028*/ 	.byte	0x04, 0x29
        /*002a*/ 	.short	(.L_1269 - .L_1268)


	//   ....[0]....
.L_1268:
        /*002c*/ 	.word	0xffffffff


	//   ....[1]....
        /*0030*/ 	.word	0xffffffff


	//   ....[2]....
        /*0034*/ 	.word	0xffffffff


	//   ....[3]....
        /*0038*/ 	.word	0xffffffff


	//   ....[4]....
        /*003c*/ 	.word	0xffffffff


	//   ....[5]....
        /*0040*/ 	.word	0xffffffff


	//   ....[6]....
        /*0044*/ 	.word	0xffffffff


	//   ....[7]....
        /*0048*/ 	.word	0xffffffff


	//   ....[8]....
        /*004c*/ 	.word	0xffffffff


	//   ....[9]....
        /*0050*/ 	.word	0xffffffff


	//----- nvinfo : EIATTR_COOP_GROUP_INSTR_OFFSETS
	.align		4
.L_1269:
        /*0054*/ 	.byte	0x04, 0x28
        /*0056*/ 	.short	(.L_1271 - .L_1270)


	//   ....[0]....
.L_1270:
        /*0058*/ 	.word	0x00001de0


	//   ....[1]....
        /*005c*/ 	.word	0x00001df0


	//   ....[2]....
        /*0060*/ 	.word	0x00001e20


	//   ....[3]....
        /*0064*/ 	.word	0x00001e30


	//   ....[4]....
        /*0068*/ 	.word	0x00001e70


	//   ....[5]....
        /*006c*/ 	.word	0x00001e80


	//   ....[6]....
        /*0070*/ 	.word	0x00001ec0


	//   ....[7]....
        /*0074*/ 	.word	0x00001ed0


	//   ....[8]....
        /*0078*/ 	.word	0x00001f10


	//   ....[9]....
        /*007c*/ 	.word	0x00001f20


	//----- nvinfo : EIATTR_EXIT_INSTR_OFFSETS
	.align		4
.L_1271:
        /*0080*/ 	.byte	0x04, 0x1c
        /*0082*/ 	.short	(.L_1273 - .L_1272)


	//   ....[0]....
.L_1272:
        /*0084*/ 	.word	0x00000060


	//   ....[1]....
        /*0088*/ 	.word	0x00005c90


	//----- nvinfo : EIATTR_MAX_THREADS
	.align		4
.L_1273:
        /*008c*/ 	.byte	0x04, 0x05
        /*008e*/ 	.short	(.L_1275 - .L_1274)
.L_1274:
        /*0090*/ 	.word	0x00000200
        /*0094*/ 	.word	0x00000001
        /*0098*/ 	.word	0x00000001


	//----- nvinfo : EIATTR_CRS_STACK_SIZE
	.align		4
.L_1275:
        /*009c*/ 	.byte	0x04, 0x1e
        /*009e*/ 	.short	(.L_1277 - .L_1276)
.L_1276:
        /*00a0*/ 	.word	0x00000000


	//----- nvinfo : EIATTR_CBANK_PARAM_SIZE
	.align		4
.L_1277:
        /*00a4*/ 	.byte	0x03, 0x19
        /*00a6*/ 	.short	0x00a0


	//----- nvinfo : EIATTR_PARAM_CBANK
	.align		4
        /*00a8*/ 	.byte	0x04, 0x0a
        /*00aa*/ 	.short	(.L_1279 - .L_1278)
	.align		4
.L_1278:
        /*00ac*/ 	.word	index@(.nv.constant0._Z35group_norm_nhwc_fwd_one_pass_kernelI11Bf16IOFp32WLi512ELi32ELi512EEv26Group_norm_nhwc_fwd_params)
        /*00b0*/ 	.short	0x0210
        /*00b2*/ 	.short	0x00a0


	//----- nvinfo : EIATTR_SW_WAR
	.align		4
.L_1279:
        /*00b4*/ 	.byte	0x04, 0x36
        /*00b6*/ 	.short	(.L_1281 - .L_1280)
.L_1280:
        /*00b8*/ 	.word	0x00000008
.L_1281:


//--------------------- .nv.info._Z35group_norm_nhwc_fwd_one_pass_kernelI11Bf16IOBf16WLi64ELi32ELi512EEv26Group_norm_nhwc_fwd_params --------------------------
	.section	.nv.info._Z35group_norm_nhwc_fwd_one_pass_kernelI11Bf16IOBf16WLi64ELi32ELi512EEv26Group_norm_nhwc_fwd_params,"",@"SHT_CUDA_INFO"
	.sectionflags	@""
	.align	4


	//----- nvinfo : EIATTR_CUDA_API_VERSION
	.align		4
        /*0000*/ 	.byte	0x04, 0x37
        /*0002*/ 	.short	(.L_1283 - .L_1282)
.L_1282:
        /*0004*/ 	.word	0x00000082


	//----- nvinfo : EIATTR_KPARAM_INFO
	.align		4
.L_1283:
        /*0008*/ 	.byte	0x04, 0x17
        /*000a*/ 	.short	(.L_1285 - .L_1284)
.L_1284:
        /*000c*/ 	.word	0x00000000
        /*0010*/ 	.short	0x0000
        /*0012*/ 	.short	0x0000
        /*0014*/ 	.byte	0x00, 0xf0, 0x81, 0x02


	//----- nvinfo : EIATTR_SPARSE_MMA_MASK
	.align		4
.L_1285:
        /*0018*/ 	.byte	0x03, 0x50
        /*001a*/ 	.short	0x0000


	//----- nvinfo : EIATTR_MAXREG_COUNT
	.align		4
        /*001c*/ 	.byte	0x03, 0x1b
        /*001e*/ 	.short	0x0080


	//----- nvinfo : EIATTR_NUM_BARRIERS
	.align		4
        /*0020*/ 	.byte	0x02, 0x4c
        /*0022*/ 	.byte	0x01
	.zero		1


	//----- nvinfo : EIATTR_MERCURY_ISA_VERSION
	.align		4
        /*0024*/ 	.byte	0x03, 0x5f
        /*0026*/ 	.short	0x0101


	//----- nvinfo : EIATTR_COOP_GROUP_MASK_REGIDS
	.align		4
        /*0028*/ 	.byte	0x04, 0x29
        /*002a*/ 	.short	(.L_1287 - .L_1286)


	//   ....[0]....
.L_1286:
        /*002c*/ 	.word	0xffffffff


	//   ....[1]....
        /*0030*/ 	.word	0xffffffff


	//   ....[2]....
        /*0034*/ 	.word	0xffffffff


	//   ....[3]....
        /*0038*/ 	.word	0xffffffff


	//   ....[4]....
        /*003c*/ 	.word	0xffffffff


	//   ....[5]....
        /*0040*/ 	.word	0xffffffff


	//   ....[6]....
        /*0044*/ 	.word	0xffffffff


	//   ....[7]....
        /*0048*/ 	.word	0xffffffff


	//   ....[8]....
        /*004c*/ 	.word	0xffffffff


	//   ....[9]....
        /*0050*/ 	.word	0xffffffff


	//----- nvinfo : EIATTR_COOP_GROUP_INSTR_OFFSETS
	.align		4
.L_1287:
        /*0054*/ 	.byte	0x04, 0x28
        /*0056*/ 	.short	(.L_1289 - .L_1288)


	//   ....[0]....
.L_1288:
        /*0058*/ 	.word	0x00000720


	//   ....[1]....
        /*005c*/ 	.word	0x00000730


	//   ....[2]....
        /*0060*/ 	.word	0x00000760


	//   ....[3]....
        /*0064*/ 	.word	0x00000780


	//   ....[4]....
        /*0068*/ 	.word	0x000007b0


	//   ....[5]....
        /*006c*/ 	.word	0x000007d0


	//   ....[6]....
        /*0070*/ 	.word	0x00000800


	//   ....[7]....
        /*0074*/ 	.word	0x00000820


	//   ....[8]....
        /*0078*/ 	.word	0x00000850


	//   ....[9]....
        /*007c*/ 	.word	0x00000870


	//----- nvinfo : EIATTR_EXIT_INSTR_OFFSETS
	.align		4
.L_1289:
        /*0080*/ 	.byte	0x04, 0x1c
        /*0082*/ 	.short	(.L_1291 - .L_1290)


	//   ....[0]....
.L_1290:
        /*0084*/ 	.word	0x00000060


	//   ....[1]....
        /*0088*/ 	.word	0x00001d90


	//----- nvinfo : EIATTR_MAX_THREADS
	.align		4
.L_1291:
        /*008c*/ 	.byte	0x04, 0x05
        /*008e*/ 	.short	(.L_1293 - .L_1292)
.L_1292:
        /*0090*/ 	.word	0x00000200
        /*0094*/ 	.word	0x00000001
        /*0098*/ 	.word	0x00000001


	//----- nvinfo : EIATTR_CRS_STACK_SIZE
	.align		4
.L_1293:
        /*009c*/ 	.byte	0x04, 0x1e
        /*009e*/ 	.short	(.L_1295 - .L_1294)
.L_1294:
        /*00a0*/ 	.word	0x00000000


	//----- nvinfo : EIATTR_CBANK_PARAM_SIZE
	.align		4
.L_1295:
        /*00a4*/ 	.byte	0x03, 0x19
        /*00a6*/ 	.short	0x00a0


	//----- nvinfo : EIATTR_PARAM_CBANK
	.align		4
        /*00a8*/ 	.byte	0x04, 0x0a
        /*00aa*/ 	.short	(.L_1297 - .L_1296)
	.align		4
.L_1296:
        /*00ac*/ 	.word	index@(.nv.constant0._Z35group_norm_nhwc_fwd_one_pass_kernelI11Bf16IOBf16WLi64ELi32ELi512EEv26Group_norm_nhwc_fwd_params)
        /*00b0*/ 	.short	0x0210
        /*00b2*/ 	.short	0x00a0


	//----- nvinfo : EIATTR_SW_WAR
	.align		4
.L_1297:
        /*00b4*/ 	.byte	0x04, 0x36
        /*00b6*/ 	.short	(.L_1299 - .L_1298)
.L_1298:
        /*00b8*/ 	.word	0x00000008
.L_1299:


//--------------------- .nv.info._Z35group_norm_nhwc_fwd_one_pass_kernelI11Bf16IOBf16WLi128ELi32ELi512EEv26Group_norm_nhwc_fwd_params --------------------------
	.section	.nv.info._Z35group_norm_nhwc_fwd_one_pass_kernelI11Bf16IOBf16WLi128ELi32ELi512EEv26Group_norm_nhwc_fwd_params,"",@"SHT_CUDA_INFO"
	.sectionflags	@""
	.align	4


	//----- nvinfo : EIATTR_CUDA_API_VERSION
	.align		4
        /*0000*/ 	.byte	0x04, 0x37
        /*0002*/ 	.short	(.L_1301 - .L_1300)
.L_1300:
        /*0004*/ 	.word	0x00000082


	//----- nvinfo : EIATTR_KPARAM_INFO
	.align		4
.L_1301:
        /*0008*/ 	.byte	0x04, 0x17
        /*000a*/ 	.short	(.L_1303 - .L_1302)
.L_1302:
        /*000c*/ 	.word	0x00000000
        /*0010*/ 	.short	0x0000
        /*0012*/ 	.short	0x0000
        /*0014*/ 	.byte	0x00, 0xf0, 0x81, 0x02


	//----- nvinfo : EIATTR_SPARSE_MMA_MASK
	.align		4
.L_1303:
        /*0018*/ 	.byte	0x03, 0x50
        /*001a*/ 	.short	0x0000


	//----- nvinfo : EIATTR_MAXREG_COUNT
	.align		4
        /*001c*/ 	.byte	0x03, 0x1b
        /*001e*/ 	.short	0x0080


	//----- nvinfo : EIATTR_NUM_BARRIERS
	.align		4
        /*0020*/ 	.byte	0x02, 0x4c
        /*0022*/ 	.byte	0x01
	.zero		1


	//----- nvinfo : EIATTR_MERCURY_ISA_VERSION
	.align		4
        /*0024*/ 	.byte	0x03, 0x5f
        /*0026*/ 	.short	0x0101


	//----- nvinfo : EIATTR_COOP_GROUP_MASK_REGIDS
	.align		4
        /*0028*/ 	.byte	0x04, 0x29
        /*002a*/ 	.short	(.L_1305 - .L_1304)


	//   ....[0]....
.L_1304:
        /*002c*/ 	.word	0xffffffff


	//   ....[1]....
        /*0030*/ 	.word	0xffffffff


	//   ....[2]....
        /*0034*/ 	.word	0xffffffff


	//   ....[3]....
        /*0038*/ 	.word	0xffffffff


	//   ....[4]....
        /*003c*/ 	.word	0xffffffff


	//   ....[5]....
        /*0040*/ 	.word	0xffffffff


	//   ....[6]....
        /*0044*/ 	.word	0xffffffff


	//   ....[7]....
        /*0048*/ 	.word	0xffffffff


	//   ....[8]....
        /*004c*/ 	.word	0xffffffff


	//   ....[9]....
        /*0050*/ 	.word	0xffffffff


	//----- nvinfo : EIATTR_COOP_GROUP_INSTR_OFFSETS
	.align		4
.L_1305:
        /*0054*/ 	.byte	0x04, 0x28
        /*0056*/ 	.short	(.L_1307 - .L_1306)


	//   ....[0]....
.L_1306:
        /*0058*/ 	.word	0x00000a30


	//   ....[1]....
        /*005c*/ 	.word	0x00000a40


	//   ....[2]....
        /*0060*/ 	.word	0x00000a70


	//   ....[3]....
        /*0064*/ 	.word	0x00000a80


	//   ....[4]....
        /*0068*/ 	.word	0x00000ac0


	//   ....[5]....
        /*006c*/ 	.word	0x00000ad0


	//   ....[6]....
        /*0070*/ 	.word	0x00000b10


	//   ....[7]....
        /*0074*/ 	.word	0x00000b20


	//   ....[8]....
        /*0078*/ 	.word	0x00000b70


	//   ....[9]....
        /*007c*/ 	.word	0x00000b80


	//----- nvinfo : EIATTR_EXIT_INSTR_OFFSETS
	.align		4
.L_1307:
        /*0080*/ 	.byte	0x04, 0x1c
        /*0082*/ 	.short	(.L_1309 - .L_1308)


	//   ....[0]....
.L_1308:
        /*0084*/ 	.word	0x00000060


	//   ....[1]....
        /*0088*/ 	.word	0x00002d80


	//----- nvinfo : EIATTR_MAX_THREADS
	.align		4
.L_1309:
        /*008c*/ 	.byte	0x04, 0x05
        /*008e*/ 	.short	(.L_1311 - .L_1310)
.L_1310:
        /*0090*/ 	.word	0x00000200
        /*0094*/ 	.word	0x00000001
        /*0098*/ 	.word	0x00000001


	//----- nvinfo : EIATTR_CRS_STACK_SIZE
	.align		4
.L_1311:
        /*009c*/ 	.byte	0x04, 0x1e
        /*009e*/ 	.short	(.L_1313 - .L_1312)
.L_1312:
        /*00a0*/ 	.word	0x00000000


	//----- nvinfo : EIATTR_CBANK_PARAM_SIZE
	.align		4
.L_1313:
        /*00a4*/ 	.byte	0x03, 0x19
        /*00a6*/ 	.short	0x00a0


	//----- nvinfo : EIATTR_PARAM_CBANK
	.align		4
        /*00a8*/ 	.byte	0x04, 0x0a
        /*00aa*/ 	.short	(.L_1315 - .L_1314)
	.align		4
.L_1314:
        /*00ac*/ 	.word	index@(.nv.constant0._Z35group_norm_nhwc_fwd_one_pass_kernelI11Bf16IOBf16WLi128ELi32ELi512EEv26Group_norm_nhwc_fwd_params)
        /*00b0*/ 	.short	0x0210
        /*00b2*/ 	.short	0x00a0


	//----- nvinfo : EIATTR_SW_WAR
	.align		4
.L_1315:
        /*00b4*/ 	.byte	0x04, 0x36
        /*00b6*/ 	.short	(.L_1317 - .L_1316)
.L_1316:
        /*00b8*/ 	.word	0x00000008
.L_1317:


//--------------------- .nv.info._Z35group_norm_nhwc_fwd_one_pass_kernelI11Bf16IOBf16WLi256ELi32ELi512EEv26Group_norm_nhwc_fwd_params --------------------------
	.section	.nv.info._Z35group_norm_nhwc_fwd_one_pass_kernelI11Bf16IOBf16WLi256ELi32ELi512EEv26Group_norm_nhwc_fwd_params,"",@"SHT_CUDA_INFO"
	.sectionflags	@""
	.align	4


	//----- nvinfo : EIATTR_CUDA_API_VERSION
	.align		4
        /*0000*/ 	.byte	0x04, 0x37
        /*0002*/ 	.short	(.L_1319 - .L_1318)
.L_1318:
        /*0004*/ 	.word	0x00000082


	//----- nvinfo : EIATTR_KPARAM_INFO
	.align		4
.L_1319:
        /*0008*/ 	.byte	0x04, 0x17
        /*000a*/ 	.short	(.L_1321 - .L_1320)
.L_1320:
        /*000c*/ 	.word	0x00000000
        /*0010*/ 	.short	0x0000
        /*0012*/ 	.short	0x0000
        /*0014*/ 	.byte	0x00, 0xf0, 0x81, 0x02


	//----- nvinfo : EIATTR_SPARSE_MMA_MASK
	.align		4
.L_1321:
        /*0018*/ 	.byte	0x03, 0x50
        /*001a*/ 	.short	0x0000


	//----- nvinfo : EIATTR_MAXREG_COUNT
	.align		4
        /*001c*/ 	.byte	0x03, 0x1b
        /*001e*/ 	.short	0x0080


	//----- nvinfo : EIATTR_NUM_BARRIERS
	.align		4
        /*0020*/ 	.byte	0x02, 0x4c
        /*0022*/ 	.byte	0x01
	.zero		1


	//----- nvinfo : EIATTR_MERCURY_ISA_VERSION
	.align		4
        /*0024*/ 	.byte	0x03, 0x5f
        /*0026*/ 	.short	0x0101


	//----- nvinfo : EIATTR_COOP_GROUP_MASK_REGIDS
	.align		4
        /*0028*/ 	.byte	0x04, 0x29
        /*002a*/ 	.short	(.L_1323 - .L_1322)


	//   ....[0]....
.L_1322:
        /*002c*/ 	.word	0xffffffff


	//   ....[1]....
        /*0030*/ 	.word	0xffffffff


	//   ....[2]....
        /*0034*/ 	.word	0xffffffff


	//   ....[3]....
        /*0038*/ 	.word	0xffffffff


	//   ....[4]....
        /*003c*/ 	.word	0xffffffff


	//   ....[5]....
        /*0040*/ 	.word	0xffffffff


	//   ....[6]....
        /*0044*/ 	.word	0xffffffff


	//   ....[7]....
        /*0048*/ 	.word	0xffffffff


	//   ....[8]....
        /*004c*/ 	.word	0xffffffff


	//   ....[9]....
        /*0050*/ 	.word	0xffffffff


	//----- nvinfo : EIATTR_COOP_GROUP_INSTR_OFFSETS
	.align		4
.L_1323:
        /*0054*/ 	.byte	0x04, 0x28
        /*0056*/ 	.short	(.L_1325 - .L_1324)


	//   ....[0]....
.L_1324:
        /*0058*/ 	.word	0x00001040


	//   ....[1]....
        /*005c*/ 	.word	0x00001050


	//   ....[2]....
        /*0060*/ 	.word	0x00001080


	//   ....[3]....
        /*0064*/ 	.word	0x00001090


	//   ....[4]....
        /*0068*/ 	.word	0x000010d0


	//   ....[5]....
        /*006c*/ 	.word	0x000010e0


	//   ....[6]....
        /*0070*/ 	.word	0x00001120


	//   ....[7]....
        /*0074*/ 	.word	0x00001130


	//   ....[8]....
        /*0078*/ 	.word	0x00001170


	//   ....[9]....
        /*007c*/ 	.word	0x00001180


	//----- nvinfo : EIATTR_EXIT_INSTR_OFFSETS
	.align		4
.L_1325:
        /*0080*/ 	.byte	0x04, 0x1c
        /*0082*/ 	.short	(.L_1327 - .L_1326)


	//   ....[0]....
.L_1326:
        /*0084*/ 	.word	0x00000070


	//   ....[1]....
        /*0088*/ 	.word	0x00003c50


	//----- nvinfo : EIATTR_MAX_THREADS
	.align		4
.L_1327:
        /*008c*/ 	.byte	0x04, 0x05
        /*008e*/ 	.short	(.L_1329 - .L_1328)
.L_1328:
        /*0090*/ 	.word	0x00000200
        /*0094*/ 	.word	0x00000001
        /*0098*/ 	.word	0x00000001


	//----- nvinfo : EIATTR_CRS_STACK_SIZE
	.align		4
.L_1329:
        /*009c*/ 	.byte	0x04, 0x1e
        /*009e*/ 	.short	(.L_1331 - .L_1330)
.L_1330:
        /*00a0*/ 	.word	0x00000000


	//----- nvinfo : EIATTR_CBANK_PARAM_SIZE
	.align		4
.L_1331:
        /*00a4*/ 	.byte	0x03, 0x19
        /*00a6*/ 	.short	0x00a0


	//----- nvinfo : EIATTR_PARAM_CBANK
	.align		4
        /*00a8*/ 	.byte	0x04, 0x0a
        /*00aa*/ 	.short	(.L_1333 - .L_1332)
	.align		4
.L_1332:
        /*00ac*/ 	.word	index@(.nv.constant0._Z35group_norm_nhwc_fwd_one_pass_kernelI11Bf16IOBf16WLi256ELi32ELi512EEv26Group_norm_nhwc_fwd_params)
        /*00b0*/ 	.short	0x0210
        /*00b2*/ 	.short	0x00a0


	//----- nvinfo : EIATTR_SW_WAR
	.align		4
.L_1333:
        /*00b4*/ 	.byte	0x04, 0x36
        /*00b6*/ 	.short	(.L_1335 - .L_1334)
.L_1334:
        /*00b8*/ 	.word	0x00000008
.L_1335:


//--------------------- .nv.info._Z35group_norm_nhwc_fwd_one_pass_kernelI11Bf16IOBf16WLi512ELi32ELi512EEv26Group_norm_nhwc_fwd_params --------------------------
	.section	.nv.info._Z35group_norm_nhwc_fwd_one_pass_kernelI11Bf16IOBf16WLi512ELi32ELi512EEv26Group_norm_nhwc_fwd_params,"",@"SHT_CUDA_INFO"
	.sectionflags	@""
	.align	4


	//----- nvinfo : EIATTR_CUDA_API_VERSION
	.align		4
        /*0000*/ 	.byte	0x04, 0x37
        /*0002*/ 	.short	(.L_1337 - .L_1336)
.L_1336:
        /*0004*/ 	.word	0x00000082


	//----- nvinfo : EIATTR_KPARAM_INFO
	.align		4
.L_1337:
        /*0008*/ 	.byte	0x04, 0x17
        /*000a*/ 	.short	(.L_1339 - .L_1338)
.L_1338:
        /*000c*/ 	.word	0x00000000
        /*0010*/ 	.short	0x0000
        /*0012*/ 	.short	0x0000
        /*0014*/ 	.byte	0x00, 0xf0, 0x81, 0x02


	//----- nvinfo : EIATTR_SPARSE_MMA_MASK
	.align		4
.L_1339:
        /*0018*/ 	.byte	0x03, 0x50
        /*001a*/ 	.short	0x0000


	//----- nvinfo : EIATTR_MAXREG_COUNT
	.align		4
        /*001c*/ 	.byte	0x03, 0x1b
        /*001e*/ 	.short	0x0080


	//----- nvinfo : EIATTR_NUM_BARRIERS
	.align		4
        /*0020*/ 	.byte	0x02, 0x4c
        /*0022*/ 	.byte	0x01
	.zero		1


	//----- nvinfo : EIATTR_MERCURY_ISA_VERSION
	.align		4
        /*0024*/ 	.byte	0x03, 0x5f
        /*0026*/ 	.short	0x0101


	//----- nvinfo : EIATTR_COOP_GROUP_MASK_REGIDS
	.align		4
        /*0028*/ 	.byte	0x04, 0x29
        /*002a*/ 	.short	(.L_1341 - .L_1340)


	//   ....[0]....
.L_1340:
        /*002c*/ 	.word	0xffffffff


	//   ....[1]....
        /*0030*/ 	.word	0xffffffff


	//   ....[2]....
        /*0034*/ 	.word	0xffffffff


	//   ....[3]....
        /*0038*/ 	.word	0xffffffff


	//   ....[4]....
        /*003c*/ 	.word	0xffffffff


	//   ....[5]....
        /*0040*/ 	.word	0xffffffff


	//   ....[6]....
        /*0044*/ 	.word	0xffffffff


	//   ....[7]....
        /*0048*/ 	.word	0xffffffff


	//   ....[8]....
        /*004c*/ 	.word	0xffffffff


	//   ....[9]....
        /*0050*/ 	.word	0xffffffff


	//----- nvinfo : EIATTR_COOP_GROUP_INSTR_OFFSETS
	.align		4
.L_1341:
        /*0054*/ 	.byte	0x04, 0x28
        /*0056*/ 	.short	(.L_1343 - .L_1342)


	//   ....[0]....
.L_1342:
        /*0058*/ 	.word	0x00001de0


	//   ....[1]....
        /*005c*/ 	.word	0x00001df0


	//   ....[2]....
        /*0060*/ 	.word	0x00001e20


	//   ....[3]....
        /*0064*/ 	.word	0x00001e30


	//   ....[4]....
        /*0068*/ 	.word	0x00001e70


	//   ....[5]....
        /*006c*/ 	.word	0x00001e80


	//   ....[6]....
        /*0070*/ 	.word	0x00001ec0


	//   ....[7]....
        /*0074*/ 	.word	0x00001ed0


	//   ....[8]....
        /*0078*/ 	.word	0x00001f10


	//   ....[9]....
        /*007c*/ 	.word	0x00001f20


	//----- nvinfo : EIATTR_EXIT_INSTR_OFFSETS
	.align		4
.L_1343:
        /*0080*/ 	.byte	0x04, 0x1c
        /*0082*/ 	.short	(.L_1345 - .L_1344)


	//   ....[0]....
.L_1344:
        /*0084*/ 	.word	0x00000060


	//   ....[1]....
        /*0088*/ 	.word	0x00005cf0


	//----- nvinfo : EIATTR_MAX_THREADS
	.align		4
.L_1345:
        /*008c*/ 	.byte	0x04, 0x05
        /*008e*/ 	.short	(.L_1347 - .L_1346)
.L_1346:
        /*0090*/ 	.word	0x00000200
        /*0094*/ 	.word	0x00000001
        /*0098*/ 	.word	0x00000001


	//----- nvinfo : EIATTR_CRS_STACK_SIZE
	.align		4
.L_1347:
        /*009c*/ 	.byte	0x04, 0x1e
        /*009e*/ 	.short	(.L_1349 - .L_1348)
.L_1348:
        /*00a0*/ 	.word	0x00000000


	//----- nvinfo : EIATTR_CBANK_PARAM_SIZE
	.align		4
.L_1349:
        /*00a4*/ 	.byte	0x03, 0x19
        /*00a6*/ 	.short	0x00a0


	//----- nvinfo : EIATTR_PARAM_CBANK
	.align		4
        /*00a8*/ 	.byte	0x04, 0x0a
        /*00aa*/ 	.short	(.L_1351 - .L_1350)
	.align		4
.L_1350:
        /*00ac*/ 	.word	index@(.nv.constant0._Z35group_norm_nhwc_fwd_one_pass_kernelI11Bf16IOBf16WLi512ELi32ELi512EEv26Group_norm_nhwc_fwd_params)
        /*00b0*/ 	.short	0x0210
        /*00b2*/ 	.short	0x00a0


	//----- nvinfo : EIATTR_SW_WAR
	.align		4
.L_1351:
        /*00b4*/ 	.byte	0x04, 0x36
        /*00b6*/ 	.short	(.L_1353 - .L_1352)
.L_1352:
        /*00b8*/ 	.word	0x00000008
.L_1353:


//--------------------- .nv.info._Z35group_norm_nhwc_fwd_one_pass_kernelI11Bf16IOFp16WLi64ELi32ELi512EEv26Group_norm_nhwc_fwd_params --------------------------
	.section	.nv.info._Z35group_norm_nhwc_fwd_one_pass_kernelI11Bf16IOFp16WLi64ELi32ELi512EEv26Group_norm_nhwc_fwd_params,"",@"SHT_CUDA_INFO"
	.sectionflags	@""
	.align	4


	//----- nvinfo : EIATTR_CUDA_API_VERSION
	.align		4
        /*0000*/ 	.byte	0x04, 0x37
        /*0002*/ 	.short	(.L_1355 - .L_1354)
.L_1354:
        /*0004*/ 	.word	0x00000082


	//----- nvinfo : EIATTR_KPARAM_INFO
	.align		4
.L_1355:
        /*0008*/ 	.byte	0x04, 0x17
        /*000a*/ 	.short	(.L_1357 - .L_1356)
.L_1356:
        /*000c*/ 	.word	0x00000000
        /*0010*/ 	.short	0x0000
        /*0012*/ 	.short	0x0000
        /*0014*/ 	.byte	0x00, 0xf0, 0x81, 0x02


	//----- nvinfo : EIATTR_SPARSE_MMA_MASK
	.align		4
.L_1357:
        /*0018*/ 	.byte	0x03, 0x50
        /*001a*/ 	.short	0x0000


	//----- nvinfo : EIATTR_MAXREG_COUNT
	.align		4
        /*001c*/ 	.byte	0x03, 0x1b
        /*001e*/ 	.short	0x0080


	//----- nvinfo : EIATTR_NUM_BARRIERS
	.align		4
        /*0020*/ 	.byte	0x02, 0x4c
        /*0022*/ 	.byte	0x01
	.zero		1


	//----- nvinfo : EIATTR_MERCURY_ISA_VERSION
	.align		4
        /*0024*/ 	.byte	0x03, 0x5f
        /*0026*/ 	.short	0x0101


	//----- nvinfo : EIATTR_COOP_GROUP_MASK_REGIDS
	.align		4
        /*0028*/ 	.byte	0x04, 0x29
        /*002a*/ 	.short	(.L_1359 - .L_1358)


	//   ....[0]....
.L_1358:
        /*002c*/ 	.word	0xffffffff


	//   ....[1]....
        /*0030*/ 	.word	0xffffffff


	//   ....[2]....
        /*0034*/ 	.word	0xffffffff


	//   ....[3]....
        /*0038*/ 	.word	0xffffffff


	//   ....[4]....
        /*003c*/ 	.word	0xffffffff


	//   ....[5]....
        /*0040*/ 	.word	0xffffffff


	//   ....[6]....
        /*0044*/ 	.word	0xffffffff


	//   ....[7]....
        /*0048*/ 	.word	0xffffffff


	//   ....[8]....
        /*004c*/ 	.word	0xffffffff


	//   ....[9]....
        /*0050*/ 	.word	0xffffffff


	//----- nvinfo : EIATTR_COOP_GROUP_INSTR_OFFSETS
	.align		4
.L_1359:
        /*0054*/ 	.byte	0x04, 0x28
        /*0056*/ 	.short	(.L_1361 - .L_1360)


	//   ....[0]....
.L_1360:
        /*0058*/ 	.word	0x00000720


	//   ....[1]....
        /*005c*/ 	.word	0x00000730


	//   ....[2]....
        /*0060*/ 	.word	0x00000760


	//   ....[3]....
        /*0064*/ 	.word	0x00000780


	//   ....[4]....
        /*0068*/ 	.word	0x000007b0


	//   ....[5]....
        /*006c*/ 	.word	0x000007d0


	//   ....[6]....
        /*0070*/ 	.word	0x00000800


	//   ....[7]....
        /*0074*/ 	.word	0x00000820


	//   ....[8]....
        /*0078*/ 	.word	0x00000850


	//   ....[9]....
        /*007c*/ 	.word	0x00000870


	//----- nvinfo : EIATTR_EXIT_INSTR_OFFSETS
	.align		4
.L_1361:
        /*0080*/ 	.byte	0x04, 0x1c
        /*0082*/ 	.short	(.L_1363 - .L_1362)


	//   ....[0]....
.L_1362:
        /*0084*/ 	.word	0x00000060


	//   ....[1]....
        /*0088*/ 	.word	0x00001d90


	//----- nvinfo : EIATTR_MAX_THREADS
	.align		4
.L_1363:
        /*008c*/ 	.byte	0x04, 0x05
        /*008e*/ 	.short	(.L_1365 - .L_1364)
.L_1364:
        /*0090*/ 	.word	0x00000200
        /*0094*/ 	.word	0x00000001
        /*0098*/ 	.word	0x00000001


	//----- nvinfo : EIATTR_CRS_STACK_SIZE
	.align		4
.L_1365:
        /*009c*/ 	.byte	0x04, 0x1e
        /*009e*/ 	.short	(.L_1367 - .L_1366)
.L_1366:
        /*00a0*/ 	.word	0x00000000


	//----- nvinfo : EIATTR_CBANK_PARAM_SIZE
	.align		4
.L_1367:
        /*00a4*/ 	.byte	0x03, 0x19
        /*00a6*/ 	.short	0x00a0


	//----- nvinfo : EIATTR_PARAM_CBANK
	.align		4
        /*00a8*/ 	.byte	0x04, 0x0a
        /*00aa*/ 	.short	(.L_1369 - .L_1368)
	.align		4
.L_1368:
        /*00ac*/ 	.word	index@(.nv.constant0._Z35group_norm_nhwc_fwd_one_pass_kernelI11Bf16IOFp16WLi64ELi32ELi512EEv26Group_norm_nhwc_fwd_params)
        /*00b0*/ 	.short	0x0210
        /*00b2*/ 	.short	0x00a0


	//----- nvinfo : EIATTR_SW_WAR
	.align		4
.L_1369:
        /*00b4*/ 	.byte	0x04, 0x36
        /*00b6*/ 	.short	(.L_1371 - .L_1370)
.L_1370:
        /*00b8*/ 	.word	0x00000008
.L_1371:


//--------------------- .nv.info._Z35group_norm_nhwc_fwd_one_pass_kernelI11Bf16IOFp16WLi128ELi32ELi512EEv26Group_norm_nhwc_fwd_params --------------------------
	.section	.nv.info._Z35group_norm_nhwc_fwd_one_pass_kernelI11Bf16IOFp16WLi128ELi32ELi512EEv26Group_norm_nhwc_fwd_params,"",@"SHT_CUDA_INFO"
	.sectionflags	@""
	.align	4


	//----- nvinfo : EIATTR_CUDA_API_VERSION
	.align		4
        /*0000*/ 	.byte	0x04, 0x37
        /*0002*/ 	.short	(.L_1373 - .L_1372)
.L_1372:
        /*0004*/ 	.word	0x00000082


	//----- nvinfo : EIATTR_KPARAM_INFO
	.align		4
.L_1373:
        /*0008*/ 	.byte	0x04, 0x17
        /*000a*/ 	.short	(.L_1375 - .L_1374)
.L_1374:
        /*000c*/ 	.word	0x00000000
        /*0010*/ 	.short	0x0000
        /*0012*/ 	.short	0x0000
        /*0014*/ 	.byte	0x00, 0xf0, 0x81, 0x02


	//----- nvinfo : EIATTR_SPARSE_MMA_MASK
	.align		4
.L_1375:
        /*0018*/ 	.byte	0x03, 0x50
        /*001a*/ 	.short	0x0000


	//----- nvinfo : EIATTR_MAXREG_COUNT
	.align		4
        /*001c*/ 	.byte	0x03, 0x1b
        /*001e*/ 	.short	0x0080


	//----- nvinfo : EIATTR_NUM_BARRIERS
	.align		4
        /*0020*/ 	.byte	0x02, 0x4c
        /*0022*/ 	.byte	0x01
	.zero		1


	//----- nvinfo : EIATTR_MERCURY_ISA_VERSION
	.align		4
        /*0024*/ 	.byte	0x03, 0x5f
        /*0026*/ 	.short	0x0101


	//----- nvinfo : EIATTR_COOP_GROUP_MASK_REGIDS
	.align		4
        /*0028*/ 	.byte	0x04, 0x29
        /*002a*/ 	.short	(.L_1377 - .L_1376)


	//   ....[0]....
.L_1376:
        /*002c*/ 	.word	0xffffffff


	//   ....[1]....
        /*0030*/ 	.word	0xffffffff


	//   ....[2]....
        /*0034*/ 	.word	0xffffffff


	//   ....[3]....
        /*0038*/ 	.word	0xffffffff


	//   ....[4]....
        /*003c*/ 	.word	0xffffffff


	//   ....[5]....
        /*0040*/ 	.word	0xffffffff


	//   ....[6]....
        /*0044*/ 	.word	0xffffffff


	//   ....[7]....
        /*0048*/ 	.word	0xffffffff


	//   ....[8]....
        /*004c*/ 	.word	0xffffffff


	//   ....[9]....
        /*0050*/ 	.word	0xffffffff


	//----- nvinfo : EIATTR_COOP_GROUP_INSTR_OFFSETS
	.align		4
.L_1377:
        /*0054*/ 	.byte	0x04, 0x28
        /*0056*/ 	.short	(.L_1379 - .L_1378)


	//   ....[0]....
.L_1378:
        /*0058*/ 	.word	0x00000a30


	//   ....[1]....
        /*005c*/ 	.word	0x00000a40


	//   ....[2]....
        /*0060*/ 	.word	0x00000a70


	//   ....[3]....
        /*0064*/ 	.word	0x00000a80


	//   ....[4]....
        /*0068*/ 	.word	0x00000ac0


	//   ....[5]....
        /*006c*/ 	.word	0x00000ad0


	//   ....[6]....
        /*0070*/ 	.word	0x00000b10


	//   ....[7]....
        /*0074*/ 	.word	0x00000b20


	//   ....[8]....
        /*0078*/ 	.word	0x00000b70


	//   ....[9]....
        /*007c*/ 	.word	0x00000b80


	//----- nvinfo : EIATTR_EXIT_INSTR_OFFSETS
	.align		4
.L_1379:
        /*0080*/ 	.byte	0x04, 0x1c
        /*0082*/ 	.short	(.L_1381 - .L_1380)


	//   ....[0]....
.L_1380:
        /*0084*/ 	.word	0x00000060


	//   ....[1]....
        /*0088*/ 	.word	0x00002d80


	//----- nvinfo : EIATTR_MAX_THREADS
	.align		4
.L_1381:
        /*008c*/ 	.byte	0x04, 0x05
        /*008e*/ 	.short	(.L_1383 - .L_1382)
.L_1382:
        /*0090*/ 	.word	0x00000200
        /*0094*/ 	.word	0x00000001
        /*0098*/ 	.word	0x00000001


	//----- nvinfo : EIATTR_CRS_STACK_SIZE
	.align		4
.L_1383:
        /*009c*/ 	.byte	0x04, 0x1e
        /*009e*/ 	.short	(.L_1385 - .L_1384)
.L_1384:
        /*00a0*/ 	.word	0x00000000


	//----- nvinfo : EIATTR_CBANK_PARAM_SIZE
	.align		4
.L_1385:
        /*00a4*/ 	.byte	0x03, 0x19
        /*00a6*/ 	.short	0x00a0


	//----- nvinfo : EIATTR_PARAM_CBANK
	.align		4
        /*00a8*/ 	.byte	0x04, 0x0a
        /*00aa*/ 	.short	(.L_1387 - .L_1386)
	.align		4
.L_1386:
        /*00ac*/ 	.word	index@(.nv.constant0._Z35group_norm_nhwc_fwd_one_pass_kernelI11Bf16IOFp16WLi128ELi32ELi512EEv26Group_norm_nhwc_fwd_params)
        /*00b0*/ 	.short	0x0210
        /*00b2*/ 	.short	0x00a0


	//----- nvinfo : EIATTR_SW_WAR
	.align		4
.L_1387:
        /*00b4*/ 	.byte	0x04, 0x36
        /*00b6*/ 	.short	(.L_1389 - .L_1388)
.L_1388:
        /*00b8*/ 	.word	0x00000008
.L_1389:


//--------------------- .nv.info._Z35group_norm_nhwc_fwd_one_pass_kernelI11Bf16IOFp16WLi256ELi32ELi512EEv26Group_norm_nhwc_fwd_params --------------------------
	.section	.nv.info._Z35group_norm_nhwc_fwd_one_pass_kernelI11Bf16IOFp16WLi256ELi32ELi512EEv26Group_norm_nhwc_fwd_params,"",@"SHT_CUDA_INFO"
	.sectionflags	@""
	.align	4


	//----- nvinfo : EIATTR_CUDA_API_VERSION
	.align		4
        /*0000*/ 	.byte	0x04, 0x37
        /*0002*/ 	.short	(.L_1391 - .L_1390)
.L_1390:
        /*0004*/ 	.word	0x00000082


	//----- nvinfo : EIATTR_KPARAM_INFO
	.align		4
.L_1391:
        /*0008*/ 	.byte	0x04, 0x17
        /*000a*/ 	.short	(.L_1393 - .L_1392)
.L_1392:
        /*000c*/ 	.word	0x00000000
        /*0010*/ 	.short	0x0000
        /*0012*/ 	.short	0x0000
        /*0014*/ 	.byte	0x00, 0xf0, 0x81, 0x02


	//----- nvinfo : EIATTR_SPARSE_MMA_MASK
	.align		4
.L_1393:
        /*0018*/ 	.byte	0x03, 0x50
        /*001a*/ 	.short	0x0000


	//----- nvinfo : EIATTR_MAXREG_COUNT
	.align		4
        /*001c*/ 	.byte	0x03, 0x1b
        /*001e*/ 	.short	0x0080


	//----- nvinfo : EIATTR_NUM_BARRIERS
	.align		4
        /*0020*/ 	.byte	0x02, 0x4c
        /*0022*/ 	.byte	0x01
	.zero		1


	//----- nvinfo : EIATTR_MERCURY_ISA_VERSION
	.align		4
        /*0024*/ 	.byte	0x03, 0x5f
        /*0026*/ 	.short	0x0101


	//----- nvinfo : EIATTR_COOP_GROUP_MASK_REGIDS
	.align		4
        /*0028*/ 	.byte	0x04, 0x29
        /*002a*/ 	.short	(.L_1395 - .L_1394)


	//   ....[0]....
.L_1394:
        /*002c*/ 	.word	0xffffffff


	//   ....[1]....
        /*0030*/ 	.word	0xffffffff


	//   ....[2]....
        /*0034*/ 	.word	0xffffffff


	//   ....[3]....
        /*0038*/ 	.word	0xffffffff


	//   ....[4]....
        /*003c*/ 	.word	0xffffffff


	//   ....[5]....
        /*0040*/ 	.word	0xffffffff


	//   ....[6]....
        /*0044*/ 	.word	0xffffffff


	//   ....[7]....
        /*0048*/ 	.word	0xffffffff


	//   ....[8]....
        /*004c*/ 	.word	0xffffffff


	//   ....[9]....
        /*0050*/ 	.word	0xffffffff


	//----- nvinfo : EIATTR_COOP_GROUP_INSTR_OFFSETS
	.align		4
.L_1395:
        /*0054*/ 	.byte	0x04, 0x28
        /*0056*/ 	.short	(.L_1397 - .L_1396)


	//   ....[0]....
.L_1396:
        /*0058*/ 	.word	0x00001040


	//   ....[1]....
        /*005c*/ 	.word	0x00001050


	//   ....[2]....
        /*0060*/ 	.word	0x00001080


	//   ....[3]....
        /*0064*/ 	.word	0x00001090


	//   ....[4]....
        /*0068*/ 	.word	0x000010d0


	//   ....[5]....
        /*006c*/ 	.word	0x000010e0


	//   ....[6]....
        /*0070*/ 	.word	0x00001120


	//   ....[7]....
        /*0074*/ 	.word	0x00001130


	//   ....[8]....
        /*0078*/ 	.word	0x00001170


	//   ....[9]....
        /*007c*/ 	.word	0x00001180


	//----- nvinfo : EIATTR_EXIT_INSTR_OFFSETS
	.align		4
.L_1397:
        /*0080*/ 	.byte	0x04, 0x1c
        /*0082*/ 	.short	(.L_1399 - .L_1398)


	//   ....[0]....
.L_1398:
        /*0084*/ 	.word	0x00000070


	//   ....[1]....
        /*0088*/ 	.word	0x00003c50


	//----- nvinfo : EIATTR_MAX_THREADS
	.align		4
.L_1399:
        /*008c*/ 	.byte	0x04, 0x05
        /*008e*/ 	.short	(.L_1401 - .L_1400)
.L_1400:
        /*0090*/ 	.word	0x00000200
        /*0094*/ 	.word	0x00000001
        /*0098*/ 	.word	0x00000001


	//----- nvinfo : EIATTR_CRS_STACK_SIZE
	.align		4
.L_1401:
        /*009c*/ 	.byte	0x04, 0x1e
        /*009e*/ 	.short	(.L_1403 - .L_1402)
.L_1402:
        /*00a0*/ 	.word	0x00000000


	//----- nvinfo : EIATTR_CBANK_PARAM_SIZE
	.align		4
.L_1403:
        /*00a4*/ 	.byte	0x03, 0x19
        /*00a6*/ 	.short	0x00a0


	//----- nvinfo : EIATTR_PARAM_CBANK
	.align		4
        /*00a8*/ 	.byte	0x04, 0x0a
        /*00aa*/ 	.short	(.L_1405 - .L_1404)
	.align		4
.L_1404:
        /*00ac*/ 	.word	index@(.nv.constant0._Z35group_norm_nhwc_fwd_one_pass_kernelI11Bf16IOFp16WLi256ELi32ELi512EEv26Group_norm_nhwc_fwd_params)
        /*00b0*/ 	.short	0x0210
        /*00b2*/ 	.short	0x00a0


	//----- nvinfo : EIATTR_SW_WAR
	.align		4
.L_1405:
        /*00b4*/ 	.byte	0x04, 0x36
        /*00b6*/ 	.short	(.L_1407 - .L_1406)
.L_1406:
        /*00b8*/ 	.word	0x00000008
.L_1407:


//--------------------- .nv.info._Z35group_norm_nhwc_fwd_one_pass_kernelI11Bf16IOFp16WLi512ELi32ELi512EEv26Group_norm_nhwc_fwd_params --------------------------
	.section	.nv.info._Z35group_norm_nhwc_fwd_one_pass_kernelI11Bf16IOFp16WLi512ELi32ELi512EEv26Group_norm_nhwc_fwd_params,"",@"SHT_CUDA_INFO"
	.sectionflags	@""
	.align	4


	//----- nvinfo : EIATTR_CUDA_API_VERSION
	.align		4
        /*0000*/ 	.byte	0x04, 0x37
        /*0002*/ 	.short	(.L_1409 - .L_1408)
.L_1408:
        /*0004*/ 	.word	0x00000082


	//----- nvinfo : EIATTR_KPARAM_INFO
	.align		4
.L_1409:
        /*0008*/ 	.byte	0x04, 0x17
        /*000a*/ 	.short	(.L_1411 - .L_1410)
.L_1410:
        /*000c*/ 	.word	0x00000000
        /*0010*/ 	.short	0x0000
        /*0012*/ 	.short	0x0000
        /*0014*/ 	.byte	0x00, 0xf0, 0x81, 0x02


	//----- nvinfo : EIATTR_SPARSE_MMA_MASK
	.align		4
.L_1411:
        /*0018*/ 	.byte	0x03, 0x50
        /*001a*/ 	.short	0x0000


	//----- nvinfo : EIATTR_MAXREG_COUNT
	.align		4
        /*001c*/ 	.byte	0x03, 0x1b
        /*001e*/ 	.short	0x0080


	//----- nvinfo : EIATTR_NUM_BARRIERS
	.align		4
        /*0020*/ 	.byte	0x02, 0x4c
        /*0022*/ 	.byte	0x01
	.zero		1


	//----- nvinfo : EIATTR_MERCURY_ISA_VERSION
	.align		4
        /*0024*/ 	.byte	0x03, 0x5f
        /*0026*/ 	.short	0x0101


	//----- nvinfo : EIATTR_COOP_GROUP_MASK_REGIDS
	.align		4
        /*0028*/ 	.byte	0x04, 0x29
        /*002a*/ 	.short	(.L_1413 - .L_1412)


	//   ....[0]....
.L_1412:
        /*002c*/ 	.word	0xffffffff


	//   ....[1]....
        /*0030*/ 	.word	0xffffffff


	//   ....[2]....
        /*0034*/ 	.word	0xffffffff


	//   ....[3]....
        /*0038*/ 	.word	0xffffffff


	//   ....[4]....
        /*003c*/ 	.word	0xffffffff


	//   ....[5]....
        /*0040*/ 	.word	0xffffffff


	//   ....[6]....
        /*0044*/ 	.word	0xffffffff


	//   ....[7]....
        /*0048*/ 	.word	0xffffffff


	//   ....[8]....
        /*004c*/ 	.word	0xffffffff


	//   ....[9]....
        /*0050*/ 	.word	0xffffffff


	//----- nvinfo : EIATTR_COOP_GROUP_INSTR_OFFSETS
	.align		4
.L_1413:
        /*0054*/ 	.byte	0x04, 0x28
        /*0056*/ 	.short	(.L_1415 - .L_1414)


	//   ....[0]....
.L_1414:
        /*0058*/ 	.word	0x00001de0


	//   ....[1]....
        /*005c*/ 	.word	0x00001df0


	//   ....[2]....
        /*0060*/ 	.word	0x00001e20


	//   ....[3]....
        /*0064*/ 	.word	0x00001e30


	//   ....[4]....
        /*0068*/ 	.word	0x00001e70


	//   ....[5]....
        /*006c*/ 	.word	0x00001e80


	//   ....[6]....
        /*0070*/ 	.word	0x00001ec0


	//   ....[7]....
        /*0074*/ 	.word	0x00001ed0


	//   ....[8]....
        /*0078*/ 	.word	0x00001f10


	//   ....[9]....
        /*007c*/ 	.word	0x00001f20


	//----- nvinfo : EIATTR_EXIT_INSTR_OFFSETS
	.align		4
.L_1415:
        /*0080*/ 	.byte	0x04, 0x1c
        /*0082*/ 	.short	(.L_1417 - .L_1416)


	//   ....[0]....
.L_1416:
        /*0084*/ 	.word	0x00000060


	//   ....[1]....
        /*0088*/ 	.word	0x00005cf0


	//----- nvinfo : EIATTR_MAX_THREADS
	.align		4
.L_1417:
        /*008c*/ 	.byte	0x04, 0x05
        /*008e*/ 	.short	(.L_1419 - .L_1418)
.L_1418:
        /*0090*/ 	.word	0x00000200
        /*0094*/ 	.word	0x00000001
        /*0098*/ 	.word	0x00000001


	//----- nvinfo : EIATTR_CRS_STACK_SIZE
	.align		4
.L_1419:
        /*009c*/ 	.byte	0x04, 0x1e
        /*009e*/ 	.short	(.L_1421 - .L_1420)
.L_1420:
        /*00a0*/ 	.word	0x00000000


	//----- nvinfo : EIATTR_CBANK_PARAM_SIZE
	.align		4
.L_1421:
        /*00a4*/ 	.byte	0x03, 0x19
        /*00a6*/ 	.short	0x00a0


	//----- nvinfo : EIATTR_PARAM_CBANK
	.align		4
        /*00a8*/ 	.byte	0x04, 0x0a
        /*00aa*/ 	.short	(.L_1423 - .L_1422)
	.align		4
.L_1422:
        /*00ac*/ 	.word	index@(.nv.constant0._Z35group_norm_nhwc_fwd_one_pass_kernelI11Bf16IOFp16WLi512ELi32ELi512EEv26Group_norm_nhwc_fwd_params)
        /*00b0*/ 	.short	0x0210
        /*00b2*/ 	.short	0x00a0


	//----- nvinfo : EIATTR_SW_WAR
	.align		4
.L_1423:
        /*00b4*/ 	.byte	0x04, 0x36
        /*00b6*/ 	.short	(.L_1425 - .L_1424)
.L_1424:
        /*00b8*/ 	.word	0x00000008
.L_1425:


//--------------------- .nv.info._Z35group_norm_nhwc_fwd_one_pass_kernelI11Fp16IOFp32WLi64ELi32ELi512EEv26Group_norm_nhwc_fwd_params --------------------------
	.section	.nv.info._Z35group_norm_nhwc_fwd_one_pass_kernelI11Fp16IOFp32WLi64ELi32ELi512EEv26Group_norm_nhwc_fwd_params,"",@"SHT_CUDA_INFO"
	.sectionflags	@""
	.align	4


	//----- nvinfo : EIATTR_CUDA_API_VERSION
	.align		4
        /*0000*/ 	.byte	0x04, 0x37
        /*0002*/ 	.short	(.L_1427 - .L_1426)
.L_1426:
        /*0004*/ 	.word	0x00000082


	//----- nvinfo : EIATTR_KPARAM_INFO
	.align		4
.L_1427:
        /*0008*/ 	.byte	0x04, 0x17
        /*000a*/ 	.short	(.L_1429 - .L_1428)
.L_1428:
        /*000c*/ 	.word	0x00000000
        /*0010*/ 	.short	0x0000
        /*0012*/ 	.short	0x0000
        /*0014*/ 	.byte	0x00, 0xf0, 0x81, 0x02


	//----- nvinfo : EIATTR_SPARSE_MMA_MASK
	.align		4
.L_1429:
        /*0018*/ 	.byte	0x03, 0x50
        /*001a*/ 	.short	0x0000


	//----- nvinfo : EIATTR_MAXREG_COUNT
	.align		4
        /*001c*/ 	.byte	0x03, 0x1b
        /*001e*/ 	.short	0x0080


	//----- nvinfo : EIATTR_NUM_BARRIERS
	.align		4
        /*0020*/ 	.byte	0x02, 0x4c
        /*0022*/ 	.byte	0x01
	.zero		1


	//----- nvinfo : EIATTR_MERCURY_ISA_VERSION
	.align		4
        /*0024*/ 	.byte	0x03, 0x5f
        /*0026*/ 	.short	0x0101


	//----- nvinfo : EIATTR_COOP_GROUP_MASK_REGIDS
	.align		4
        /*0028*/ 	.byte	0x04, 0x29
        /*002a*/ 	.short	(.L_1431 - .L_1430)


	//   ....[0]....
.L_1430:
        /*002c*/ 	.word	0xffffffff


	//   ....[1]....
        /*0030*/ 	.word	0xffffffff


	//   ....[2]....
        /*0034*/ 	.word	0xffffffff


	//   ....[3]....
        /*0038*/ 	.word	0xffffffff


	//   ....[4]....
        /*003c*/ 	.word	0xffffffff


	//   ....[5]....
        /*0040*/ 	.word	0xffffffff


	//   ....[6]....
        /*0044*/ 	.word	0xffffffff


	//   ....[7]....
        /*0048*/ 	.word	0xffffffff


	//   ....[8]....
        /*004c*/ 	.word	0xffffffff


	//   ....[9]....
        /*0050*/ 	.word	0xffffffff


	//----- nvinfo : EIATTR_COOP_GROUP_INSTR_OFFSETS
	.align		4
.L_1431:
        /*0054*/ 	.byte	0x04, 0x28
        /*0056*/ 	.short	(.L_1433 - .L_1432)


	//   ....[0]....
.L_1432:
        /*0058*/ 	.word	0x00000700


	//   ....[1]....
        /*005c*/ 	.word	0x00000710


	//   ....[2]....
        /*0060*/ 	.word	0x00000740


	//   ....[3]....
        /*0064*/ 	.word	0x00000760


	//   ....[4]....
        /*0068*/ 	.word	0x00000790


	//   ....[5]....
        /*006c*/ 	.word	0x000007b0


	//   ....[6]....
        /*0070*/ 	.word	0x000007e0


	//   ....[7]....
        /*0074*/ 	.word	0x00000800


	//   ....[8]....
        /*0078*/ 	.word	0x00000830


	//   ....[9]....
        /*007c*/ 	.word	0x00000850


	//----- nvinfo : EIATTR_EXIT_INSTR_OFFSETS
	.align		4
.L_1433:
        /*0080*/ 	.byte	0x04, 0x1c
        /*0082*/ 	.short	(.L_1435 - .L_1434)


	//   ....[0]....
.L_1434:
        /*0084*/ 	.word	0x00000060


	//   ....[1]....
        /*0088*/ 	.word	0x00001d00


	//----- nvinfo : EIATTR_MAX_THREADS
	.align		4
.L_1435:
        /*008c*/ 	.byte	0x04, 0x05
        /*008e*/ 	.short	(.L_1437 - .L_1436)
.L_1436:
        /*0090*/ 	.word	0x00000200
        /*0094*/ 	.word	0x00000001
        /*0098*/ 	.word	0x00000001


	//----- nvinfo : EIATTR_CRS_STACK_SIZE
	.align		4
.L_1437:
        /*009c*/ 	.byte	0x04, 0x1e
        /*009e*/ 	.short	(.L_1439 - .L_1438)
.L_1438:
        /*00a0*/ 	.word	0x00000000


	//----- nvinfo : EIATTR_CBANK_PARAM_SIZE
	.align		4
.L_1439:
        /*00a4*/ 	.byte	0x03, 0x19
        /*00a6*/ 	.short	0x00a0


	//----- nvinfo : EIATTR_PARAM_CBANK
	.align		4
        /*00a8*/ 	.byte	0x04, 0x0a
        /*00aa*/ 	.short	(.L_1441 - .L_1440)
	.align		4
.L_1440:
        /*00ac*/ 	.word	index@(.nv.constant0._Z35group_norm_nhwc_fwd_one_pass_kernelI11Fp16IOFp32WLi64ELi32ELi512EEv26Group_norm_nhwc_fwd_params)
        /*00b0*/ 	.short	0x0210
        /*00b2*/ 	.short	0x00a0


	//----- nvinfo : EIATTR_SW_WAR
	.align		4
.L_1441:
        /*00b4*/ 	.byte	0x04, 0x36
        /*00b6*/ 	.short	(.L_1443 - .L_1442)
.L_1442:
        /*00b8*/ 	.word	0x00000008
.L_1443:


//--------------------- .nv.info._Z35group_norm_nhwc_fwd_one_pass_kernelI11Fp16IOFp32WLi128ELi32ELi512EEv26Group_norm_nhwc_fwd_params --------------------------
	.section	.nv.info._Z35group_norm_nhwc_fwd_one_pass_kernelI11Fp16IOFp32WLi128ELi32ELi512EEv26Group_norm_nhwc_fwd_params,"",@"SHT_CUDA_INFO"
	.sectionflags	@""
	.align	4


	//----- nvinfo : EIATTR_CUDA_API_VERSION
	.align		4
        /*0000*/ 	.byte	0x04, 0x37
        /*0002*/ 	.short	(.L_1445 - .L_1444)
.L_1444:
        /*0004*/ 	.word	0x00000082


	//----- nvinfo : EIATTR_KPARAM_INFO
	.align		4
.L_1445:
        /*0008*/ 	.byte	0x04, 0x17
        /*000a*/ 	.short	(.L_1447 - .L_1446)
.L_1446:
        /*000c*/ 	.word	0x00000000
        /*0010*/ 	.short	0x0000
        /*0012*/ 	.short	0x0000
        /*0014*/ 	.byte	0x00, 0xf0, 0x81, 0x02


	//----- nvinfo : EIATTR_SPARSE_MMA_MASK
	.align		4
.L_1447:
        /*0018*/ 	.byte	0x03, 0x50
        /*001a*/ 	.short	0x0000


	//----- nvinfo : EIATTR_MAXREG_COUNT
	.align		4
        /*001c*/ 	.byte	0x03, 0x1b
        /*001e*/ 	.short	0x0080


	//----- nvinfo : EIATTR_NUM_BARRIERS
	.align		4
        /*0020*/ 	.byte	0x02, 0x4c
        /*0022*/ 	.byte	0x01
	.zero		1


	//----- nvinfo : EIATTR_MERCURY_ISA_VERSION
	.align		4
        /*0024*/ 	.byte	0x03, 0x5f
        /*0026*/ 	.short	0x0101


	//----- nvinfo : EIATTR_COOP_GROUP_MASK_REGIDS
	.align		4
        /*0028*/ 	.byte	0x04, 0x29
        /*002a*/ 	.short	(.L_1449 - .L_1448)


	//   ....[0]....
.L_1448:
        /*002c*/ 	.word	0xffffffff


	//   ....[1]....
        /*0030*/ 	.word	0xffffffff


	//   ....[2]....
        /*0034*/ 	.word	0xffffffff


	//   ....[3]....
        /*0038*/ 	.word	0xffffffff


	//   ....[4]....
        /*003c*/ 	.word	0xffffffff


	//   ....[5]....
        /*0040*/ 	.word	0xffffffff


	//   ....[6]....
        /*0044*/ 	.word	0xffffffff


	//   ....[7]....
        /*0048*/ 	.word	0xffffffff


	//   ....[8]....
        /*004c*/ 	.word	0xffffffff


	//   ....[9]....
        /*0050*/ 	.word	0xffffffff


	//----- nvinfo : EIATTR_COOP_GROUP_INSTR_OFFSETS
	.align		4
.L_1449:
        /*0054*/ 	.byte	0x04, 0x28
        /*0056*/ 	.short	(.L_1451 - .L_1450)


	//   ....[0]....
.L_1450:
        /*0058*/ 	.word	0x00000a00


	//   ....[1]....
        /*005c*/ 	.word	0x00000a10


	//   ....[2]....
        /*0060*/ 	.word	0x00000a40


	//   ....[3]....
        /*0064*/ 	.word	0x00000a50


	//   ....[4]....
        /*0068*/ 	.word	0x00000a90


	//   ....[5]....
        /*006c*/ 	.word	0x00000aa0


	//   ....[6]....
        /*0070*/ 	.word	0x00000ae0


	//   ....[7]....
        /*0074*/ 	.word	0x00000af0


	//   ....[8]....
        /*0078*/ 	.word	0x00000b40


	//   ....[9]....
        /*007c*/ 	.word	0x00000b50


	//----- nvinfo : EIATTR_EXIT_INSTR_OFFSETS
	.align		4
.L_1451:
        /*0080*/ 	.byte	0x04, 0x1c
        /*0082*/ 	.short	(.L_1453 - .L_1452)


	//   ....[0]....
.L_1452:
        /*0084*/ 	.word	0x00000060


	//   ....[1]....
        /*0088*/ 	.word	0x00002d00


	//----- nvinfo : EIATTR_MAX_THREADS
	.align		4
.L_1453:
        /*008c*/ 	.byte	0x04, 0x05
        /*008e*/ 	.short	(.L_1455 - .L_1454)
.L_1454:
        /*0090*/ 	.word	0x00000200
        /*0094*/ 	.word	0x00000001
        /*0098*/ 	.word	0x00000001


	//----- nvinfo : EIATTR_CRS_STACK_SIZE
	.align		4
.L_1455:
        /*009c*/ 	.byte	0x04, 0x1e
        /*009e*/ 	.short	(.L_1457 - .L_1456)
.L_1456:
        /*00a0*/ 	.word	0x00000000


	//----- nvinfo : EIATTR_CBANK_PARAM_SIZE
	.align		4
.L_1457:
        /*00a4*/ 	.byte	0x03, 0x19
        /*00a6*/ 	.short	0x00a0


	//----- nvinfo : EIATTR_PARAM_CBANK
	.align		4
        /*00a8*/ 	.byte	0x04, 0x0a
        /*00aa*/ 	.short	(.L_1459 - .L_1458)
	.align		4
.L_1458:
        /*00ac*/ 	.word	index@(.nv.constant0._Z35group_norm_nhwc_fwd_one_pass_kernelI11Fp16IOFp32WLi128ELi32ELi512EEv26Group_norm_nhwc_fwd_params)
        /*00b0*/ 	.short	0x0210
        /*00b2*/ 	.short	0x00a0


	//----- nvinfo : EIATTR_SW_WAR
	.align		4
.L_1459:
        /*00b4*/ 	.byte	0x04, 0x36
        /*00b6*/ 	.short	(.L_1461 - .L_1460)
.L_1460:
        /*00b8*/ 	.word	0x00000008
.L_1461:


//--------------------- .nv.info._Z35group_norm_nhwc_fwd_one_pass_kernelI11Fp16IOFp32WLi256ELi32ELi512EEv26Group_norm_nhwc_fwd_params --------------------------
	.section	.nv.info._Z35group_norm_nhwc_fwd_one_pass_kernelI11Fp16IOFp32WLi256ELi32ELi512EEv26Group_norm_nhwc_fwd_params,"",@"SHT_CUDA_INFO"
	.sectionflags	@""
	.align	4


	//----- nvinfo : EIATTR_CUDA_API_VERSION
	.align		4
        /*0000*/ 	.byte	0x04, 0x37
        /*0002*/ 	.short	(.L_1463 - .L_1462)
.L_1462:
        /*0004*/ 	.word	0x00000082


	//----- nvinfo : EIATTR_KPARAM_INFO
	.align		4
.L_1463:
        /*0008*/ 	.byte	0x04, 0x17
        /*000a*/ 	.short	(.L_1465 - .L_1464)
.L_1464:
        /*000c*/ 	.word	0x00000000
        /*0010*/ 	.short	0x0000
        /*0012*/ 	.short	0x0000
        /*0014*/ 	.byte	0x00, 0xf0, 0x81, 0x02


	//----- nvinfo : EIATTR_SPARSE_MMA_MASK
	.align		4
.L_1465:
        /*0018*/ 	.byte	0x03, 0x50
        /*001a*/ 	.short	0x0000


	//----- nvinfo : EIATTR_MAXREG_COUNT
	.align		4
        /*001c*/ 	.byte	0x03, 0x1b
        /*001e*/ 	.short	0x0080


	//----- nvinfo : EIATTR_NUM_BARRIERS
	.align		4
        /*0020*/ 	.byte	0x02, 0x4c
        /*0022*/ 	.byte	0x01
	.zero		1


	//----- nvinfo : EIATTR_MERCURY_ISA_VERSION
	.align		4
        /*0024*/ 	.byte	0x03, 0x5f
        /*0026*/ 	.short	0x0101


	//----- nvinfo : EIATTR_COOP_GROUP_MASK_REGIDS
	.align		4
        /*0028*/ 	.byte	0x04, 0x29
        /*002a*/ 	.short	(.L_1467 - .L_1466)


	//   ....[0]....
.L_1466:
        /*002c*/ 	.word	0xffffffff


	//   ....[1]....
        /*0030*/ 	.word	0xffffffff


	//   ....[2]....
        /*0034*/ 	.word	0xffffffff


	//   ....[3]....
        /*0038*/ 	.word	0xffffffff


	//   ....[4]....
        /*003c*/ 	.word	0xffffffff


	//   ....[5]....
        /*0040*/ 	.word	0xffffffff


	//   ....[6]....
        /*0044*/ 	.word	0xffffffff


	//   ....[7]....
        /*0048*/ 	.word	0xffffffff


	//   ....[8]....
        /*004c*/ 	.word	0xffffffff


	//   ....[9]....
        /*0050*/ 	.word	0xffffffff


	//----- nvinfo : EIATTR_COOP_GROUP_INSTR_OFFSETS
	.align		4
.L_1467:
        /*0054*/ 	.byte	0x04, 0x28
        /*0056*/ 	.short	(.L_1469 - .L_1468)


	//   ....[0]....
.L_1468:
        /*0058*/ 	.word	0x00001070


	//   ....[1]....
        /*005c*/ 	.word	0x00001080


	//   ....[2]....
        /*0060*/ 	.word	0x000010b0


	//   ....[3]....
        /*0064*/ 	.word	0x000010c0


	//   ....[4]....
        /*0068*/ 	.word	0x00001100


	//   ....[5]....
        /*006c*/ 	.word	0x00001110


	//   ....[6]....
        /*0070*/ 	.word	0x00001150


	//   ....[7]....
        /*0074*/ 	.word	0x00001160


	//   ....[8]....
        /*0078*/ 	.word	0x000011a0


	//   ....[9]....
        /*007c*/ 	.word	0x000011b0


	//----- nvinfo : EIATTR_EXIT_INSTR_OFFSETS
	.align		4
.L_1469:
        /*0080*/ 	.byte	0x04, 0x1c
        /*0082*/ 	.short	(.L_1471 - .L_1470)


	//   ....[0]....
.L_1470:
        /*0084*/ 	.word	0x00000070


	//   ....[1]....
        /*0088*/ 	.word	0x00003c40


	//----- nvinfo : EIATTR_MAX_THREADS
	.align		4
.L_1471:
        /*008c*/ 	.byte	0x04, 0x05
        /*008e*/ 	.short	(.L_1473 - .L_1472)
.L_1472:
        /*0090*/ 	.word	0x00000200
        /*0094*/ 	.word	0x00000001
        /*0098*/ 	.word	0x00000001


	//----- nvinfo : EIATTR_CRS_STACK_SIZE
	.align		4
.L_1473:
        /*009c*/ 	.byte	0x04, 0x1e
        /*009e*/ 	.short	(.L_1475 - .L_1474)
.L_1474:
        /*00a0*/ 	.word	0x00000000


	//----- nvinfo : EIATTR_CBANK_PARAM_SIZE
	.align		4
.L_1475:
        /*00a4*/ 	.byte	0x03, 0x19
        /*00a6*/ 	.short	0x00a0


	//----- nvinfo : EIATTR_PARAM_CBANK
	.align		4
        /*00a8*/ 	.byte	0x04, 0x0a
        /*00aa*/ 	.short	(.L_1477 - .L_1476)
	.align		4
.L_1476:
        /*00ac*/ 	.word	index@(.nv.constant0._Z35group_norm_nhwc_fwd_one_pass_kernelI11Fp16IOFp32WLi256ELi32ELi512EEv26Group_norm_nhwc_fwd_params)
        /*00b0*/ 	.short	0x0210
        /*00b2*/ 	.short	0x00a0


	//----- nvinfo : EIATTR_SW_WAR
	.align		4
.L_1477:
        /*00b4*/ 	.byte	0x04, 0x36
        /*00b6*/ 	.short	(.L_1479 - .L_1478)
.L_1478:
        /*00b8*/ 	.word	0x00000008
.L_1479:


//--------------------- .nv.info._Z35group_norm_nhwc_fwd_one_pass_kernelI11Fp16IOFp32WLi512ELi32ELi512EEv26Group_norm_nhwc_fwd_params --------------------------
	.section	.nv.info._Z35group_norm_nhwc_fwd_one_pass_kernelI11Fp16IOFp32WLi512ELi32ELi512EEv26Group_norm_nhwc_fwd_params,"",@"SHT_CUDA_INFO"
	.sectionflags	@""
	.align	4


	//----- nvinfo : EIATTR_CUDA_API_VERSION
	.align		4
        /*0000*/ 	.byte	0x04, 0x37
        /*0002*/ 	.short	(.L_1481 - .L_1480)
.L_1480:
        /*0004*/ 	.word	0x00000082


	//----- nvinfo : EIATTR_KPARAM_INFO
	.align		4
.L_1481:
        /*0008*/ 	.byte	0x04, 0x17
        /*000a*/ 	.short	(.L_1483 - .L_1482)
.L_1482:
        /*000c*/ 	.word	0x00000000
        /*0010*/ 	.short	0x0000
        /*0012*/ 	.short	0x0000
        /*0014*/ 	.byte	0x00, 0xf0, 0x81, 0x02


	//----- nvinfo : EIATTR_SPARSE_MMA_MASK
	.align		4
.L_1483:
        /*0018*/ 	.byte	0x03, 0x50
        /*001a*/ 	.short	0x0000


	//----- nvinfo : EIATTR_MAXREG_COUNT
	.align		4
        /*001c*/ 	.byte	0x03, 0x1b
        /*001e*/ 	.short	0x0080


	//----- nvinfo : EIATTR_NUM_BARRIERS
	.align		4
        /*0020*/ 	.byte	0x02, 0x4c
        /*0022*/ 	.byte	0x01
	.zero		1


	//----- nvinfo : EIATTR_MERCURY_ISA_VERSION
	.align		4
        /*0024*/ 	.byte	0x03, 0x5f
        /*0026*/ 	.short	0x0101


	//----- nvinfo : EIATTR_COOP_GROUP_MASK_REGIDS
	.align		4
        /*0028*/ 	.byte	0x04, 0x29
        /*002a*/ 	.short	(.L_1485 - .L_1484)


	//   ....[0]....
.L_1484:
        /*002c*/ 	.word	0xffffffff


	//   ....[1]....
        /*0030*/ 	.word	0xffffffff


	//   ....[2]....
        /*0034*/ 	.word	0xffffffff


	//   ....[3]....
        /*0038*/ 	.word	0xffffffff


	//   ....[4]....
        /*003c*/ 	.word	0xffffffff


	//   ....[5]....
        /*0040*/ 	.word	0xffffffff


	//   ....[6]....
        /*0044*/ 	.word	0xffffffff


	//   ....[7]....
        /*0048*/ 	.word	0xffffffff


	//   ....[8]....
        /*004c*/ 	.word	0xffffffff


	//   ....[9]....
        /*0050*/ 	.word	0xffffffff


	//----- nvinfo : EIATTR_COOP_GROUP_INSTR_OFFSETS
	.align		4
.L_1485:
        /*0054*/ 	.byte	0x04, 0x28
        /*0056*/ 	.short	(.L_1487 - .L_1486)


	//   ....[0]....
.L_1486:
        /*0058*/ 	.word	0x00001c40


	//   ....[1]....
        /*005c*/ 	.word	0x00001c50


	//   ....[2]....
        /*0060*/ 	.word	0x00001c90


	//   ....[3]....
        /*0064*/ 	.word	0x00001ca0


	//   ....[4]....
        /*0068*/ 	.word	0x00001ce0


	//   ....[5]....
        /*006c*/ 	.word	0x00001cf0


	//   ....[6]....
        /*0070*/ 	.word	0x00001d30


	//   ....[7]....
        /*0074*/ 	.word	0x00001d40


	//   ....[8]....
        /*0078*/ 	.word	0x00001d80


	//   ....[9]....
        /*007c*/ 	.word	0x00001d90


	//----- nvinfo : EIATTR_EXIT_INSTR_OFFSETS
	.align		4
.L_1487:
        /*0080*/ 	.byte	0x04, 0x1c
        /*0082*/ 	.short	(.L_1489 - .L_1488)


	//   ....[0]....
.L_1488:
        /*0084*/ 	.word	0x00000070


	//   ....[1]....
        /*0088*/ 	.word	0x00005bc0


	//----- nvinfo : EIATTR_MAX_THREADS
	.align		4
.L_1489:
        /*008c*/ 	.byte	0x04, 0x05
        /*008e*/ 	.short	(.L_1491 - .L_1490)
.L_1490:
        /*0090*/ 	.word	0x00000200
        /*0094*/ 	.word	0x00000001
        /*0098*/ 	.word	0x00000001


	//----- nvinfo : EIATTR_CRS_STACK_SIZE
	.align		4
.L_1491:
        /*009c*/ 	.byte	0x04, 0x1e
        /*009e*/ 	.short	(.L_1493 - .L_1492)
.L_1492:
        /*00a0*/ 	.word	0x00000000


	//----- nvinfo : EIATTR_CBANK_PARAM_SIZE
	.align		4
.L_1493:
        /*00a4*/ 	.byte	0x03, 0x19
        /*00a6*/ 	.short	0x00a0


	//----- nvinfo : EIATTR_PARAM_CBANK
	.align		4
        /*00a8*/ 	.byte	0x04, 0x0a
        /*00aa*/ 	.short	(.L_1495 - .L_1494)
	.align		4
.L_1494:
        /*00ac*/ 	.word	index@(.nv.constant0._Z35group_norm_nhwc_fwd_one_pass_kernelI11Fp16IOFp32WLi512ELi32ELi512EEv26Group_norm_nhwc_fwd_params)
        /*00b0*/ 	.short	0x0210
        /*00b2*/ 	.short	0x00a0


	//----- nvinfo : EIATTR_SW_WAR
	.align		4
.L_1495:
        /*00b4*/ 	.byte	0x04, 0x36
        /*00b6*/ 	.short	(.L_1497 - .L_1496)
.L_1496:
        /*00b8*/ 	.word	0x00000008
.L_1497:


//--------------------- .nv.info._Z35group_norm_nhwc_fwd_one_pass_kernelI11Fp16IOBf16WLi64ELi32ELi512EEv26Group_norm_nhwc_fwd_params --------------------------
	.section	.nv.info._Z35group_norm_nhwc_fwd_one_pass_kernelI11Fp16IOBf16WLi64ELi32ELi512EEv26Group_norm_nhwc_fwd_params,"",@"SHT_CUDA_INFO"
	.sectionflags	@""
	.align	4


	//----- nvinfo : EIATTR_CUDA_API_VERSION
	.align		4
        /*0000*/ 	.byte	0x04, 0x37
        /*0002*/ 	.short	(.L_1499 - .L_1498)
.L_1498:
        /*0004*/ 	.word	0x00000082


	//----- nvinfo : EIATTR_KPARAM_INFO
	.align		4
.L_1499:
        /*0008*/ 	.byte	0x04, 0x17
        /*000a*/ 	.short	(.L_1501 - .L_1500)
.L_1500:
        /*000c*/ 	.word	0x00000000
        /*0010*/ 	.short	0x0000
        /*0012*/ 	.short	0x0000
        /*0014*/ 	.byte	0x00, 0xf0, 0x81, 0x02


	//----- nvinfo : EIATTR_SPARSE_MMA_MASK
	.align		4
.L_1501:
        /*0018*/ 	.byte	0x03, 0x50
        /*001a*/ 	.short	0x0000


	//----- nvinfo : EIATTR_MAXREG_COUNT
	.align		4
        /*001c*/ 	.byte	0x03, 0x1b
        /*001e*/ 	.short	0x0080


	//----- nvinfo : EIATTR_NUM_BARRIERS
	.align		4
        /*0020*/ 	.byte	0x02, 0x4c
        /*0022*/ 	.byte	0x01
	.zero		1


	//----- nvinfo : EIATTR_MERCURY_ISA_VERSION
	.align		4
        /*0024*/ 	.byte	0x03, 0x5f
        /*0026*/ 	.short	0x0101


	//----- nvinfo : EIATTR_COOP_GROUP_MASK_REGIDS
	.align		4
        /*0028*/ 	.byte	0x04, 0x29
        /*002a*/ 	.short	(.L_1503 - .L_1502)


	//   ....[0]....
.L_1502:
        /*002c*/ 	.word	0xffffffff


	//   ....[1]....
        /*0030*/ 	.word	0xffffffff


	//   ....[2]....
        /*0034*/ 	.word	0xffffffff


	//   ....[3]....
        /*0038*/ 	.word	0xffffffff


	//   ....[4]....
        /*003c*/ 	.word	0xffffffff


	//   ....[5]....
        /*0040*/ 	.word	0xffffffff


	//   ....[6]....
        /*0044*/ 	.word	0xffffffff


	//   ....[7]....
        /*0048*/ 	.word	0xffffffff


	//   ....[8]....
        /*004c*/ 	.word	0xffffffff


	//   ....[9]....
        /*0050*/ 	.word	0xffffffff


	//----- nvinfo : EIATTR_COOP_GROUP_INSTR_OFFSETS
	.align		4
.L_1503:
        /*0054*/ 	.byte	0x04, 0x28
        /*0056*/ 	.short	(.L_1505 - .L_1504)


	//   ....[0]....
.L_1504:
        /*0058*/ 	.word	0x00000700


	//   ....[1]....
        /*005c*/ 	.word	0x00000710


	//   ....[2]....
        /*0060*/ 	.word	0x00000740


	//   ....[3]....
        /*0064*/ 	.word	0x00000760


	//   ....[4]....
        /*0068*/ 	.word	0x00000790


	//   ....[5]....
        /*006c*/ 	.word	0x000007b0


	//   ....[6]....
        /*0070*/ 	.word	0x000007e0


	//   ....[7]....
        /*0074*/ 	.word	0x00000800


	//   ....[8]....
        /*0078*/ 	.word	0x00000830


	//   ....[9]....
        /*007c*/ 	.word	0x00000850


	//----- nvinfo : EIATTR_EXIT_INSTR_OFFSETS
	.align		4
.L_1505:
        /*0080*/ 	.byte	0x04, 0x1c
        /*0082*/ 	.short	(.L_1507 - .L_1506)


	//   ....[0]....
.L_1506:
        /*0084*/ 	.word	0x00000060


	//   ....[1]....
        /*0088*/ 	.word	0x00001d40


	//----- nvinfo : EIATTR_MAX_THREADS
	.align		4
.L_1507:
        /*008c*/ 	.byte	0x04, 0x05
        /*008e*/ 	.short	(.L_1509 - .L_1508)
.L_1508:
        /*0090*/ 	.word	0x00000200
        /*0094*/ 	.word	0x00000001
        /*0098*/ 	.word	0x00000001


	//----- nvinfo : EIATTR_CRS_STACK_SIZE
	.align		4
.L_1509:
        /*009c*/ 	.byte	0x04, 0x1e
        /*009e*/ 	.short	(.L_1511 - .L_1510)
.L_1510:
        /*00a0*/ 	.word	0x00000000


	//----- nvinfo : EIATTR_CBANK_PARAM_SIZE
	.align		4
.L_1511:
        /*00a4*/ 	.byte	0x03, 0x19
        /*00a6*/ 	.short	0x00a0


	//----- nvinfo : EIATTR_PARAM_CBANK
	.align		4
        /*00a8*/ 	.byte	0x04, 0x0a
        /*00aa*/ 	.short	(.L_1513 - .L_1512)
	.align		4
.L_1512:
        /*00ac*/ 	.word	index@(.nv.constant0._Z35group_norm_nhwc_fwd_one_pass_kernelI11Fp16IOBf16WLi64ELi32ELi512EEv26Group_norm_nhwc_fwd_params)
        /*00b0*/ 	.short	0x0210
        /*00b2*/ 	.short	0x00a0


	//----- nvinfo : EIATTR_SW_WAR
	.align		4
.L_1513:
        /*00b4*/ 	.byte	0x04, 0x36
        /*00b6*/ 	.short	(.L_1515 - .L_1514)
.L_1514:
        /*00b8*/ 	.word	0x00000008
.L_1515:


//--------------------- .nv.info._Z35group_norm_nhwc_fwd_one_pass_kernelI11Fp16IOBf16WLi128ELi32ELi512EEv26Group_norm_nhwc_fwd_params --------------------------
	.section	.nv.info._Z35group_norm_nhwc_fwd_one_pass_kernelI11Fp16IOBf16WLi128ELi32ELi512EEv26Group_norm_nhwc_fwd_params,"",@"SHT_CUDA_INFO"
	.sectionflags	@""
	.align	4


	//----- nvinfo : EIATTR_CUDA_API_VERSION
	.align		4
        /*0000*/ 	.byte	0x04, 0x37
        /*0002*/ 	.short	(.L_1517 - .L_1516)
.L_1516:
        /*0004*/ 	.word	0x00000082


	//----- nvinfo : EIATTR_KPARAM_INFO
	.align		4
.L_1517:
        /*0008*/ 	.byte	0x04, 0x17
        /*000a*/ 	.short	(.L_1519 - .L_1518)
.L_1518:
        /*000c*/ 	.word	0x00000000
        /*0010*/ 	.short	0x0000
        /*0012*/ 	.short	0x0000
        /*0014*/ 	.byte	0x00, 0xf0, 0x81, 0x02


	//----- nvinfo : EIATTR_SPARSE_MMA_MASK
	.align		4
.L_1519:
        /*0018*/ 	.byte	0x03, 0x50
        /*001a*/ 	.short	0x0000


	//----- nvinfo : EIATTR_MAXREG_COUNT
	.align		4
        /*001c*/ 	.byte	0x03, 0x1b
        /*001e*/ 	.short	0x0080


	//----- nvinfo : EIATTR_NUM_BARRIERS
	.align		4
        /*0020*/ 	.byte	0x02, 0x4c
        /*0022*/ 	.byte	0x01
	.zero		1


	//----- nvinfo : EIATTR_MERCURY_ISA_VERSION
	.align		4
        /*0024*/ 	.byte	0x03, 0x5f
        /*0026*/ 	.short	0x0101


	//----- nvinfo : EIATTR_COOP_GROUP_MASK_REGIDS
	.align		4
        /*0028*/ 	.byte	0x04, 0x29
        /*002a*/ 	.short	(.L_1521 - .L_1520)


	//   ....[0]....
.L_1520:
        /*002c*/ 	.word	0xffffffff


	//   ....[1]....
        /*0030*/ 	.word	0xffffffff


	//   ....[2]....
        /*0034*/ 	.word	0xffffffff


	//   ....[3]....
        /*0038*/ 	.word	0xffffffff


	//   ....[4]....
        /*003c*/ 	.word	0xffffffff


	//   ....[5]....
        /*0040*/ 	.word	0xffffffff


	//   ....[6]....
        /*0044*/ 	.word	0xffffffff


	//   ....[7]....
        /*0048*/ 	.word	0xffffffff


	//   ....[8]....
        /*004c*/ 	.word	0xffffffff


	//   ....[9]....
        /*0050*/ 	.word	0xffffffff


	//----- nvinfo : EIATTR_COOP_GROUP_INSTR_OFFSETS
	.align		4
.L_1521:
        /*0054*/ 	.byte	0x04, 0x28
        /*0056*/ 	.short	(.L_1523 - .L_1522)


	//   ....[0]....
.L_1522:
        /*0058*/ 	.word	0x000009f0


	//   ....[1]....
        /*005c*/ 	.word	0x00000a00


	//   ....[2]....
        /*0060*/ 	.word	0x00000a30


	//   ....[3]....
        /*0064*/ 	.word	0x00000a40


	//   ....[4]....
        /*0068*/ 	.word	0x00000a80


	//   ....[5]....
        /*006c*/ 	.word	0x00000a90


	//   ....[6]....
        /*0070*/ 	.word	0x00000ad0


	//   ....[7]....
        /*0074*/ 	.word	0x00000ae0


	//   ....[8]....
        /*0078*/ 	.word	0x00000b30


	//   ....[9]....
        /*007c*/ 	.word	0x00000b40


	//----- nvinfo : EIATTR_EXIT_INSTR_OFFSETS
	.align		4
.L_1523:
        /*0080*/ 	.byte	0x04, 0x1c
        /*0082*/ 	.short	(.L_1525 - .L_1524)


	//   ....[0]....
.L_1524:
        /*0084*/ 	.word	0x00000060


	//   ....[1]....
        /*0088*/ 	.word	0x00002d60


	//----- nvinfo : EIATTR_MAX_THREADS
	.align		4
.L_1525:
        /*008c*/ 	.byte	0x04, 0x05
        /*008e*/ 	.short	(.L_1527 - .L_1526)
.L_1526:
        /*0090*/ 	.word	0x00000200
        /*0094*/ 	.word	0x00000001
        /*0098*/ 	.word	0x00000001


	//----- nvinfo : EIATTR_CRS_STACK_SIZE
	.align		4
.L_1527:
        /*009c*/ 	.byte	0x04, 0x1e
        /*009e*/ 	.short	(.L_1529 - .L_1528)
.L_1528:
        /*00a0*/ 	.word	0x00000000


	//----- nvinfo : EIATTR_CBANK_PARAM_SIZE
	.align		4
.L_1529:
        /*00a4*/ 	.byte	0x03, 0x19
        /*00a6*/ 	.short	0x00a0


	//----- nvinfo : EIATTR_PARAM_CBANK
	.align		4
        /*00a8*/ 	.byte	0x04, 0x0a
        /*00aa*/ 	.short	(.L_1531 - .L_1530)
	.align		4
.L_1530:
        /*00ac*/ 	.word	index@(.nv.constant0._Z35group_norm_nhwc_fwd_one_pass_kernelI11Fp16IOBf16WLi128ELi32ELi512EEv26Group_norm_nhwc_fwd_params)
        /*00b0*/ 	.short	0x0210
        /*00b2*/ 	.short	0x00a0


	//----- nvinfo : EIATTR_SW_WAR
	.align		4
.L_1531:
        /*00b4*/ 	.byte	0x04, 0x36
        /*00b6*/ 	.short	(.L_1533 - .L_1532)
.L_1532:
        /*00b8*/ 	.word	0x00000008
.L_1533:


//--------------------- .nv.info._Z35group_norm_nhwc_fwd_one_pass_kernelI11Fp16IOBf16WLi256ELi32ELi512EEv26Group_norm_nhwc_fwd_params --------------------------
	.section	.nv.info._Z35group_norm_nhwc_fwd_one_pass_kernelI11Fp16IOBf16WLi256ELi32ELi512EEv26Group_norm_nhwc_fwd_params,"",@"SHT_CUDA_INFO"
	.sectionflags	@""
	.align	4


	//----- nvinfo : EIATTR_CUDA_API_VERSION
	.align		4
        /*0000*/ 	.byte	0x04, 0x37
        /*0002*/ 	.short	(.L_1535 - .L_1534)
.L_1534:
        /*0004*/ 	.word	0x00000082


	//----- nvinfo : EIATTR_KPARAM_INFO
	.align		4
.L_1535:
        /*0008*/ 	.byte	0x04, 0x17
        /*000a*/ 	.short	(.L_1537 - .L_1536)
.L_1536:
        /*000c*/ 	.word	0x00000000
        /*0010*/ 	.short	0x0000
        /*0012*/ 	.short	0x0000
        /*0014*/ 	.byte	0x00, 0xf0, 0x81, 0x02


	//----- nvinfo : EIATTR_SPARSE_MMA_MASK
	.align		4
.L_1537:
        /*0018*/ 	.byte	0x03, 0x50
        /*001a*/ 	.short	0x0000


	//----- nvinfo : EIATTR_MAXREG_COUNT
	.align		4
        /*001c*/ 	.byte	0x03, 0x1b
        /*001e*/ 	.short	0x0080


	//----- nvinfo : EIATTR_NUM_BARRIERS
	.align		4
        /*0020*/ 	.byte	0x02, 0x4c
        /*0022*/ 	.byte	0x01
	.zero		1


	//----- nvinfo : EIATTR_MERCURY_ISA_VERSION
	.align		4
        /*0024*/ 	.byte	0x03, 0x5f
        /*0026*/ 	.short	0x0101


	//----- nvinfo : EIATTR_COOP_GROUP_MASK_REGIDS
	.align		4
        /*0028*/ 	.byte	0x04, 0x29
        /*002a*/ 	.short	(.L_1539 - .L_1538)


	//   ....[0]....
.L_1538:
        /*002c*/ 	.word	0xffffffff


	//   ....[1]....
        /*0030*/ 	.word	0xffffffff


	//   ....[2]....
        /*0034*/ 	.word	0xffffffff


	//   ....[3]....
        /*0038*/ 	.word	0xffffffff


	//   ....[4]....
        /*003c*/ 	.word	0xffffffff


	//   ....[5]....
        /*0040*/ 	.word	0xffffffff


	//   ....[6]....
        /*0044*/ 	.word	0xffffffff


	//   ....[7]....
        /*0048*/ 	.word	0xffffffff


	//   ....[8]....
        /*004c*/ 	.word	0xffffffff


	//   ....[9]....
        /*0050*/ 	.word	0xffffffff


	//----- nvinfo : EIATTR_COOP_GROUP_INSTR_OFFSETS
	.align		4
.L_1539:
        /*0054*/ 	.byte	0x04, 0x28
        /*0056*/ 	.short	(.L_1541 - .L_1540)


	//   ....[0]....
.L_1540:
        /*0058*/ 	.word	0x00001070


	//   ....[1]....
        /*005c*/ 	.word	0x00001080


	//   ....[2]....
        /*0060*/ 	.word	0x000010b0


	//   ....[3]....
        /*0064*/ 	.word	0x000010c0


	//   ....[4]....
        /*0068*/ 	.word	0x00001100


	//   ....[5]....
        /*006c*/ 	.word	0x00001110


	//   ....[6]....
        /*0070*/ 	.word	0x00001150


	//   ....[7]....
        /*0074*/ 	.word	0x00001160


	//   ....[8]....
        /*0078*/ 	.word	0x000011a0


	//   ....[9]....
        /*007c*/ 	.word	0x000011b0


	//----- nvinfo : EIATTR_EXIT_INSTR_OFFSETS
	.align		4
.L_1541:
        /*0080*/ 	.byte	0x04, 0x1c
        /*0082*/ 	.short	(.L_1543 - .L_1542)


	//   ....[0]....
.L_1542:
        /*0084*/ 	.word	0x00000070


	//   ....[1]....
        /*0088*/ 	.word	0x00003d30


	//----- nvinfo : EIATTR_MAX_THREADS
	.align		4
.L_1543:
        /*008c*/ 	.byte	0x04, 0x05
        /*008e*/ 	.short	(.L_1545 - .L_1544)
.L_1544:
        /*0090*/ 	.word	0x00000200
        /*0094*/ 	.word	0x00000001
        /*0098*/ 	.word	0x00000001


	//----- nvinfo : EIATTR_CRS_STACK_SIZE
	.align		4
.L_1545:
        /*009c*/ 	.byte	0x04, 0x1e
        /*009e*/ 	.short	(.L_1547 - .L_1546)
.L_1546:
        /*00a0*/ 	.word	0x00000000


	//----- nvinfo : EIATTR_CBANK_PARAM_SIZE
	.align		4
.L_1547:
        /*00a4*/ 	.byte	0x03, 0x19
        /*00a6*/ 	.short	0x00a0


	//----- nvinfo : EIATTR_PARAM_CBANK
	.align		4
        /*00a8*/ 	.byte	0x04, 0x0a
        /*00aa*/ 	.short	(.L_1549 - .L_1548)
	.align		4
.L_1548:
        /*00ac*/ 	.word	index@(.nv.constant0._Z35group_norm_nhwc_fwd_one_pass_kernelI11Fp16IOBf16WLi256ELi32ELi512EEv26Group_norm_nhwc_fwd_params)
        /*00b0*/ 	.short	0x0210
        /*00b2*/ 	.short	0x00a0


	//----- nvinfo : EIATTR_SW_WAR
	.align		4
.L_1549:
        /*00b4*/ 	.byte	0x04, 0x36
        /*00b6*/ 	.short	(.L_1551 - .L_1550)
.L_1550:
        /*00b8*/ 	.word	0x00000008
.L_1551:


//--------------------- .nv.info._Z35group_norm_nhwc_fwd_one_pass_kernelI11Fp16IOBf16WLi512ELi32ELi512EEv26Group_norm_nhwc_fwd_params --------------------------
	.section	.nv.info._Z35group_norm_nhwc_fwd_one_pass_kernelI11Fp16IOBf16WLi512ELi32ELi512EEv26Group_norm_nhwc_fwd_params,"",@"SHT_CUDA_INFO"
	.sectionflags	@""
	.align	4


	//----- nvinfo : EIATTR_CUDA_API_VERSION
	.align		4
        /*0000*/ 	.byte	0x04, 0x37
        /*0002*/ 	.short	(.L_1553 - .L_1552)
.L_1552:
        /*0004*/ 	.word	0x00000082


	//----- nvinfo : EIATTR_KPARAM_INFO
	.align		4
.L_1553:
        /*0008*/ 	.byte	0x04, 0x17
        /*000a*/ 	.short	(.L_1555 - .L_1554)
.L_1554:
        /*000c*/ 	.word	0x00000000
        /*0010*/ 	.short	0x0000
        /*0012*/ 	.short	0x0000
        /*0014*/ 	.byte	0x00, 0xf0, 0x81, 0x02


	//----- nvinfo : EIATTR_SPARSE_MMA_MASK
	.align		4
.L_1555:
        /*0018*/ 	.byte	0x03, 0x50
        /*001a*/ 	.short	0x0000


	//----- nvinfo : EIATTR_MAXREG_COUNT
	.align		4
        /*001c*/ 	.byte	0x03, 0x1b
        /*001e*/ 	.short	0x0080


	//----- nvinfo : EIATTR_NUM_BARRIERS
	.align		4
        /*0020*/ 	.byte	0x02, 0x4c
        /*0022*/ 	.byte	0x01
	.zero		1


	//----- nvinfo : EIATTR_MERCURY_ISA_VERSION
	.align		4
        /*0024*/ 	.byte	0x03, 0x5f
        /*0026*/ 	.short	0x0101


	//----- nvinfo : EIATTR_COOP_GROUP_MASK_REGIDS
	.align		4
        /*0028*/ 	.byte	0x04, 0x29
        /*002a*/ 	.short	(.L_1557 - .L_1556)


	//   ....[0]....
.L_1556:
        /*002c*/ 	.word	0xffffffff


	//   ....[1]....
        /*0030*/ 	.word	0xffffffff


	//   ....[2]....
        /*0034*/ 	.word	0xffffffff


	//   ....[3]....
        /*0038*/ 	.word	0xffffffff


	//   ....[4]....
        /*003c*/ 	.word	0xffffffff


	//   ....[5]....
        /*0040*/ 	.word	0xffffffff


	//   ....[6]....
        /*0044*/ 	.word	0xffffffff


	//   ....[7]....
        /*0048*/ 	.word	0xffffffff


	//   ....[8]....
        /*004c*/ 	.word	0xffffffff


	//   ....[9]....
        /*0050*/ 	.word	0xffffffff


	//----- nvinfo : EIATTR_COOP_GROUP_INSTR_OFFSETS
	.align		4
.L_1557:
        /*0054*/ 	.byte	0x04, 0x28
        /*0056*/ 	.short	(.L_1559 - .L_1558)


	//   ....[0]....
.L_1558:
        /*0058*/ 	.word	0x00001c40


	//   ....[1]....
        /*005c*/ 	.word	0x00001c50


	//   ....[2]....
        /*0060*/ 	.word	0x00001c90


	//   ....[3]....
        /*0064*/ 	.word	0x00001ca0


	//   ....[4]....
        /*0068*/ 	.word	0x00001ce0


	//   ....[5]....
        /*006c*/ 	.word	0x00001cf0


	//   ....[6]....
        /*0070*/ 	.word	0x00001d30


	//   ....[7]....
        /*0074*/ 	.word	0x00001d40


	//   ....[8]....
        /*0078*/ 	.word	0x00001d80


	//   ....[9]....
        /*007c*/ 	.word	0x00001d90


	//----- nvinfo : EIATTR_EXIT_INSTR_OFFSETS
	.align		4
.L_1559:
        /*0080*/ 	.byte	0x04, 0x1c
        /*0082*/ 	.short	(.L_1561 - .L_1560)


	//   ....[0]....
.L_1560:
        /*0084*/ 	.word	0x00000070


	//   ....[1]....
        /*0088*/ 	.word	0x00005c20


	//----- nvinfo : EIATTR_MAX_THREADS
	.align		4
.L_1561:
        /*008c*/ 	.byte	0x04, 0x05
        /*008e*/ 	.short	(.L_1563 - .L_1562)
.L_1562:
        /*0090*/ 	.word	0x00000200
        /*0094*/ 	.word	0x00000001
        /*0098*/ 	.word	0x00000001


	//----- nvinfo : EIATTR_CRS_STACK_SIZE
	.align		4
.L_1563:
        /*009c*/ 	.byte	0x04, 0x1e
        /*009e*/ 	.short	(.L_1565 - .L_1564)
.L_1564:
        /*00a0*/ 	.word	0x00000000


	//----- nvinfo : EIATTR_CBANK_PARAM_SIZE
	.align		4
.L_1565:
        /*00a4*/ 	.byte	0x03, 0x19
        /*00a6*/ 	.short	0x00a0


	//----- nvinfo : EIATTR_PARAM_CBANK
	.align		4
        /*00a8*/ 	.byte	0x04, 0x0a
        /*00aa*/ 	.short	(.L_1567 - .L_1566)
	.align		4
.L_1566:
        /*00ac*/ 	.word	index@(.nv.constant0._Z35group_norm_nhwc_fwd_one_pass_kernelI11Fp16IOBf16WLi512ELi32ELi512EEv26Group_norm_nhwc_fwd_params)
        /*00b0*/ 	.short	0x0210
        /*00b2*/ 	.short	0x00a0


	//----- nvinfo : EIATTR_SW_WAR
	.align		4
.L_1567:
        /*00b4*/ 	.byte	0x04, 0x36
        /*00b6*/ 	.short	(.L_1569 - .L_1568)
.L_1568:
        /*00b8*/ 	.word	0x00000008
.L_1569:


//--------------------- .nv.info._Z35group_norm_nhwc_fwd_one_pass_kernelI11Fp16IOFp16WLi64ELi32ELi512EEv26Group_norm_nhwc_fwd_params --------------------------
	.section	.nv.info._Z35group_norm_nhwc_fwd_one_pass_kernelI11Fp16IOFp16WLi64ELi32ELi512EEv26Group_norm_nhwc_fwd_params,"",@"SHT_CUDA_INFO"
	.sectionflags	@""
	.align	4


	//----- nvinfo : EIATTR_CUDA_API_VERSION
	.align		4
        /*0000*/ 	.byte	0x04, 0x37
        /*0002*/ 	.short	(.L_1571 - .L_1570)
.L_1570:
        /*0004*/ 	.word	0x00000082


	//----- nvinfo : EIATTR_KPARAM_INFO
	.align		4
.L_1571:
        /*0008*/ 	.byte	0x04, 0x17
        /*000a*/ 	.short	(.L_1573 - .L_1572)
.L_1572:
        /*000c*/ 	.word	0x00000000
        /*0010*/ 	.short	0x0000
        /*0012*/ 	.short	0x0000
        /*0014*/ 	.byte	0x00, 0xf0, 0x81, 0x02


	//----- nvinfo : EIATTR_SPARSE_MMA_MASK
	.align		4
.L_1573:
        /*0018*/ 	.byte	0x03, 0x50
        /*001a*/ 	.short	0x0000


	//----- nvinfo : EIATTR_MAXREG_COUNT
	.align		4
        /*001c*/ 	.byte	0x03, 0x1b
        /*001e*/ 	.short	0x0080


	//----- nvinfo : EIATTR_NUM_BARRIERS
	.align		4
        /*0020*/ 	.byte	0x02, 0x4c
        /*0022*/ 	.byte	0x01
	.zero		1


	//----- nvinfo : EIATTR_MERCURY_ISA_VERSION
	.align		4
        /*0024*/ 	.byte	0x03, 0x5f
        /*0026*/ 	.short	0x0101


	//----- nvinfo : EIATTR_COOP_GROUP_MASK_REGIDS
	.align		4
        /*0028*/ 	.byte	0x04, 0x29
        /*002a*/ 	.short	(.L_1575 - .L_1574)


	//   ....[0]....
.L_1574:
        /*002c*/ 	.word	0xffffffff


	//   ....[1]....
        /*0030*/ 	.word	0xffffffff


	//   ....[2]....
        /*0034*/ 	.word	0xffffffff


	//   ....[3]....
        /*0038*/ 	.word	0xffffffff


	//   ....[4]....
        /*003c*/ 	.word	0xffffffff


	//   ....[5]....
        /*0040*/ 	.word	0xffffffff


	//   ....[6]....
        /*0044*/ 	.word	0xffffffff


	//   ....[7]....
        /*0048*/ 	.word	0xffffffff


	//   ....[8]....
        /*004c*/ 	.word	0xffffffff


	//   ....[9]....
        /*0050*/ 	.word	0xffffffff


	//----- nvinfo : EIATTR_COOP_GROUP_INSTR_OFFSETS
	.align		4
.L_1575:
        /*0054*/ 	.byte	0x04, 0x28
        /*0056*/ 	.short	(.L_1577 - .L_1576)


	//   ....[0]....
.L_1576:
        /*0058*/ 	.word	0x00000700


	//   ....[1]....
        /*005c*/ 	.word	0x00000710


	//   ....[2]....
        /*0060*/ 	.word	0x00000740


	//   ....[3]....
        /*0064*/ 	.word	0x00000760


	//   ....[4]....
        /*0068*/ 	.word	0x00000790


	//   ....[5]....
        /*006c*/ 	.word	0x000007b0


	//   ....[6]....
        /*0070*/ 	.word	0x000007e0


	//   ....[7]....
        /*0074*/ 	.word	0x00000800


	//   ....[8]....
        /*0078*/ 	.word	0x00000830


	//   ....[9]....
        /*007c*/ 	.word	0x00000850


	//----- nvinfo : EIATTR_EXIT_INSTR_OFFSETS
	.align		4
.L_1577:
        /*0080*/ 	.byte	0x04, 0x1c
        /*0082*/ 	.short	(.L_1579 - .L_1578)


	//   ....[0]....
.L_1578:
        /*0084*/ 	.word	0x00000060


	//   ....[1]....
        /*0088*/ 	.word	0x00001d40


	//----- nvinfo : EIATTR_MAX_THREADS
	.align		4
.L_1579:
        /*008c*/ 	.byte	0x04, 0x05
        /*008e*/ 	.short	(.L_1581 - .L_1580)
.L_1580:
        /*0090*/ 	.word	0x00000200
        /*0094*/ 	.word	0x00000001
        /*0098*/ 	.word	0x00000001


	//----- nvinfo : EIATTR_CRS_STACK_SIZE
	.align		4
.L_1581:
        /*009c*/ 	.byte	0x04, 0x1e
        /*009e*/ 	.short	(.L_1583 - .L_1582)
.L_1582:
        /*00a0*/ 	.word	0x00000000


	//----- nvinfo : EIATTR_CBANK_PARAM_SIZE
	.align		4
.L_1583:
        /*00a4*/ 	.byte	0x03, 0x19
        /*00a6*/ 	.short	0x00a0


	//----- nvinfo : EIATTR_PARAM_CBANK
	.align		4
        /*00a8*/ 	.byte	0x04, 0x0a
        /*00aa*/ 	.short	(.L_1585 - .L_1584)
	.align		4
.L_1584:
        /*00ac*/ 	.word	index@(.nv.constant0._Z35group_norm_nhwc_fwd_one_pass_kernelI11Fp16IOFp16WLi64ELi32ELi512EEv26Group_norm_nhwc_fwd_params)
        /*00b0*/ 	.short	0x0210
        /*00b2*/ 	.short	0x00a0


	//----- nvinfo : EIATTR_SW_WAR
	.align		4
.L_1585:
        /*00b4*/ 	.byte	0x04, 0x36
        /*00b6*/ 	.short	(.L_1587 - .L_1586)
.L_1586:
        /*00b8*/ 	.word	0x00000008
.L_1587:


//--------------------- .nv.info._Z35group_norm_nhwc_fwd_one_pass_kernelI11Fp16IOFp16WLi128ELi32ELi512EEv26Group_norm_nhwc_fwd_params --------------------------
	.section	.nv.info._Z35group_norm_nhwc_fwd_one_pass_kernelI11Fp16IOFp16WLi128ELi32ELi512EEv26Group_norm_nhwc_fwd_params,"",@"SHT_CUDA_INFO"
	.sectionflags	@""
	.align	4


	//----- nvinfo : EIATTR_CUDA_API_VERSION
	.align		4
        /*0000*/ 	.byte	0x04, 0x37
        /*0002*/ 	.short	(.L_1589 - .L_1588)
.L_1588:
        /*0004*/ 	.word	0x00000082


	//----- nvinfo : EIATTR_KPARAM_INFO
	.align		4
.L_1589:
        /*0008*/ 	.byte	0x04, 0x17
        /*000a*/ 	.short	(.L_1591 - .L_1590)
.L_1590:
        /*000c*/ 	.word	0x00000000
        /*0010*/ 	.short	0x0000
        /*0012*/ 	.short	0x0000
        /*0014*/ 	.byte	0x00, 0xf0, 0x81, 0x02


	//----- nvinfo : EIATTR_SPARSE_MMA_MASK
	.align		4
.L_1591:
        /*0018*/ 	.byte	0x03, 0x50
        /*001a*/ 	.short	0x0000


	//----- nvinfo : EIATTR_MAXREG_COUNT
	.align		4
        /*001c*/ 	.byte	0x03, 0x1b
        /*001e*/ 	.short	0x0080


	//----- nvinfo : EIATTR_NUM_BARRIERS
	.align		4
        /*0020*/ 	.byte	0x02, 0x4c
        /*0022*/ 	.byte	0x01
	.zero		1


	//----- nvinfo : EIATTR_MERCURY_ISA_VERSION
	.align		4
        /*0024*/ 	.byte	0x03, 0x5f
        /*0026*/ 	.short	0x0101


	//----- nvinfo : EIATTR_COOP_GROUP_MASK_REGIDS
	.align		4
        /*0028*/ 	.byte	0x04, 0x29
        /*002a*/ 	.short	(.L_1593 - .L_1592)


	//   ....[0]....
.L_1592:
        /*002c*/ 	.word	0xffffffff


	//   ....[1]....
        /*0030*/ 	.word	0xffffffff


	//   ....[2]....
        /*0034*/ 	.word	0xffffffff


	//   ....[3]....
        /*0038*/ 	.word	0xffffffff


	//   ....[4]....
        /*003c*/ 	.word	0xffffffff


	//   ....[5]....
        /*0040*/ 	.word	0xffffffff


	//   ....[6]....
        /*0044*/ 	.word	0xffffffff


	//   ....[7]....
        /*0048*/ 	.word	0xffffffff


	//   ....[8]....
        /*004c*/ 	.word	0xffffffff


	//   ....[9]....
        /*0050*/ 	.word	0xffffffff


	//----- nvinfo : EIATTR_COOP_GROUP_INSTR_OFFSETS
	.align		4
.L_1593:
        /*0054*/ 	.byte	0x04, 0x28
        /*0056*/ 	.short	(.L_1595 - .L_1594)


	//   ....[0]....
.L_1594:
        /*0058*/ 	.word	0x000009f0


	//   ....[1]....
        /*005c*/ 	.word	0x00000a00


	//   ....[2]....
        /*0060*/ 	.word	0x00000a30


	//   ....[3]....
        /*0064*/ 	.word	0x00000a40


	//   ....[4]....
        /*0068*/ 	.word	0x00000a80


	//   ....[5]....
        /*006c*/ 	.word	0x00000a90


	//   ....[6]....
        /*0070*/ 	.word	0x00000ad0


	//   ....[7]....
        /*0074*/ 	.word	0x00000ae0


	//   ....[8]....
        /*0078*/ 	.word	0x00000b30


	//   ....[9]....
        /*007c*/ 	.word	0x00000b40


	//----- nvinfo : EIATTR_EXIT_INSTR_OFFSETS
	.align		4
.L_1595:
        /*0080*/ 	.byte	0x04, 0x1c
        /*0082*/ 	.short	(.L_1597 - .L_1596)


	//   ....[0]....
.L_1596:
        /*0084*/ 	.word	0x00000060


	//   ....[1]....
        /*0088*/ 	.word	0x00002d60


	//----- nvinfo : EIATTR_MAX_THREADS
	.align		4
.L_1597:
        /*008c*/ 	.byte	0x04, 0x05
        /*008e*/ 	.short	(.L_1599 - .L_1598)
.L_1598:
        /*0090*/ 	.word	0x00000200
        /*0094*/ 	.word	0x00000001
        /*0098*/ 	.word	0x00000001


	//----- nvinfo : EIATTR_CRS_STACK_SIZE
	.align		4
.L_1599:
        /*009c*/ 	.byte	0x04, 0x1e
        /*009e*/ 	.short	(.L_1601 - .L_1600)
.L_1600:
        /*00a0*/ 	.word	0x00000000


	//----- nvinfo : EIATTR_CBANK_PARAM_SIZE
	.align		4
.L_1601:
        /*00a4*/ 	.byte	0x03, 0x19
        /*00a6*/ 	.short	0x00a0


	//----- nvinfo : EIATTR_PARAM_CBANK
	.align		4
        /*00a8*/ 	.byte	0x04, 0x0a
        /*00aa*/ 	.short	(.L_1603 - .L_1602)
	.align		4
.L_1602:
        /*00ac*/ 	.word	index@(.nv.constant0._Z35group_norm_nhwc_fwd_one_pass_kernelI11Fp16IOFp16WLi128ELi32ELi512EEv26Group_norm_nhwc_fwd_params)
        /*00b0*/ 	.short	0x0210
        /*00b2*/ 	.short	0x00a0


	//----- nvinfo : EIATTR_SW_WAR
	.align		4
.L_1603:
        /*00b4*/ 	.byte	0x04, 0x36
        /*00b6*/ 	.short	(.L_1605 - .L_1604)
.L_1604:
        /*00b8*/ 	.word	0x00000008
.L_1605:


//--------------------- .nv.info._Z35group_norm_nhwc_fwd_one_pass_kernelI11Fp16IOFp16WLi256ELi32ELi512EEv26Group_norm_nhwc_fwd_params --------------------------
	.section	.nv.info._Z35group_norm_nhwc_fwd_one_pass_kernelI11Fp16IOFp16WLi256ELi32ELi512EEv26Group_norm_nhwc_fwd_params,"",@"SHT_CUDA_INFO"
	.sectionflags	@""
	.align	4


	//----- nvinfo : EIATTR_CUDA_API_VERSION
	.align		4
        /*0000*/ 	.byte	0x04, 0x37
        /*0002*/ 	.short	(.L_1607 - .L_1606)
.L_1606:
        /*0004*/ 	.word	0x00000082


	//----- nvinfo : EIATTR_KPARAM_INFO
	.align		4
.L_1607:
        /*0008*/ 	.byte	0x04, 0x17
        /*000a*/ 	.short	(.L_1609 - .L_1608)
.L_1608:
        /*000c*/ 	.word	0x00000000
        /*0010*/ 	.short	0x0000
        /*0012*/ 	.short	0x0000
        /*0014*/ 	.byte	0x00, 0xf0, 0x81, 0x02


	//----- nvinfo : EIATTR_SPARSE_MMA_MASK
	.align		4
.L_1609:
        /*0018*/ 	.byte	0x03, 0x50
        /*001a*/ 	.short	0x0000


	//----- nvinfo : EIATTR_MAXREG_COUNT
	.align		4
        /*001c*/ 	.byte	0x03, 0x1b
        /*001e*/ 	.short	0x0080


	//----- nvinfo : EIATTR_NUM_BARRIERS
	.align		4
        /*0020*/ 	.byte	0x02, 0x4c
        /*0022*/ 	.byte	0x01
	.zero		1


	//----- nvinfo : EIATTR_MERCURY_ISA_VERSION
	.align		4
        /*0024*/ 	.byte	0x03, 0x5f
        /*0026*/ 	.short	0x0101


	//----- nvinfo : EIATTR_COOP_GROUP_MASK_REGIDS
	.align		4
        /*0028*/ 	.byte	0x04, 0x29
        /*002a*/ 	.short	(.L_1611 - .L_1610)


	//   ....[0]....
.L_1610:
        /*002c*/ 	.word	0xffffffff


	//   ....[1]....
        /*0030*/ 	.word	0xffffffff


	//   ....[2]....
        /*0034*/ 	.word	0xffffffff


	//   ....[3]....
        /*0038*/ 	.word	0xffffffff


	//   ....[4]....
        /*003c*/ 	.word	0xffffffff


	//   ....[5]....
        /*0040*/ 	.word	0xffffffff


	//   ....[6]....
        /*0044*/ 	.word	0xffffffff


	//   ....[7]....
        /*0048*/ 	.word	0xffffffff


	//   ....[8]....
        /*004c*/ 	.word	0xffffffff


	//   ....[9]....
        /*0050*/ 	.word	0xffffffff


	//----- nvinfo : EIATTR_COOP_GROUP_INSTR_OFFSETS
	.align		4
.L_1611:
        /*0054*/ 	.byte	0x04, 0x28
        /*0056*/ 	.short	(.L_1613 - .L_1612)


	//   ....[0]....
.L_1612:
        /*0058*/ 	.word	0x00001070


	//   ....[1]....
        /*005c*/ 	.word	0x00001080


	//   ....[2]....
        /*0060*/ 	.word	0x000010b0


	//   ....[3]....
        /*0064*/ 	.word	0x000010c0


	//   ....[4]....
        /*0068*/ 	.word	0x00001100


	//   ....[5]....
        /*006c*/ 	.word	0x00001110


	//   ....[6]....
        /*0070*/ 	.word	0x00001150


	//   ....[7]....
        /*0074*/ 	.word	0x00001160


	//   ....[8]....
        /*0078*/ 	.word	0x000011a0


	//   ....[9]....
        /*007c*/ 	.word	0x000011b0


	//----- nvinfo : EIATTR_EXIT_INSTR_OFFSETS
	.align		4
.L_1613:
        /*0080*/ 	.byte	0x04, 0x1c
        /*0082*/ 	.short	(.L_1615 - .L_1614)


	//   ....[0]....
.L_1614:
        /*0084*/ 	.word	0x00000070


	//   ....[1]....
        /*0088*/ 	.word	0x00003d30


	//----- nvinfo : EIATTR_MAX_THREADS
	.align		4
.L_1615:
        /*008c*/ 	.byte	0x04, 0x05
        /*008e*/ 	.short	(.L_1617 - .L_1616)
.L_1616:
        /*0090*/ 	.word	0x00000200
        /*0094*/ 	.word	0x00000001
        /*0098*/ 	.word	0x00000001


	//----- nvinfo : EIATTR_CRS_STACK_SIZE
	.align		4
.L_1617:
        /*009c*/ 	.byte	0x04, 0x1e
        /*009e*/ 	.short	(.L_1619 - .L_1618)
.L_1618:
        /*00a0*/ 	.word	0x00000000


	//----- nvinfo : EIATTR_CBANK_PARAM_SIZE
	.align		4
.L_1619:
        /*00a4*/ 	.byte	0x03, 0x19
        /*00a6*/ 	.short	0x00a0


	//----- nvinfo : EIATTR_PARAM_CBANK
	.align		4
        /*00a8*/ 	.byte	0x04, 0x0a
        /*00aa*/ 	.short	(.L_1621 - .L_1620)
	.align		4
.L_1620:
        /*00ac*/ 	.word	index@(.nv.constant0._Z35group_norm_nhwc_fwd_one_pass_kernelI11Fp16IOFp16WLi256ELi32ELi512EEv26Group_norm_nhwc_fwd_params)
        /*00b0*/ 	.short	0x0210
        /*00b2*/ 	.short	0x00a0


	//----- nvinfo : EIATTR_SW_WAR
	.align		4
.L_1621:
        /*00b4*/ 	.byte	0x04, 0x36
        /*00b6*/ 	.short	(.L_1623 - .L_1622)
.L_1622:
        /*00b8*/ 	.word	0x00000008
.L_1623:


//--------------------- .nv.info._Z35group_norm_nhwc_fwd_one_pass_kernelI11Fp16IOFp16WLi512ELi32ELi512EEv26Group_norm_nhwc_fwd_params --------------------------
	.section	.nv.info._Z35group_norm_nhwc_fwd_one_pass_kernelI11Fp16IOFp16WLi512ELi32ELi512EEv26Group_norm_nhwc_fwd_params,"",@"SHT_CUDA_INFO"
	.sectionflags	@""
	.align	4


	//----- nvinfo : EIATTR_CUDA_API_VERSION
	.align		4
        /*0000*/ 	.byte	0x04, 0x37
        /*0002*/ 	.short	(.L_1625 - .L_1624)
.L_1624:
        /*0004*/ 	.word	0x00000082


	//----- nvinfo : EIATTR_KPARAM_INFO
	.align		4
.L_1625:
        /*0008*/ 	.byte	0x04, 0x17
        /*000a*/ 	.short	(.L_1627 - .L_1626)
.L_1626:
        /*000c*/ 	.word	0x00000000
        /*0010*/ 	.short	0x0000
        /*0012*/ 	.short	0x0000
        /*0014*/ 	.byte	0x00, 0xf0, 0x81, 0x02


	//----- nvinfo : EIATTR_SPARSE_MMA_MASK
	.align		4
.L_1627:
        /*0018*/ 	.byte	0x03, 0x50
        /*001a*/ 	.short	0x0000


	//----- nvinfo : EIATTR_MAXREG_COUNT
	.align		4
        /*001c*/ 	.byte	0x03, 0x1b
        /*001e*/ 	.short	0x0080


	//----- nvinfo : EIATTR_NUM_BARRIERS
	.align		4
        /*0020*/ 	.byte	0x02, 0x4c
        /*0022*/ 	.byte	0x01
	.zero		1


	//----- nvinfo : EIATTR_MERCURY_ISA_VERSION
	.align		4
        /*0024*/ 	.byte	0x03, 0x5f
        /*0026*/ 	.short	0x0101


	//----- nvinfo : EIATTR_COOP_GROUP_MASK_REGIDS
	.align		4
        /*0028*/ 	.byte	0x04, 0x29
        /*002a*/ 	.short	(.L_1629 - .L_1628)


	//   ....[0]....
.L_1628:
        /*002c*/ 	.word	0xffffffff


	//   ....[1]....
        /*0030*/ 	.word	0xffffffff


	//   ....[2]....
        /*0034*/ 	.word	0xffffffff


	//   ....[3]....
        /*0038*/ 	.word	0xffffffff


	//   ....[4]....
        /*003c*/ 	.word	0xffffffff


	//   ....[5]....
        /*0040*/ 	.word	0xffffffff


	//   ....[6]....
        /*0044*/ 	.word	0xffffffff


	//   ....[7]....
        /*0048*/ 	.word	0xffffffff


	//   ....[8]....
        /*004c*/ 	.word	0xffffffff


	//   ....[9]....
        /*0050*/ 	.word	0xffffffff


	//----- nvinfo : EIATTR_COOP_GROUP_INSTR_OFFSETS
	.align		4
.L_1629:
        /*0054*/ 	.byte	0x04, 0x28
        /*0056*/ 	.short	(.L_1631 - .L_1630)


	//   ....[0]....
.L_1630:
        /*0058*/ 	.word	0x00001c40


	//   ....[1]....
        /*005c*/ 	.word	0x00001c50


	//   ....[2]....
        /*0060*/ 	.word	0x00001c90


	//   ....[3]....
        /*0064*/ 	.word	0x00001ca0


	//   ....[4]....
        /*0068*/ 	.word	0x00001ce0


	//   ....[5]....
        /*006c*/ 	.word	0x00001cf0


	//   ....[6]....
        /*0070*/ 	.word	0x00001d30


	//   ....[7]....
        /*0074*/ 	.word	0x00001d40


	//   ....[8]....
        /*0078*/ 	.word	0x00001d80


	//   ....[9]....
        /*007c*/ 	.word	0x00001d90


	//----- nvinfo : EIATTR_EXIT_INSTR_OFFSETS
	.align		4
.L_1631:
        /*0080*/ 	.byte	0x04, 0x1c
        /*0082*/ 	.short	(.L_1633 - .L_1632)


	//   ....[0]....
.L_1632:
        /*0084*/ 	.word	0x00000070


	//   ....[1]....
        /*0088*/ 	.word	0x00005c20


	//----- nvinfo : EIATTR_MAX_THREADS
	.align		4
.L_1633:
        /*008c*/ 	.byte	0x04, 0x05
        /*008e*/ 	.short	(.L_1635 - .L_1634)
.L_1634:
        /*0090*/ 	.word	0x00000200
        /*0094*/ 	.word	0x00000001
        /*0098*/ 	.word	0x00000001


	//----- nvinfo : EIATTR_CRS_STACK_SIZE
	.align		4
.L_1635:
        /*009c*/ 	.byte	0x04, 0x1e
        /*009e*/ 	.short	(.L_1637 - .L_1636)
.L_1636:
        /*00a0*/ 	.word	0x00000000


	//----- nvinfo : EIATTR_CBANK_PARAM_SIZE
	.align		4
.L_1637:
        /*00a4*/ 	.byte	0x03, 0x19
        /*00a6*/ 	.short	0x00a0


	//----- nvinfo : EIATTR_PARAM_CBANK
	.align		4
        /*00a8*/ 	.byte	0x04, 0x0a
        /*00aa*/ 	.short	(.L_1639 - .L_1638)
	.align		4
.L_1638:
        /*00ac*/ 	.word	index@(.nv.constant0._Z35group_norm_nhwc_fwd_one_pass_kernelI11Fp16IOFp16WLi512ELi32ELi512EEv26Group_norm_nhwc_fwd_params)
        /*00b0*/ 	.short	0x0210
        /*00b2*/ 	.short	0x00a0


	//----- nvinfo : EIATTR_SW_WAR
	.align		4
.L_1639:
        /*00b4*/ 	.byte	0x04, 0x36
        /*00b6*/ 	.short	(.L_1641 - .L_1640)
.L_1640:
        /*00b8*/ 	.word	0x00000008
.L_1641:


//--------------------- .nv.info._Z35group_norm_nhwc_fwd_one_pass_kernelI11Fp32IOFp32WLi64ELi32ELi512EEv26Group_norm_nhwc_fwd_params --------------------------
	.section	.nv.info._Z35group_norm_nhwc_fwd_one_pass_kernelI11Fp32IOFp32WLi64ELi32ELi512EEv26Group_norm_nhwc_fwd_params,"",@"SHT_CUDA_INFO"
	.sectionflags	@""
	.align	4


	//----- nvinfo : EIATTR_CUDA_API_VERSION
	.align		4
        /*0000*/ 	.byte	0x04, 0x37
        /*0002*/ 	.short	(.L_1643 - .L_1642)
.L_1642:
        /*0004*/ 	.word	0x00000082


	//----- nvinfo : EIATTR_KPARAM_INFO
	.align		4
.L_1643:
        /*0008*/ 	.byte	0x04, 0x17
        /*000a*/ 	.short	(.L_1645 - .L_1644)
.L_1644:
        /*000c*/ 	.word	0x00000000
        /*0010*/ 	.short	0x0000
        /*0012*/ 	.short	0x0000
        /*0014*/ 	.byte	0x00, 0xf0, 0x81, 0x02


	//----- nvinfo : EIATTR_SPARSE_MMA_MASK
	.align		4
.L_1645:
        /*0018*/ 	.byte	0x03, 0x50
        /*001a*/ 	.short	0x0000


	//----- nvinfo : EIATTR_MAXREG_COUNT
	.align		4
        /*001c*/ 	.byte	0x03, 0x1b
        /*001e*/ 	.short	0x0080


	//----- nvinfo : EIATTR_NUM_BARRIERS
	.align		4
        /*0020*/ 	.byte	0x02, 0x4c
        /*0022*/ 	.byte	0x01
	.zero		1


	//----- nvinfo : EIATTR_MERCURY_ISA_VERSION
	.align		4
        /*0024*/ 	.byte	0x03, 0x5f
        /*0026*/ 	.short	0x0101


	//----- nvinfo : EIATTR_COOP_GROUP_MASK_REGIDS
	.align		4
        /*0028*/ 	.byte	0x04, 0x29
        /*002a*/ 	.short	(.L_1647 - .L_1646)


	//   ....[0]....
.L_1646:
        /*002c*/ 	.word	0xffffffff


	//   ....[1]....
        /*0030*/ 	.word	0xffffffff


	//   ....[2]....
        /*0034*/ 	.word	0xffffffff


	//   ....[3]....
        /*0038*/ 	.word	0xffffffff


	//   ....[4]....
        /*003c*/ 	.word	0xffffffff


	//   ....[5]....
        /*0040*/ 	.word	0xffffffff


	//   ....[6]....
        /*0044*/ 	.word	0xffffffff


	//   ....[7]....
        /*0048*/ 	.word	0xffffffff


	//   ....[8]....
        /*004c*/ 	.word	0xffffffff


	//   ....[9]....
        /*0050*/ 	.word	0xffffffff


	//----- nvinfo : EIATTR_COOP_GROUP_INSTR_OFFSETS
	.align		4
.L_1647:
        /*0054*/ 	.byte	0x04, 0x28
        /*0056*/ 	.short	(.L_1649 - .L_1648)


	//   ....[0]....
.L_1648:
        /*0058*/ 	.word	0x000006c0


	//   ....[1]....
        /*005c*/ 	.word	0x000006d0


	//   ....[2]....
        /*0060*/ 	.word	0x00000700


	//   ....[3]....
        /*0064*/ 	.word	0x00000720


	//   ....[4]....
        /*0068*/ 	.word	0x00000750


	//   ....[5]....
        /*006c*/ 	.word	0x00000770


	//   ....[6]....
        /*0070*/ 	.word	0x000007a0


	//   ....[7]....
        /*0074*/ 	.word	0x000007c0


	//   ....[8]....
        /*0078*/ 	.word	0x000007f0


	//   ....[9]....
        /*007c*/ 	.word	0x00000810


	//----- nvinfo : EIATTR_EXIT_INSTR_OFFSETS
	.align		4
.L_1649:
        /*0080*/ 	.byte	0x04, 0x1c
        /*0082*/ 	.short	(.L_1651 - .L_1650)


	//   ....[0]....
.L_1650:
        /*0084*/ 	.word	0x00000060


	//   ....[1]....
        /*0088*/ 	.word	0x00001c70


	//----- nvinfo : EIATTR_MAX_THREADS
	.align		4
.L_1651:
        /*008c*/ 	.byte	0x04, 0x05
        /*008e*/ 	.short	(.L_1653 - .L_1652)
.L_1652:
        /*0090*/ 	.word	0x00000200
        /*0094*/ 	.word	0x00000001
        /*0098*/ 	.word	0x00000001


	//----- nvinfo : EIATTR_CRS_STACK_SIZE
	.align		4
.L_1653:
        /*009c*/ 	.byte	0x04, 0x1e
        /*009e*/ 	.short	(.L_1655 - .L_1654)
.L_1654:
        /*00a0*/ 	.word	0x00000000


	//----- nvinfo : EIATTR_CBANK_PARAM_SIZE
	.align		4
.L_1655:
        /*00a4*/ 	.byte	0x03, 0x19
        /*00a6*/ 	.short	0x00a0


	//----- nvinfo : EIATTR_PARAM_CBANK
	.align		4
        /*00a8*/ 	.byte	0x04, 0x0a
        /*00aa*/ 	.short	(.L_1657 - .L_1656)
	.align		4
.L_1656:
        /*00ac*/ 	.word	index@(.nv.constant0._Z35group_norm_nhwc_fwd_one_pass_kernelI11Fp32IOFp32WLi64ELi32ELi512EEv26Group_norm_nhwc_fwd_params)
        /*00b0*/ 	.short	0x0210
        /*00b2*/ 	.short	0x00a0


	//----- nvinfo : EIATTR_SW_WAR
	.align		4
.L_1657:
        /*00b4*/ 	.byte	0x04, 0x36
        /*00b6*/ 	.short	(.L_1659 - .L_1658)
.L_1658:
        /*00b8*/ 	.word	0x00000008
.L_1659:


//--------------------- .nv.info._Z35group_norm_nhwc_fwd_one_pass_kernelI11Fp32IOFp32WLi128ELi32ELi512EEv26Group_norm_nhwc_fwd_params --------------------------
	.section	.nv.info._Z35group_norm_nhwc_fwd_one_pass_kernelI11Fp32IOFp32WLi128ELi32ELi512EEv26Group_norm_nhwc_fwd_params,"",@"SHT_CUDA_INFO"
	.sectionflags	@""
	.align	4


	//----- nvinfo : EIATTR_CUDA_API_VERSION
	.align		4
        /*0000*/ 	.byte	0x04, 0x37
        /*0002*/ 	.short	(.L_1661 - .L_1660)
.L_1660:
        /*0004*/ 	.word	0x00000082


	//----- nvinfo : EIATTR_KPARAM_INFO
	.align		4
.L_1661:
        /*0008*/ 	.byte	0x04, 0x17
        /*000a*/ 	.short	(.L_1663 - .L_1662)
.L_1662:
        /*000c*/ 	.word	0x00000000
        /*0010*/ 	.short	0x0000
        /*0012*/ 	.short	0x0000
        /*0014*/ 	.byte	0x00, 0xf0, 0x81, 0x02


	//----- nvinfo : EIATTR_SPARSE_MMA_MASK
	.align		4
.L_1663:
        /*0018*/ 	.byte	0x03, 0x50
        /*001a*/ 	.short	0x0000


	//----- nvinfo : EIATTR_MAXREG_COUNT
	.align		4
        /*001c*/ 	.byte	0x03, 0x1b
        /*001e*/ 	.short	0x0080


	//----- nvinfo : EIATTR_NUM_BARRIERS
	.align		4
        /*0020*/ 	.byte	0x02, 0x4c
        /*0022*/ 	.byte	0x01
	.zero		1


	//----- nvinfo : EIATTR_MERCURY_ISA_VERSION
	.align		4
        /*0024*/ 	.byte	0x03, 0x5f
        /*0026*/ 	.short	0x0101


	//----- nvinfo : EIATTR_COOP_GROUP_MASK_REGIDS
	.align		4
        /*0028*/ 	.byte	0x04, 0x29
        /*002a*/ 	.short	(.L_1665 - .L_1664)


	//   ....[0]....
.L_1664:
        /*002c*/ 	.word	0xffffffff


	//   ....[1]....
        /*0030*/ 	.word	0xffffffff


	//   ....[2]....
        /*0034*/ 	.word	0xffffffff


	//   ....[3]....
        /*0038*/ 	.word	0xffffffff


	//   ....[4]....
        /*003c*/ 	.word	0xffffffff


	//   ....[5]....
        /*0040*/ 	.word	0xffffffff


	//   ....[6]....
        /*0044*/ 	.word	0xffffffff


	//   ....[7]....
        /*0048*/ 	.word	0xffffffff


	//   ....[8]....
        /*004c*/ 	.word	0xffffffff


	//   ....[9]....
        /*0050*/ 	.word	0xffffffff


	//----- nvinfo : EIATTR_COOP_GROUP_INSTR_OFFSETS
	.align		4
.L_1665:
        /*0054*/ 	.byte	0x04, 0x28
        /*0056*/ 	.short	(.L_1667 - .L_1666)


	//   ....[0]....
.L_1666:
        /*0058*/ 	.word	0x00000920


	//   ....[1]....
        /*005c*/ 	.word	0x00000930


	//   ....[2]....
        /*0060*/ 	.word	0x00000960


	//   ....[3]....
        /*0064*/ 	.word	0x00000970


	//   ....[4]....
        /*0068*/ 	.word	0x000009b0


	//   ....[5]....
        /*006c*/ 	.word	0x000009c0


	//   ....[6]....
        /*0070*/ 	.word	0x00000a00


	//   ....[7]....
        /*0074*/ 	.word	0x00000a10


	//   ....[8]....
        /*0078*/ 	.word	0x00000a60


	//   ....[9]....
        /*007c*/ 	.word	0x00000a70


	//----- nvinfo : EIATTR_EXIT_INSTR_OFFSETS
	.align		4
.L_1667:
        /*0080*/ 	.byte	0x04, 0x1c
        /*0082*/ 	.short	(.L_1669 - .L_1668)


	//   ....[0]....
.L_1668:
        /*0084*/ 	.word	0x00000060


	//   ....[1]....
        /*0088*/ 	.word	0x00002390


	//----- nvinfo : EIATTR_MAX_THREADS
	.align		4
.L_1669:
        /*008c*/ 	.byte	0x04, 0x05
        /*008e*/ 	.short	(.L_1671 - .L_1670)
.L_1670:
        /*0090*/ 	.word	0x00000200
        /*0094*/ 	.word	0x00000001
        /*0098*/ 	.word	0x00000001


	//----- nvinfo : EIATTR_CRS_STACK_SIZE
	.align		4
.L_1671:
        /*009c*/ 	.byte	0x04, 0x1e
        /*009e*/ 	.short	(.L_1673 - .L_1672)
.L_1672:
        /*00a0*/ 	.word	0x00000000


	//----- nvinfo : EIATTR_CBANK_PARAM_SIZE
	.align		4
.L_1673:
        /*00a4*/ 	.byte	0x03, 0x19
        /*00a6*/ 	.short	0x00a0


	//----- nvinfo : EIATTR_PARAM_CBANK
	.align		4
        /*00a8*/ 	.byte	0x04, 0x0a
        /*00aa*/ 	.short	(.L_1675 - .L_1674)
	.align		4
.L_1674:
        /*00ac*/ 	.word	index@(.nv.constant0._Z35group_norm_nhwc_fwd_one_pass_kernelI11Fp32IOFp32WLi128ELi32ELi512EEv26Group_norm_nhwc_fwd_params)
        /*00b0*/ 	.short	0x0210
        /*00b2*/ 	.short	0x00a0


	//----- nvinfo : EIATTR_SW_WAR
	.align		4
.L_1675:
        /*00b4*/ 	.byte	0x04, 0x36
        /*00b6*/ 	.short	(.L_1677 - .L_1676)
.L_1676:
        /*00b8*/ 	.word	0x00000008
.L_1677:


//--------------------- .nv.info._Z35group_norm_nhwc_fwd_one_pass_kernelI11Fp32IOFp32WLi256ELi32ELi512EEv26Group_norm_nhwc_fwd_params --------------------------
	.section	.nv.info._Z35group_norm_nhwc_fwd_one_pass_kernelI11Fp32IOFp32WLi256ELi32ELi512EEv26Group_norm_nhwc_fwd_params,"",@"SHT_CUDA_INFO"
	.sectionflags	@""
	.align	4


	//----- nvinfo : EIATTR_CUDA_API_VERSION
	.align		4
        /*0000*/ 	.byte	0x04, 0x37
        /*0002*/ 	.short	(.L_1679 - .L_1678)
.L_1678:
        /*0004*/ 	.word	0x00000082


	//----- nvinfo : EIATTR_KPARAM_INFO
	.align		4
.L_1679:
        /*0008*/ 	.byte	0x04, 0x17
        /*000a*/ 	.short	(.L_1681 - .L_1680)
.L_1680:
        /*000c*/ 	.word	0x00000000
        /*0010*/ 	.short	0x0000
        /*0012*/ 	.short	0x0000
        /*0014*/ 	.byte	0x00, 0xf0, 0x81, 0x02


	//----- nvinfo : EIATTR_SPARSE_MMA_MASK
	.align		4
.L_1681:
        /*0018*/ 	.byte	0x03, 0x50
        /*001a*/ 	.short	0x0000


	//----- nvinfo : EIATTR_MAXREG_COUNT
	.align		4
        /*001c*/ 	.byte	0x03, 0x1b
        /*001e*/ 	.short	0x0080


	//----- nvinfo : EIATTR_NUM_BARRIERS
	.align		4
        /*0020*/ 	.byte	0x02, 0x4c
        /*0022*/ 	.byte	0x01
	.zero		1


	//----- nvinfo : EIATTR_MERCURY_ISA_VERSION
	.align		4
        /*0024*/ 	.byte	0x03, 0x5f
        /*0026*/ 	.short	0x0101


	//----- nvinfo : EIATTR_COOP_GROUP_MASK_REGIDS
	.align		4
        /*0028*/ 	.byte	0x04, 0x29
        /*002a*/ 	.short	(.L_1683 - .L_1682)


	//   ....[0]....
.L_1682:
        /*002c*/ 	.word	0xffffffff


	//   ....[1]....
        /*0030*/ 	.word	0xffffffff


	//   ....[2]....
        /*0034*/ 	.word	0xffffffff


	//   ....[3]....
        /*0038*/ 	.word	0xffffffff


	//   ....[4]....
        /*003c*/ 	.word	0xffffffff


	//   ....[5]....
        /*0040*/ 	.word	0xffffffff


	//   ....[6]....
        /*0044*/ 	.word	0xffffffff


	//   ....[7]....
        /*0048*/ 	.word	0xffffffff


	//   ....[8]....
        /*004c*/ 	.word	0xffffffff


	//   ....[9]....
        /*0050*/ 	.word	0xffffffff


	//----- nvinfo : EIATTR_COOP_GROUP_INSTR_OFFSETS
	.align		4
.L_1683:
        /*0054*/ 	.byte	0x04, 0x28
        /*0056*/ 	.short	(.L_1685 - .L_1684)


	//   ....[0]....
.L_1684:
        /*0058*/ 	.word	0x00000f10


	//   ....[1]....
        /*005c*/ 	.word	0x00000f20


	//   ....[2]....
        /*0060*/ 	.word	0x00000f50


	//   ....[3]....
        /*0064*/ 	.word	0x00000f60


	//   ....[4]....
        /*0068*/ 	.word	0x00000fa0


	//   ....[5]....
        /*006c*/ 	.word	0x00000fb0


	//   ....[6]....
        /*0070*/ 	.word	0x00000ff0


	//   ....[7]....
        /*0074*/ 	.word	0x00001000


	//   ....[8]....
        /*0078*/ 	.word	0x00001040


	//   ....[9]....
        /*007c*/ 	.word	0x00001050


	//----- nvinfo : EIATTR_EXIT_INSTR_OFFSETS
	.align		4
.L_1685:
        /*0080*/ 	.byte	0x04, 0x1c
        /*0082*/ 	.short	(.L_1687 - .L_1686)


	//   ....[0]....
.L_1686:
        /*0084*/ 	.word	0x00000070


	//   ....[1]....
        /*0088*/ 	.word	0x00003810


	//----- nvinfo : EIATTR_MAX_THREADS
	.align		4
.L_1687:
        /*008c*/ 	.byte	0x04, 0x05
        /*008e*/ 	.short	(.L_1689 - .L_1688)
.L_1688:
        /*0090*/ 	.word	0x00000200
        /*0094*/ 	.word	0x00000001
        /*0098*/ 	.word	0x00000001


	//----- nvinfo : EIATTR_CRS_STACK_SIZE
	.align		4
.L_1689:
        /*009c*/ 	.byte	0x04, 0x1e
        /*009e*/ 	.short	(.L_1691 - .L_1690)
.L_1690:
        /*00a0*/ 	.word	0x00000000


	//----- nvinfo : EIATTR_CBANK_PARAM_SIZE
	.align		4
.L_1691:
        /*00a4*/ 	.byte	0x03, 0x19
        /*00a6*/ 	.short	0x00a0


	//----- nvinfo : EIATTR_PARAM_CBANK
	.align		4
        /*00a8*/ 	.byte	0x04, 0x0a
        /*00aa*/ 	.short	(.L_1693 - .L_1692)
	.align		4
.L_1692:
        /*00ac*/ 	.word	index@(.nv.constant0._Z35group_norm_nhwc_fwd_one_pass_kernelI11Fp32IOFp32WLi256ELi32ELi512EEv26Group_norm_nhwc_fwd_params)
        /*00b0*/ 	.short	0x0210
        /*00b2*/ 	.short	0x00a0


	//----- nvinfo : EIATTR_SW_WAR
	.align		4
.L_1693:
        /*00b4*/ 	.byte	0x04, 0x36
        /*00b6*/ 	.short	(.L_1695 - .L_1694)
.L_1694:
        /*00b8*/ 	.word	0x00000008
.L_1695:


//--------------------- .nv.info._Z35group_norm_nhwc_fwd_one_pass_kernelI11Fp32IOFp32WLi512ELi32ELi512EEv26Group_norm_nhwc_fwd_params --------------------------
	.section	.nv.info._Z35group_norm_nhwc_fwd_one_pass_kernelI11Fp32IOFp32WLi512ELi32ELi512EEv26Group_norm_nhwc_fwd_params,"",@"SHT_CUDA_INFO"
	.sectionflags	@""
	.align	4


	//----- nvinfo : EIATTR_CUDA_API_VERSION
	.align		4
        /*0000*/ 	.byte	0x04, 0x37
        /*0002*/ 	.short	(.L_1697 - .L_1696)
.L_1696:
        /*0004*/ 	.word	0x00000082


	//----- nvinfo : EIATTR_KPARAM_INFO
	.align		4
.L_1697:
        /*0008*/ 	.byte	0x04, 0x17
        /*000a*/ 	.short	(.L_1699 - .L_1698)
.L_1698:
        /*000c*/ 	.word	0x00000000
        /*0010*/ 	.short	0x0000
        /*0012*/ 	.short	0x0000
        /*0014*/ 	.byte	0x00, 0xf0, 0x81, 0x02


	//----- nvinfo : EIATTR_SPARSE_MMA_MASK
	.align		4
.L_1699:
        /*0018*/ 	.byte	0x03, 0x50
        /*001a*/ 	.short	0x0000


	//----- nvinfo : EIATTR_MAXREG_COUNT
	.align		4
        /*001c*/ 	.byte	0x03, 0x1b
        /*001e*/ 	.short	0x0080


	//----- nvinfo : EIATTR_NUM_BARRIERS
	.align		4
        /*0020*/ 	.byte	0x02, 0x4c
        /*0022*/ 	.byte	0x01
	.zero		1


	//----- nvinfo : EIATTR_MERCURY_ISA_VERSION
	.align		4
        /*0024*/ 	.byte	0x03, 0x5f
        /*0026*/ 	.short	0x0101


	//----- nvinfo : EIATTR_COOP_GROUP_MASK_REGIDS
	.align		4
        /*0028*/ 	.byte	0x04, 0x29
        /*002a*/ 	.short	(.L_1701 - .L_1700)


	//   ....[0]....
.L_1700:
        /*002c*/ 	.word	0xffffffff


	//   ....[1]....
        /*0030*/ 	.word	0xffffffff


	//   ....[2]....
        /*0034*/ 	.word	0xffffffff


	//   ....[3]....
        /*0038*/ 	.word	0xffffffff


	//   ....[4]....
        /*003c*/ 	.word	0xffffffff


	//   ....[5]....
        /*0040*/ 	.word	0xffffffff


	//   ....[6]....
        /*0044*/ 	.word	0xffffffff


	//   ....[7]....
        /*0048*/ 	.word	0xffffffff


	//   ....[8]....
        /*004c*/ 	.word	0xffffffff


	//   ....[9]....
        /*0050*/ 	.word	0xffffffff


	//----- nvinfo : EIATTR_COOP_GROUP_INSTR_OFFSETS
	.align		4
.L_1701:
        /*0054*/ 	.byte	0x04, 0x28
        /*0056*/ 	.short	(.L_1703 - .L_1702)


	//   ....[0]....
.L_1702:
        /*0058*/ 	.word	0x00001bb0


	//   ....[1]....
        /*005c*/ 	.word	0x00001bc0


	//   ....[2]....
        /*0060*/ 	.word	0x00001bf0


	//   ....[3]....
        /*0064*/ 	.word	0x00001c00


	//   ....[4]....
        /*0068*/ 	.word	0x00001c40


	//   ....[5]....
        /*006c*/ 	.word	0x00001c50


	//   ....[6]....
        /*0070*/ 	.word	0x00001c90


	//   ....[7]....
        /*0074*/ 	.word	0x00001ca0


	//   ....[8]....
        /*0078*/ 	.word	0x00001ce0


	//   ....[9]....
        /*007c*/ 	.word	0x00001cf0


	//----- nvinfo : EIATTR_EXIT_INSTR_OFFSETS
	.align		4
.L_1703:
        /*0080*/ 	.byte	0x04, 0x1c
        /*0082*/ 	.short	(.L_1705 - .L_1704)


	//   ....[0]....
.L_1704:
        /*0084*/ 	.word	0x00000060


	//   ....[1]....
        /*0088*/ 	.word	0x00004da0


	//----- nvinfo : EIATTR_MAX_THREADS
	.align		4
.L_1705:
        /*008c*/ 	.byte	0x04, 0x05
        /*008e*/ 	.short	(.L_1707 - .L_1706)
.L_1706:
        /*0090*/ 	.word	0x00000200
        /*0094*/ 	.word	0x00000001
        /*0098*/ 	.word	0x00000001


	//----- nvinfo : EIATTR_CRS_STACK_SIZE
	.align		4
.L_1707:
        /*009c*/ 	.byte	0x04, 0x1e
        /*009e*/ 	.short	(.L_1709 - .L_1708)
.L_1708:
        /*00a0*/ 	.word	0x00000000


	//----- nvinfo : EIATTR_CBANK_PARAM_SIZE
	.align		4
.L_1709:
        /*00a4*/ 	.byte	0x03, 0x19
        /*00a6*/ 	.short	0x00a0


	//----- nvinfo : EIATTR_PARAM_CBANK
	.align		4
        /*00a8*/ 	.byte	0x04, 0x0a
        /*00aa*/ 	.short	(.L_1711 - .L_1710)
	.align		4
.L_1710:
        /*00ac*/ 	.word	index@(.nv.constant0._Z35group_norm_nhwc_fwd_one_pass_kernelI11Fp32IOFp32WLi512ELi32ELi512EEv26Group_norm_nhwc_fwd_params)
        /*00b0*/ 	.short	0x0210
        /*00b2*/ 	.short	0x00a0


	//----- nvinfo : EIATTR_SW_WAR
	.align		4
.L_1711:
        /*00b4*/ 	.byte	0x04, 0x36
        /*00b6*/ 	.short	(.L_1713 - .L_1712)
.L_1712:
        /*00b8*/ 	.word	0x00000008
.L_1713:


//--------------------- .nv.info._Z35group_norm_nhwc_fwd_one_pass_kernelI11Fp32IOBf16WLi64ELi32ELi512EEv26Group_norm_nhwc_fwd_params --------------------------
	.section	.nv.info._Z35group_norm_nhwc_fwd_one_pass_kernelI11Fp32IOBf16WLi64ELi32ELi512EEv26Group_norm_nhwc_fwd_params,"",@"SHT_CUDA_INFO"
	.sectionflags	@""
	.align	4


	//----- nvinfo : EIATTR_CUDA_API_VERSION
	.align		4
        /*0000*/ 	.byte	0x04, 0x37
        /*0002*/ 	.short	(.L_1715 - .L_1714)
.L_1714:
        /*0004*/ 	.word	0x00000082


	//----- nvinfo : EIATTR_KPARAM_INFO
	.align		4
.L_1715:
        /*0008*/ 	.byte	0x04, 0x17
        /*000a*/ 	.short	(.L_1717 - .L_1716)
.L_1716:
        /*000c*/ 	.word	0x00000000
        /*0010*/ 	.short	0x0000
        /*0012*/ 	.short	0x0000
        /*0014*/ 	.byte	0x00, 0xf0, 0x81, 0x02


	//----- nvinfo : EIATTR_SPARSE_MMA_MASK
	.align		4
.L_1717:
        /*0018*/ 	.byte	0x03, 0x50
        /*001a*/ 	.short	0x0000


	//----- nvinfo : EIATTR_MAXREG_COUNT
	.align		4
        /*001c*/ 	.byte	0x03, 0x1b
        /*001e*/ 	.short	0x0080


	//----- nvinfo : EIATTR_NUM_BARRIERS
	.align		4
        /*0020*/ 	.byte	0x02, 0x4c
        /*0022*/ 	.byte	0x01
	.zero		1


	//----- nvinfo : EIATTR_MERCURY_ISA_VERSION
	.align		4
        /*0024*/ 	.byte	0x03, 0x5f
        /*0026*/ 	.short	0x0101


	//----- nvinfo : EIATTR_COOP_GROUP_MASK_REGIDS
	.align		4
        /*0028*/ 	.byte	0x04, 0x29
        /*002a*/ 	.short	(.L_1719 - .L_1718)


	//   ....[0]....
.L_1718:
        /*002c*/ 	.word	0xffffffff


	//   ....[1]....
        /*0030*/ 	.word	0xffffffff


	//   ....[2]....
        /*0034*/ 	.word	0xffffffff


	//   ....[3]....
        /*0038*/ 	.word	0xffffffff


	//   ....[4]....
        /*003c*/ 	.word	0xffffffff


	//   ....[5]....
        /*0040*/ 	.word	0xffffffff


	//   ....[6]....
        /*0044*/ 	.word	0xffffffff


	//   ....[7]....
        /*0048*/ 	.word	0xffffffff


	//   ....[8]....
        /*004c*/ 	.word	0xffffffff


	//   ....[9]....
        /*0050*/ 	.word	0xffffffff


	//----- nvinfo : EIATTR_COOP_GROUP_INSTR_OFFSETS
	.align		4
.L_1719:
        /*0054*/ 	.byte	0x04, 0x28
        /*0056*/ 	.short	(.L_1721 - .L_1720)


	//   ....[0]....
.L_1720:
        /*0058*/ 	.word	0x000006c0


	//   ....[1]....
        /*005c*/ 	.word	0x000006d0


	//   ....[2]....
        /*0060*/ 	.word	0x00000700


	//   ....[3]....
        /*0064*/ 	.word	0x00000720


	//   ....[4]....
        /*0068*/ 	.word	0x00000750


	//   ....[5]....
        /*006c*/ 	.word	0x00000770


	//   ....[6]....
        /*0070*/ 	.word	0x000007a0


	//   ....[7]....
        /*0074*/ 	.word	0x000007c0


	//   ....[8]....
        /*0078*/ 	.word	0x000007f0


	//   ....[9]....
        /*007c*/ 	.word	0x00000810


	//----- nvinfo : EIATTR_EXIT_INSTR_OFFSETS
	.align		4
.L_1721:
        /*0080*/ 	.byte	0x04, 0x1c
        /*0082*/ 	.short	(.L_1723 - .L_1722)


	//   ....[0]....
.L_1722:
        /*0084*/ 	.word	0x00000060


	//   ....[1]....
        /*0088*/ 	.word	0x00001cb0


	//----- nvinfo : EIATTR_MAX_THREADS
	.align		4
.L_1723:
        /*008c*/ 	.byte	0x04, 0x05
        /*008e*/ 	.short	(.L_1725 - .L_1724)
.L_1724:
        /*0090*/ 	.word	0x00000200
        /*0094*/ 	.word	0x00000001
        /*0098*/ 	.word	0x00000001


	//----- nvinfo : EIATTR_CRS_STACK_SIZE
	.align		4
.L_1725:
        /*009c*/ 	.byte	0x04, 0x1e
        /*009e*/ 	.short	(.L_1727 - .L_1726)
.L_1726:
        /*00a0*/ 	.word	0x00000000


	//----- nvinfo : EIATTR_CBANK_PARAM_SIZE
	.align		4
.L_1727:
        /*00a4*/ 	.byte	0x03, 0x19
        /*00a6*/ 	.short	0x00a0


	//----- nvinfo : EIATTR_PARAM_CBANK
	.align		4
        /*00a8*/ 	.byte	0x04, 0x0a
        /*00aa*/ 	.short	(.L_1729 - .L_1728)
	.align		4
.L_1728:
        /*00ac*/ 	.word	index@(.nv.constant0._Z35group_norm_nhwc_fwd_one_pass_kernelI11Fp32IOBf16WLi64ELi32ELi512EEv26Group_norm_nhwc_fwd_params)
        /*00b0*/ 	.short	0x0210
        /*00b2*/ 	.short	0x00a0


	//----- nvinfo : EIATTR_SW_WAR
	.align		4
.L_1729:
        /*00b4*/ 	.byte	0x04, 0x36
        /*00b6*/ 	.short	(.L_1731 - .L_1730)
.L_1730:
        /*00b8*/ 	.word	0x00000008
.L_1731:


//--------------------- .nv.info._Z35group_norm_nhwc_fwd_one_pass_kernelI11Fp32IOBf16WLi128ELi32ELi512EEv26Group_norm_nhwc_fwd_params --------------------------
	.section	.nv.info._Z35group_norm_nhwc_fwd_one_pass_kernelI11Fp32IOBf16WLi128ELi32ELi512EEv26Group_norm_nhwc_fwd_params,"",@"SHT_CUDA_INFO"
	.sectionflags	@""
	.align	4


	//----- nvinfo : EIATTR_CUDA_API_VERSION
	.align		4
        /*0000*/ 	.byte	0x04, 0x37
        /*0002*/ 	.short	(.L_1733 - .L_1732)
.L_1732:
        /*0004*/ 	.word	0x00000082


	//----- nvinfo : EIATTR_KPARAM_INFO
	.align		4
.L_1733:
        /*0008*/ 	.byte	0x04, 0x17
        /*000a*/ 	.short	(.L_1735 - .L_1734)
.L_1734:
        /*000c*/ 	.word	0x00000000
        /*0010*/ 	.short	0x0000
        /*0012*/ 	.short	0x0000
        /*0014*/ 	.byte	0x00, 0xf0, 0x81, 0x02


	//----- nvinfo : EIATTR_SPARSE_MMA_MASK
	.align		4
.L_1735:
        /*0018*/ 	.byte	0x03, 0x50
        /*001a*/ 	.short	0x0000


	//----- nvinfo : EIATTR_MAXREG_COUNT
	.align		4
        /*001c*/ 	.byte	0x03, 0x1b
        /*001e*/ 	.short	0x0080


	//----- nvinfo : EIATTR_NUM_BARRIERS
	.align		4
        /*0020*/ 	.byte	0x02, 0x4c
        /*0022*/ 	.byte	0x01
	.zero		1


	//----- nvinfo : EIATTR_MERCURY_ISA_VERSION
	.align		4
        /*0024*/ 	.byte	0x03, 0x5f
        /*0026*/ 	.short	0x0101


	//----- nvinfo : EIATTR_COOP_GROUP_MASK_REGIDS
	.align		4
        /*0028*/ 	.byte	0x04, 0x29
        /*002a*/ 	.short	(.L_1737 - .L_1736)


	//   ....[0]....
.L_1736:
        /*002c*/ 	.word	0xffffffff


	//   ....[1]....
        /*0030*/ 	.word	0xffffffff


	//   ....[2]....
        /*0034*/ 	.word	0xffffffff


	//   ....[3]....
        /*0038*/ 	.word	0xffffffff


	//   ....[4]....
        /*003c*/ 	.word	0xffffffff


	//   ....[5]....
        /*0040*/ 	.word	0xffffffff


	//   ....[6]....
        /*0044*/ 	.word	0xffffffff


	//   ....[7]....
        /*0048*/ 	.word	0xffffffff


	//   ....[8]....
        /*004c*/ 	.word	0xffffffff


	//   ....[9]....
        /*0050*/ 	.word	0xffffffff


	//----- nvinfo : EIATTR_COOP_GROUP_INSTR_OFFSETS
	.align		4
.L_1737:
        /*0054*/ 	.byte	0x04, 0x28
        /*0056*/ 	.short	(.L_1739 - .L_1738)


	//   ....[0]....
.L_1738:
        /*0058*/ 	.word	0x00000920


	//   ....[1]....
        /*005c*/ 	.word	0x00000930


	//   ....[2]....
        /*0060*/ 	.word	0x00000960


	//   ....[3]....
        /*0064*/ 	.word	0x00000970


	//   ....[4]....
        /*0068*/ 	.word	0x000009b0


	//   ....[5]....
        /*006c*/ 	.word	0x000009c0


	//   ....[6]....
        /*0070*/ 	.word	0x00000a00


	//   ....[7]....
        /*0074*/ 	.word	0x00000a10


	//   ....[8]....
        /*0078*/ 	.word	0x00000a60


	//   ....[9]....
        /*007c*/ 	.word	0x00000a70


	//----- nvinfo : EIATTR_EXIT_INSTR_OFFSETS
	.align		4
.L_1739:
        /*0080*/ 	.byte	0x04, 0x1c
        /*0082*/ 	.short	(.L_1741 - .L_1740)


	//   ....[0]....
.L_1740:
        /*0084*/ 	.word	0x00000060


	//   ....[1]....
        /*0088*/ 	.word	0x000023f0


	//----- nvinfo : EIATTR_MAX_THREADS
	.align		4
.L_1741:
        /*008c*/ 	.byte	0x04, 0x05
        /*008e*/ 	.short	(.L_1743 - .L_1742)
.L_1742:
        /*0090*/ 	.word	0x00000200
        /*0094*/ 	.word	0x00000001
        /*0098*/ 	.word	0x00000001


	//----- nvinfo : EIATTR_CRS_STACK_SIZE
	.align		4
.L_1743:
        /*009c*/ 	.byte	0x04, 0x1e
        /*009e*/ 	.short	(.L_1745 - .L_1744)
.L_1744:
        /*00a0*/ 	.word	0x00000000


	//----- nvinfo : EIATTR_CBANK_PARAM_SIZE
	.align		4
.L_1745:
        /*00a4*/ 	.byte	0x03, 0x19
        /*00a6*/ 	.short	0x00a0


	//----- nvinfo : EIATTR_PARAM_CBANK
	.align		4
        /*00a8*/ 	.byte	0x04, 0x0a
        /*00aa*/ 	.short	(.L_1747 - .L_1746)
	.align		4
.L_1746:
        /*00ac*/ 	.word	index@(.nv.constant0._Z35group_norm_nhwc_fwd_one_pass_kernelI11Fp32IOBf16WLi128ELi32ELi512EEv26Group_norm_nhwc_fwd_params)
        /*00b0*/ 	.short	0x0210
        /*00b2*/ 	.short	0x00a0


	//----- nvinfo : EIATTR_SW_WAR
	.align		4
.L_1747:
        /*00b4*/ 	.byte	0x04, 0x36
        /*00b6*/ 	.short	(.L_1749 - .L_1748)
.L_1748:
        /*00b8*/ 	.word	0x00000008
.L_1749:


//--------------------- .nv.info._Z35group_norm_nhwc_fwd_one_pass_kernelI11Fp32IOBf16WLi256ELi32ELi512EEv26Group_norm_nhwc_fwd_params --------------------------
	.section	.nv.info._Z35group_norm_nhwc_fwd_one_pass_kernelI11Fp32IOBf16WLi256ELi32ELi512EEv26Group_norm_nhwc_fwd_params,"",@"SHT_CUDA_INFO"
	.sectionflags	@""
	.align	4


	//----- nvinfo : EIATTR_CUDA_API_VERSION
	.align		4
        /*0000*/ 	.byte	0x04, 0x37
        /*0002*/ 	.short	(.L_1751 - .L_1750)
.L_1750:
        /*0004*/ 	.word	0x00000082


	//----- nvinfo : EIATTR_KPARAM_INFO
	.align		4
.L_1751:
        /*0008*/ 	.byte	0x04, 0x17
        /*000a*/ 	.short	(.L_1753 - .L_1752)
.L_1752:
        /*000c*/ 	.word	0x00000000
        /*0010*/ 	.short	0x0000
        /*0012*/ 	.short	0x0000
        /*0014*/ 	.byte	0x00, 0xf0, 0x81, 0x02


	//----- nvinfo : EIATTR_SPARSE_MMA_MASK
	.align		4
.L_1753:
        /*0018*/ 	.byte	0x03, 0x50
        /*001a*/ 	.short	0x0000


	//----- nvinfo : EIATTR_MAXREG_COUNT
	.align		4
        /*001c*/ 	.byte	0x03, 0x1b
        /*001e*/ 	.short	0x0080


	//----- nvinfo : EIATTR_NUM_BARRIERS
	.align		4
        /*0020*/ 	.byte	0x02, 0x4c
        /*0022*/ 	.byte	0x01
	.zero		1


	//----- nvinfo : EIATTR_MERCURY_ISA_VERSION
	.align		4
        /*0024*/ 	.byte	0x03, 0x5f
        /*0026*/ 	.short	0x0101


	//----- nvinfo : EIATTR_COOP_GROUP_MASK_REGIDS
	.align		4
        /*0028*/ 	.byte	0x04, 0x29
        /*002a*/ 	.short	(.L_1755 - .L_1754)


	//   ....[0]....
.L_1754:
        /*002c*/ 	.word	0xffffffff


	//   ....[1]....
        /*0030*/ 	.word	0xffffffff


	//   ....[2]....
        /*0034*/ 	.word	0xffffffff


	//   ....[3]....
        /*0038*/ 	.word	0xffffffff


	//   ....[4]....
        /*003c*/ 	.word	0xffffffff


	//   ....[5]....
        /*0040*/ 	.word	0xffffffff


	//   ....[6]....
        /*0044*/ 	.word	0xffffffff


	//   ....[7]....
        /*0048*/ 	.word	0xffffffff


	//   ....[8]....
        /*004c*/ 	.word	0xffffffff


	//   ....[9]....
        /*0050*/ 	.word	0xffffffff


	//----- nvinfo : EIATTR_COOP_GROUP_INSTR_OFFSETS
	.align		4
.L_1755:
        /*0054*/ 	.byte	0x04, 0x28
        /*0056*/ 	.short	(.L_1757 - .L_1756)


	//   ....[0]....
.L_1756:
        /*0058*/ 	.word	0x00000f10


	//   ....[1]....
        /*005c*/ 	.word	0x00000f20


	//   ....[2]....
        /*0060*/ 	.word	0x00000f50


	//   ....[3]....
        /*0064*/ 	.word	0x00000f60


	//   ....[4]....
        /*0068*/ 	.word	0x00000fa0


	//   ....[5]....
        /*006c*/ 	.word	0x00000fb0


	//   ....[6]....
        /*0070*/ 	.word	0x00000ff0


	//   ....[7]....
        /*0074*/ 	.word	0x00001000


	//   ....[8]....
        /*0078*/ 	.word	0x00001040


	//   ....[9]....
        /*007c*/ 	.word	0x00001050


	//----- nvinfo : EIATTR_EXIT_INSTR_OFFSETS
	.align		4
.L_1757:
        /*0080*/ 	.byte	0x04, 0x1c
        /*0082*/ 	.short	(.L_1759 - .L_1758)


	//   ....[0]....
.L_1758:
        /*0084*/ 	.word	0x00000070


	//   ....[1]....
        /*0088*/ 	.word	0x00003870


	//----- nvinfo : EIATTR_MAX_THREADS
	.align		4
.L_1759:
        /*008c*/ 	.byte	0x04, 0x05
        /*008e*/ 	.short	(.L_1761 - .L_1760)
.L_1760:
        /*0090*/ 	.word	0x00000200
        /*0094*/ 	.word	0x00000001
        /*0098*/ 	.word	0x00000001


	//----- nvinfo : EIATTR_CRS_STACK_SIZE
	.align		4
.L_1761:
        /*009c*/ 	.byte	0x04, 0x1e
        /*009e*/ 	.short	(.L_1763 - .L_1762)
.L_1762:
        /*00a0*/ 	.word	0x00000000


	//----- nvinfo : EIATTR_CBANK_PARAM_SIZE
	.align		4
.L_1763:
        /*00a4*/ 	.byte	0x03, 0x19
        /*00a6*/ 	.short	0x00a0


	//----- nvinfo : EIATTR_PARAM_CBANK
	.align		4
        /*00a8*/ 	.byte	0x04, 0x0a
        /*00aa*/ 	.short	(.L_1765 - .L_1764)
	.align		4
.L_1764:
        /*00ac*/ 	.word	index@(.nv.constant0._Z35group_norm_nhwc_fwd_one_pass_kernelI11Fp32IOBf16WLi256ELi32ELi512EEv26Group_norm_nhwc_fwd_params)
        /*00b0*/ 	.short	0x0210
        /*00b2*/ 	.short	0x00a0


	//----- nvinfo : EIATTR_SW_WAR
	.align		4
.L_1765:
        /*00b4*/ 	.byte	0x04, 0x36
        /*00b6*/ 	.short	(.L_1767 - .L_1766)
.L_1766:
        /*00b8*/ 	.word	0x00000008
.L_1767:


//--------------------- .nv.info._Z35group_norm_nhwc_fwd_one_pass_kernelI11Fp32IOBf16WLi512ELi32ELi512EEv26Group_norm_nhwc_fwd_params --------------------------
	.section	.nv.info._Z35group_norm_nhwc_fwd_one_pass_kernelI11Fp32IOBf16WLi512ELi32ELi512EEv26Group_norm_nhwc_fwd_params,"",@"SHT_CUDA_INFO"
	.sectionflags	@""
	.align	4


	//----- nvinfo : EIATTR_CUDA_API_VERSION
	.align		4
        /*0000*/ 	.byte	0x04, 0x37
        /*0002*/ 	.short	(.L_1769 - .L_1768)
.L_1768:
        /*0004*/ 	.word	0x00000082


	//----- nvinfo : EIATTR_KPARAM_INFO
	.align		4
.L_1769:
        /*0008*/ 	.byte	0x04, 0x17
        /*000a*/ 	.short	(.L_1771 - .L_1770)
.L_1770:
        /*000c*/ 	.word	0x00000000
        /*0010*/ 	.short	0x0000
        /*0012*/ 	.short	0x0000
        /*0014*/ 	.byte	0x00, 0xf0, 0x81, 0x02


	//----- nvinfo : EIATTR_SPARSE_MMA_MASK
	.align		4
.L_1771:
        /*0018*/ 	.byte	0x03, 0x50
        /*001a*/ 	.short	0x0000


	//----- nvinfo : EIATTR_MAXREG_COUNT
	.align		4
        /*001c*/ 	.byte	0x03, 0x1b
        /*001e*/ 	.short	0x0080


	//----- nvinfo : EIATTR_NUM_BARRIERS
	.align		4
        /*0020*/ 	.byte	0x02, 0x4c
        /*0022*/ 	.byte	0x01
	.zero		1


	//----- nvinfo : EIATTR_MERCURY_ISA_VERSION
	.align		4
        /*0024*/ 	.byte	0x03, 0x5f
        /*0026*/ 	.short	0x0101


	//----- nvinfo : EIATTR_COOP_GROUP_MASK_REGIDS
	.align		4
        /*0028*/ 	.byte	0x04, 0x29
        /*002a*/ 	.short	(.L_1773 - .L_1772)


	//   ....[0]....
.L_1772:
        /*002c*/ 	.word	0xffffffff


	//   ....[1]....
        /*0030*/ 	.word	0xffffffff


	//   ....[2]....
        /*0034*/ 	.word	0xffffffff


	//   ....[3]....
        /*0038*/ 	.word	0xffffffff


	//   ....[4]....
        /*003c*/ 	.word	0xffffffff


	//   ....[5]....
        /*0040*/ 	.word	0xffffffff


	//   ....[6]....
        /*0044*/ 	.word	0xffffffff


	//   ....[7]....
        /*0048*/ 	.word	0xffffffff


	//   ....[8]....
        /*004c*/ 	.word	0xffffffff


	//   ....[9]....
        /*0050*/ 	.word	0xffffffff


	//----- nvinfo : EIATTR_COOP_GROUP_INSTR_OFFSETS
	.align		4
.L_1773:
        /*0054*/ 	.byte	0x04, 0x28
        /*0056*/ 	.short	(.L_1775 - .L_1774)


	//   ....[0]....
.L_1774:
        /*0058*/ 	.word	0x00001bc0


	//   ....[1]....
        /*005c*/ 	.word	0x00001bd0


	//   ....[2]....
        /*0060*/ 	.word	0x00001c00


	//   ....[3]....
        /*0064*/ 	.word	0x00001c10


	//   ....[4]....
        /*0068*/ 	.word	0x00001c50


	//   ....[5]....
        /*006c*/ 	.word	0x00001c60


	//   ....[6]....
        /*0070*/ 	.word	0x00001ca0


	//   ....[7]....
        /*0074*/ 	.word	0x00001cb0


	//   ....[8]....
        /*0078*/ 	.word	0x00001cf0


	//   ....[9]....
        /*007c*/ 	.word	0x00001d00


	//----- nvinfo : EIATTR_EXIT_INSTR_OFFSETS
	.align		4
.L_1775:
        /*0080*/ 	.byte	0x04, 0x1c
        /*0082*/ 	.short	(.L_1777 - .L_1776)


	//   ....[0]....
.L_1776:
        /*0084*/ 	.word	0x00000060


	//   ....[1]....
        /*0088*/ 	.word	0x00004e10


	//----- nvinfo : EIATTR_MAX_THREADS
	.align		4
.L_1777:
        /*008c*/ 	.byte	0x04, 0x05
        /*008e*/ 	.short	(.L_1779 - .L_1778)
.L_1778:
        /*0090*/ 	.word	0x00000200
        /*0094*/ 	.word	0x00000001
        /*0098*/ 	.word	0x00000001


	//----- nvinfo : EIATTR_CRS_STACK_SIZE
	.align		4
.L_1779:
        /*009c*/ 	.byte	0x04, 0x1e
        /*009e*/ 	.short	(.L_1781 - .L_1780)
.L_1780:
        /*00a0*/ 	.word	0x00000000


	//----- nvinfo : EIATTR_CBANK_PARAM_SIZE
	.align		4
.L_1781:
        /*00a4*/ 	.byte	0x03, 0x19
        /*00a6*/ 	.short	0x00a0


	//----- nvinfo : EIATTR_PARAM_CBANK
	.align		4
        /*00a8*/ 	.byte	0x04, 0x0a
        /*00aa*/ 	.short	(.L_1783 - .L_1782)
	.align		4
.L_1782:
        /*00ac*/ 	.word	index@(.nv.constant0._Z35group_norm_nhwc_fwd_one_pass_kernelI11Fp32IOBf16WLi512ELi32ELi512EEv26Group_norm_nhwc_fwd_params)
        /*00b0*/ 	.short	0x0210
        /*00b2*/ 	.short	0x00a0


	//----- nvinfo : EIATTR_SW_WAR
	.align		4
.L_1783:
        /*00b4*/ 	.byte	0x04, 0x36
        /*00b6*/ 	.short	(.L_1785 - .L_1784)
.L_1784:
        /*00b8*/ 	.word	0x00000008
.L_1785:


//--------------------- .nv.info._Z35group_norm_nhwc_fwd_one_pass_kernelI11Fp32IOFp16WLi64ELi32ELi512EEv26Group_norm_nhwc_fwd_params --------------------------
	.section	.nv.info._Z35group_norm_nhwc_fwd_one_pass_kernelI11Fp32IOFp16WLi64ELi32ELi512EEv26Group_norm_nhwc_fwd_params,"",@"SHT_CUDA_INFO"
	.sectionflags	@""
	.align	4


	//----- nvinfo : EIATTR_CUDA_API_VERSION
	.align		4
        /*0000*/ 	.byte	0x04, 0x37
        /*0002*/ 	.short	(.L_1787 - .L_1786)
.L_1786:
        /*0004*/ 	.word	0x00000082


	//----- nvinfo : EIATTR_KPARAM_INFO
	.align		4
.L_1787:
        /*0008*/ 	.byte	0x04, 0x17
        /*000a*/ 	.short	(.L_1789 - .L_1788)
.L_1788:
        /*000c*/ 	.word	0x00000000
        /*0010*/ 	.short	0x0000
        /*0012*/ 	.short	0x0000
        /*0014*/ 	.byte	0x00, 0xf0, 0x81, 0x02


	//----- nvinfo : EIATTR_SPARSE_MMA_MASK
	.align		4
.L_1789:
        /*0018*/ 	.byte	0x03, 0x50
        /*001a*/ 	.short	0x0000


	//----- nvinfo : EIATTR_MAXREG_COUNT
	.align		4
        /*001c*/ 	.byte	0x03, 0x1b
        /*001e*/ 	.short	0x0080


	//----- nvinfo : EIATTR_NUM_BARRIERS
	.align		4
        /*0020*/ 	.byte	0x02, 0x4c
        /*0022*/ 	.byte	0x01
	.zero		1


	//----- nvinfo : EIATTR_MERCURY_ISA_VERSION
	.align		4
        /*0024*/ 	.byte	0x03, 0x5f
        /*0026*/ 	.short	0x0101


	//----- nvinfo : EIATTR_COOP_GROUP_MASK_REGIDS
	.align		4
        /*0028*/ 	.byte	0x04, 0x29
        /*002a*/ 	.short	(.L_1791 - .L_1790)


	//   ....[0]....
.L_1790:
        /*002c*/ 	.word	0xffffffff


	//   ....[1]....
        /*0030*/ 	.word	0xffffffff


	//   ....[2]....
        /*0034*/ 	.word	0xffffffff


	//   ....[3]....
        /*0038*/ 	.word	0xffffffff


	//   ....[4]....
        /*003c*/ 	.word	0xffffffff


	//   ....[5]....
        /*0040*/ 	.word	0xffffffff


	//   ....[6]....
        /*0044*/ 	.word	0xffffffff


	//   ....[7]....
        /*0048*/ 	.word	0xffffffff


	//   ....[8]....
        /*004c*/ 	.word	0xffffffff


	//   ....[9]....
        /*0050*/ 	.word	0xffffffff


	//----- nvinfo : EIATTR_COOP_GROUP_INSTR_OFFSETS
	.align		4
.L_1791:
        /*0054*/ 	.byte	0x04, 0x28
        /*0056*/ 	.short	(.L_1793 - .L_1792)


	//   ....[0]....
.L_1792:
        /*0058*/ 	.word	0x000006c0


	//   ....[1]....
        /*005c*/ 	.word	0x000006d0


	//   ....[2]....
        /*0060*/ 	.word	0x00000700


	//   ....[3]....
        /*0064*/ 	.word	0x00000720


	//   ....[4]....
        /*0068*/ 	.word	0x00000750


	//   ....[5]....
        /*006c*/ 	.word	0x00000770


	//   ....[6]....
        /*0070*/ 	.word	0x000007a0


	//   ....[7]....
        /*0074*/ 	.word	0x000007c0


	//   ....[8]....
        /*0078*/ 	.word	0x000007f0


	//   ....[9]....
        /*007c*/ 	.word	0x00000810


	//----- nvinfo : EIATTR_EXIT_INSTR_OFFSETS
	.align		4
.L_1793:
        /*0080*/ 	.byte	0x04, 0x1c
        /*0082*/ 	.short	(.L_1795 - .L_1794)


	//   ....[0]....
.L_1794:
        /*0084*/ 	.word	0x00000060


	//   ....[1]....
        /*0088*/ 	.word	0x00001cb0


	//----- nvinfo : EIATTR_MAX_THREADS
	.align		4
.L_1795:
        /*008c*/ 	.byte	0x04, 0x05
        /*008e*/ 	.short	(.L_1797 - .L_1796)
.L_1796:
        /*0090*/ 	.word	0x00000200
        /*0094*/ 	.word	0x00000001
        /*0098*/ 	.word	0x00000001


	//----- nvinfo : EIATTR_CRS_STACK_SIZE
	.align		4
.L_1797:
        /*009c*/ 	.byte	0x04, 0x1e
        /*009e*/ 	.short	(.L_1799 - .L_1798)
.L_1798:
        /*00a0*/ 	.word	0x00000000


	//----- nvinfo : EIATTR_CBANK_PARAM_SIZE
	.align		4
.L_1799:
        /*00a4*/ 	.byte	0x03, 0x19
        /*00a6*/ 	.short	0x00a0


	//----- nvinfo : EIATTR_PARAM_CBANK
	.align		4
        /*00a8*/ 	.byte	0x04, 0x0a
        /*00aa*/ 	.short	(.L_1801 - .L_1800)
	.align		4
.L_1800:
        /*00ac*/ 	.word	index@(.nv.constant0._Z35group_norm_nhwc_fwd_one_pass_kernelI11Fp32IOFp16WLi64ELi32ELi512EEv26Group_norm_nhwc_fwd_params)
        /*00b0*/ 	.short	0x0210
        /*00b2*/ 	.short	0x00a0


	//----- nvinfo : EIATTR_SW_WAR
	.align		4
.L_1801:
        /*00b4*/ 	.byte	0x04, 0x36
        /*00b6*/ 	.short	(.L_1803 - .L_1802)
.L_1802:
        /*00b8*/ 	.word	0x00000008
.L_1803:


//--------------------- .nv.info._Z35group_norm_nhwc_fwd_one_pass_kernelI11Fp32IOFp16WLi128ELi32ELi512EEv26Group_norm_nhwc_fwd_params --------------------------
	.section	.nv.info._Z35group_norm_nhwc_fwd_one_pass_kernelI11Fp32IOFp16WLi128ELi32ELi512EEv26Group_norm_nhwc_fwd_params,"",@"SHT_CUDA_INFO"
	.sectionflags	@""
	.align	4


	//----- nvinfo : EIATTR_CUDA_API_VERSION
	.align		4
        /*0000*/ 	.byte	0x04, 0x37
        /*0002*/ 	.short	(.L_1805 - .L_1804)
.L_1804:
        /*0004*/ 	.word	0x00000082


	//----- nvinfo : EIATTR_KPARAM_INFO
	.align		4
.L_1805:
        /*0008*/ 	.byte	0x04, 0x17
        /*000a*/ 	.short	(.L_1807 - .L_1806)
.L_1806:
        /*000c*/ 	.word	0x00000000
        /*0010*/ 	.short	0x0000
        /*0012*/ 	.short	0x0000
        /*0014*/ 	.byte	0x00, 0xf0, 0x81, 0x02


	//----- nvinfo : EIATTR_SPARSE_MMA_MASK
	.align		4
.L_1807:
        /*0018*/ 	.byte	0x03, 0x50
        /*001a*/ 	.short	0x0000


	//----- nvinfo : EIATTR_MAXREG_COUNT
	.align		4
        /*001c*/ 	.byte	0x03, 0x1b
        /*001e*/ 	.short	0x0080


	//----- nvinfo : EIATTR_NUM_BARRIERS
	.align		4
        /*0020*/ 	.byte	0x02, 0x4c
        /*0022*/ 	.byte	0x01
	.zero		1


	//----- nvinfo : EIATTR_MERCURY_ISA_VERSION
	.align		4
        /*0024*/ 	.byte	0x03, 0x5f
        /*0026*/ 	.short	0x0101


	//----- nvinfo : EIATTR_COOP_GROUP_MASK_REGIDS
	.align		4
        /*0028*/ 	.byte	0x04, 0x29
        /*002a*/ 	.short	(.L_1809 - .L_1808)


	//   ....[0]....
.L_1808:
        /*002c*/ 	.word	0xffffffff


	//   ....[1]....
        /*0030*/ 	.word	0xffffffff


	//   ....[2]....
        /*0034*/ 	.word	0xffffffff


	//   ....[3]....
        /*0038*/ 	.word	0xffffffff


	//   ....[4]....
        /*003c*/ 	.word	0xffffffff


	//   ....[5]....
        /*0040*/ 	.word	0xffffffff


	//   ....[6]....
        /*0044*/ 	.word	0xffffffff


	//   ....[7]....
        /*0048*/ 	.word	0xffffffff


	//   ....[8]....
        /*004c*/ 	.word	0xffffffff


	//   ....[9]....
        /*0050*/ 	.word	0xffffffff


	//----- nvinfo : EIATTR_COOP_GROUP_INSTR_OFFSETS
	.align		4
.L_1809:
        /*0054*/ 	.byte	0x04, 0x28
        /*0056*/ 	.short	(.L_1811 - .L_1810)


	//   ....[0]....
.L_1810:
        /*0058*/ 	.word	0x00000920


	//   ....[1]....
        /*005c*/ 	.word	0x00000930


	//   ....[2]....
        /*0060*/ 	.word	0x00000960


	//   ....[3]....
        /*0064*/ 	.word	0x00000970


	//   ....[4]....
        /*0068*/ 	.word	0x000009b0


	//   ....[5]....
        /*006c*/ 	.word	0x000009c0


	//   ....[6]....
        /*0070*/ 	.word	0x00000a00


	//   ....[7]....
        /*0074*/ 	.word	0x00000a10


	//   ....[8]....
        /*0078*/ 	.word	0x00000a60


	//   ....[9]....
        /*007c*/ 	.word	0x00000a70


	//----- nvinfo : EIATTR_EXIT_INSTR_OFFSETS
	.align		4
.L_1811:
        /*0080*/ 	.byte	0x04, 0x1c
        /*0082*/ 	.short	(.L_1813 - .L_1812)


	//   ....[0]....
.L_1812:
        /*0084*/ 	.word	0x00000060


	//   ....[1]....
        /*0088*/ 	.word	0x000023f0


	//----- nvinfo : EIATTR_MAX_THREADS
	.align		4
.L_1813:
        /*008c*/ 	.byte	0x04, 0x05
        /*008e*/ 	.short	(.L_1815 - .L_1814)
.L_1814:
        /*0090*/ 	.word	0x00000200
        /*0094*/ 	.word	0x00000001
        /*0098*/ 	.word	0x00000001


	//----- nvinfo : EIATTR_CRS_STACK_SIZE
	.align		4
.L_1815:
        /*009c*/ 	.byte	0x04, 0x1e
        /*009e*/ 	.short	(.L_1817 - .L_1816)
.L_1816:
        /*00a0*/ 	.word	0x00000000


	//----- nvinfo : EIATTR_CBANK_PARAM_SIZE
	.align		4
.L_1817:
        /*00a4*/ 	.byte	0x03, 0x19
        /*00a6*/ 	.short	0x00a0


	//----- nvinfo : EIATTR_PARAM_CBANK
	.align		4
        /*00a8*/ 	.byte	0x04, 0x0a
        /*00aa*/ 	.short	(.L_1819 - .L_1818)
	.align		4
.L_1818:
        /*00ac*/ 	.word	index@(.nv.constant0._Z35group_norm_nhwc_fwd_one_pass_kernelI11Fp32IOFp16WLi128ELi32ELi512EEv26Group_norm_nhwc_fwd_params)
        /*00b0*/ 	.short	0x0210
        /*00b2*/ 	.short	0x00a0


	//----- nvinfo : EIATTR_SW_WAR
	.align		4
.L_1819:
        /*00b4*/ 	.byte	0x04, 0x36
        /*00b6*/ 	.short	(.L_1821 - .L_1820)
.L_1820:
        /*00b8*/ 	.word	0x00000008
.L_1821:


//--------------------- .nv.info._Z35group_norm_nhwc_fwd_one_pass_kernelI11Fp32IOFp16WLi256ELi32ELi512EEv26Group_norm_nhwc_fwd_params --------------------------
	.section	.nv.info._Z35group_norm_nhwc_fwd_one_pass_kernelI11Fp32IOFp16WLi256ELi32ELi512EEv26Group_norm_nhwc_fwd_params,"",@"SHT_CUDA_INFO"
	.sectionflags	@""
	.align	4


	//----- nvinfo : EIATTR_CUDA_API_VERSION
	.align		4
        /*0000*/ 	.byte	0x04, 0x37
        /*0002*/ 	.short	(.L_1823 - .L_1822)
.L_1822:
        /*0004*/ 	.word	0x00000082


	//----- nvinfo : EIATTR_KPARAM_INFO
	.align		4
.L_1823:
        /*0008*/ 	.byte	0x04, 0x17
        /*000a*/ 	.short	(.L_1825 - .L_1824)
.L_1824:
        /*000c*/ 	.word	0x00000000
        /*0010*/ 	.short	0x0000
        /*0012*/ 	.short	0x0000
        /*0014*/ 	.byte	0x00, 0xf0, 0x81, 0x02


	//----- nvinfo : EIATTR_SPARSE_MMA_MASK
	.align		4
.L_1825:
        /*0018*/ 	.byte	0x03, 0x50
        /*001a*/ 	.short	0x0000


	//----- nvinfo : EIATTR_MAXREG_COUNT
	.align		4
        /*001c*/ 	.byte	0x03, 0x1b
        /*001e*/ 	.short	0x0080


	//----- nvinfo : EIATTR_NUM_BARRIERS
	.align		4
        /*0020*/ 	.byte	0x02, 0x4c
        /*0022*/ 	.byte	0x01
	.zero		1


	//----- nvinfo : EIATTR_MERCURY_ISA_VERSION
	.align		4
        /*0024*/ 	.byte	0x03, 0x5f
        /*0026*/ 	.short	0x0101


	//----- nvinfo : EIATTR_COOP_GROUP_MASK_REGIDS
	.align		4
        /*0028*/ 	.byte	0x04, 0x29
        /*002a*/ 	.short	(.L_1827 - .L_1826)


	//   ....[0]....
.L_1826:
        /*002c*/ 	.word	0xffffffff


	//   ....[1]....
        /*0030*/ 	.word	0xffffffff


	//   ....[2]....
        /*0034*/ 	.word	0xffffffff


	//   ....[3]....
        /*0038*/ 	.word	0xffffffff


	//   ....[4]....
        /*003c*/ 	.word	0xffffffff


	//   ....[5]....
        /*0040*/ 	.word	0xffffffff


	//   ....[6]....
        /*0044*/ 	.word	0xffffffff


	//   ....[7]....
        /*0048*/ 	.word	0xffffffff


	//   ....[8]....
        /*004c*/ 	.word	0xffffffff


	//   ....[9]....
        /*0050*/ 	.word	0xffffffff


	//----- nvinfo : EIATTR_COOP_GROUP_INSTR_OFFSETS
	.align		4
.L_1827:
        /*0054*/ 	.byte	0x04, 0x28
        /*0056*/ 	.short	(.L_1829 - .L_1828)


	//   ....[0]....
.L_1828:
        /*0058*/ 	.word	0x00000f10


	//   ....[1]....
        /*005c*/ 	.word	0x00000f20


	//   ....[2]....
        /*0060*/ 	.word	0x00000f50


	//   ....[3]....
        /*0064*/ 	.word	0x00000f60


	//   ....[4]....
        /*0068*/ 	.word	0x00000fa0


	//   ....[5]....
        /*006c*/ 	.word	0x00000fb0


	//   ....[6]....
        /*0070*/ 	.word	0x00000ff0


	//   ....[7]....
        /*0074*/ 	.word	0x00001000


	//   ....[8]....
        /*0078*/ 	.word	0x00001040


	//   ....[9]....
        /*007c*/ 	.word	0x00001050


	//----- nvinfo : EIATTR_EXIT_INSTR_OFFSETS
	.align		4
.L_1829:
        /*0080*/ 	.byte	0x04, 0x1c
        /*0082*/ 	.short	(.L_1831 - .L_1830)


	//   ....[0]....
.L_1830:
        /*0084*/ 	.word	0x00000070


	//   ....[1]....
        /*0088*/ 	.word	0x00003870


	//----- nvinfo : EIATTR_MAX_THREADS
	.align		4
.L_1831:
        /*008c*/ 	.byte	0x04, 0x05
        /*008e*/ 	.short	(.L_1833 - .L_1832)
.L_1832:
        /*0090*/ 	.word	0x00000200
        /*0094*/ 	.word	0x00000001
        /*0098*/ 	.word	0x00000001


	//----- nvinfo : EIATTR_CRS_STACK_SIZE
	.align		4
.L_1833:
        /*009c*/ 	.byte	0x04, 0x1e
        /*009e*/ 	.short	(.L_1835 - .L_1834)
.L_1834:
        /*00a0*/ 	.word	0x00000000


	//----- nvinfo : EIATTR_CBANK_PARAM_SIZE
	.align		4
.L_1835:
        /*00a4*/ 	.byte	0x03, 0x19
        /*00a6*/ 	.short	0x00a0


	//----- nvinfo : EIATTR_PARAM_CBANK
	.align		4
        /*00a8*/ 	.byte	0x04, 0x0a
        /*00aa*/ 	.short	(.L_1837 - .L_1836)
	.align		4
.L_1836:
        /*00ac*/ 	.word	index@(.nv.constant0._Z35group_norm_nhwc_fwd_one_pass_kernelI11Fp32IOFp16WLi256ELi32ELi512EEv26Group_norm_nhwc_fwd_params)
        /*00b0*/ 	.short	0x0210
        /*00b2*/ 	.short	0x00a0


	//----- nvinfo : EIATTR_SW_WAR
	.align		4
.L_1837:
        /*00b4*/ 	.byte	0x04, 0x36
        /*00b6*/ 	.short	(.L_1839 - .L_1838)
.L_1838:
        /*00b8*/ 	.word	0x00000008
.L_1839:


//--------------------- .nv.info._Z35group_norm_nhwc_fwd_one_pass_kernelI11Fp32IOFp16WLi512ELi32ELi512EEv26Group_norm_nhwc_fwd_params --------------------------
	.section	.nv.info._Z35group_norm_nhwc_fwd_one_pass_kernelI11Fp32IOFp16WLi512ELi32ELi512EEv26Group_norm_nhwc_fwd_params,"",@"SHT_CUDA_INFO"
	.sectionflags	@""
	.align	4


	//----- nvinfo : EIATTR_CUDA_API_VERSION
	.align		4
        /*0000*/ 	.byte	0x04, 0x37
        /*0002*/ 	.short	(.L_1841 - .L_1840)
.L_1840:
        /*0004*/ 	.word	0x00000082


	//----- nvinfo : EIATTR_KPARAM_INFO
	.align		4
.L_1841:
        /*0008*/ 	.byte	0x04, 0x17
        /*000a*/ 	.short	(.L_1843 - .L_1842)
.L_1842:
        /*000c*/ 	.word	0x00000000
        /*0010*/ 	.short	0x0000
        /*0012*/ 	.short	0x0000
        /*0014*/ 	.byte	0x00, 0xf0, 0x81, 0x02


	//----- nvinfo : EIATTR_SPARSE_MMA_MASK
	.align		4
.L_1843:
        /*0018*/ 	.byte	0x03, 0x50
        /*001a*/ 	.short	0x0000


	//----- nvinfo : EIATTR_MAXREG_COUNT
	.align		4
        /*001c*/ 	.byte	0x03, 0x1b
        /*001e*/ 	.short	0x0080


	//----- nvinfo : EIATTR_NUM_BARRIERS
	.align		4
        /*0020*/ 	.byte	0x02, 0x4c
        /*0022*/ 	.byte	0x01
	.zero		1


	//----- nvinfo : EIATTR_MERCURY_ISA_VERSION
	.align		4
        /*0024*/ 	.byte	0x03, 0x5f
        /*0026*/ 	.short	0x0101


	//----- nvinfo : EIATTR_COOP_GROUP_MASK_REGIDS
	.align		4
        /*0028*/ 	.byte	0x04, 0x29
        /*002a*/ 	.short	(.L_1845 - .L_1844)


	//   ....[0]....
.L_1844:
        /*002c*/ 	.word	0xffffffff


	//   ....[1]....
        /*0030*/ 	.word	0xffffffff


	//   ....[2]....
        /*0034*/ 	.word	0xffffffff


	//   ....[3]....
        /*0038*/ 	.word	0xffffffff


	//   ....[4]....
        /*003c*/ 	.word	0xffffffff


	//   ....[5]....
        /*0040*/ 	.word	0xffffffff


	//   ....[6]....
        /*0044*/ 	.word	0xffffffff


	//   ....[7]....
        /*0048*/ 	.word	0xffffffff


	//   ....[8]....
        /*004c*/ 	.word	0xffffffff


	//   ....[9]....
        /*0050*/ 	.word	0xffffffff


	//----- nvinfo : EIATTR_COOP_GROUP_INSTR_OFFSETS
	.align		4
.L_1845:
        /*0054*/ 	.byte	0x04, 0x28
        /*0056*/ 	.short	(.L_1847 - .L_1846)


	//   ....[0]....
.L_1846:
        /*0058*/ 	.word	0x00001bc0


	//   ....[1]....
        /*005c*/ 	.word	0x00001bd0


	//   ....[2]....
        /*0060*/ 	.word	0x00001c00


	//   ....[3]....
        /*0064*/ 	.word	0x00001c10


	//   ....[4]....
        /*0068*/ 	.word	0x00001c50


	//   ....[5]....
        /*006c*/ 	.word	0x00001c60


	//   ....[6]....
        /*0070*/ 	.word	0x00001ca0


	//   ....[7]....
        /*0074*/ 	.word	0x00001cb0


	//   ....[8]....
        /*0078*/ 	.word	0x00001cf0


	//   ....[9]....
        /*007c*/ 	.word	0x00001d00


	//----- nvinfo : EIATTR_EXIT_INSTR_OFFSETS
	.align		4
.L_1847:
        /*0080*/ 	.byte	0x04, 0x1c
        /*0082*/ 	.short	(.L_1849 - .L_1848)


	//   ....[0]....
.L_1848:
        /*0084*/ 	.word	0x00000060


	//   ....[1]....
        /*0088*/ 	.word	0x00004e10


	//----- nvinfo : EIATTR_MAX_THREADS
	.align		4
.L_1849:
        /*008c*/ 	.byte	0x04, 0x05
        /*008e*/ 	.short	(.L_1851 - .L_1850)
.L_1850:
        /*0090*/ 	.word	0x00000200
        /*0094*/ 	.word	0x00000001
        /*0098*/ 	.word	0x00000001


	//----- nvinfo : EIATTR_CRS_STACK_SIZE
	.align		4
.L_1851:
        /*009c*/ 	.byte	0x04, 0x1e
        /*009e*/ 	.short	(.L_1853 - .L_1852)
.L_1852:
        /*00a0*/ 	.word	0x00000000


	//----- nvinfo : EIATTR_CBANK_PARAM_SIZE
	.align		4
.L_1853:
        /*00a4*/ 	.byte	0x03, 0x19
        /*00a6*/ 	.short	0x00a0


	//----- nvinfo : EIATTR_PARAM_CBANK
	.align		4
        /*00a8*/ 	.byte	0x04, 0x0a
        /*00aa*/ 	.short	(.L_1855 - .L_1854)
	.align		4
.L_1854:
        /*00ac*/ 	.word	index@(.nv.constant0._Z35group_norm_nhwc_fwd_one_pass_kernelI11Fp32IOFp16WLi512ELi32ELi512EEv26Group_norm_nhwc_fwd_params)
        /*00b0*/ 	.short	0x0210
        /*00b2*/ 	.short	0x00a0


	//----- nvinfo : EIATTR_SW_WAR
	.align		4
.L_1855:
        /*00b4*/ 	.byte	0x04, 0x36
        /*00b6*/ 	.short	(.L_1857 - .L_1856)
.L_1856:
        /*00b8*/ 	.word	0x00000008
.L_1857:


//--------------------- .nv.callgraph             --------------------------
	.section	.nv.callgraph,"",@"SHT_CUDA_CALLGRAPH"
	.align	4
	.sectionentsize	8
	.align		4
        /*0000*/ 	.word	0x00000000
	.align		4
        /*0004*/ 	.word	0xffffffff
	.align		4
        /*0008*/ 	.word	0x00000000
	.align		4
        /*000c*/ 	.word	0xfffffffe
	.align		4
        /*0010*/ 	.word	0x00000000
	.align		4
        /*0014*/ 	.word	0xfffffffd
	.align		4
        /*0018*/ 	.word	0x00000000
	.align		4
        /*001c*/ 	.word	0xfffffffc


//--------------------- .nv.constant4             --------------------------
	.section	.nv.constant4,"a",@progbits
	.align	8
	.align		8
.nv.constant4:
        /*0000*/ 	.dword	_ZN61_INTERNAL_11fbb09f_30_group_norm_nhwc_one_pass_32_cu_ee3c86cc4cuda3std3__45__cpo5beginE
	.align		8
        /*0008*/ 	.dword	_ZN61_INTERNAL_11fbb09f_30_group_norm_nhwc_one_pass_32_cu_ee3c86cc4cuda3std3__45__cpo3endE
	.align		8
        /*0010*/ 	.dword	_ZN61_INTERNAL_11fbb09f_30_group_norm_nhwc_one_pass_32_cu_ee3c86cc4cuda3std3__45__cpo6cbeginE
	.align		8
        /*0018*/ 	.dword	_ZN61_INTERNAL_11fbb09f_30_group_norm_nhwc_one_pass_32_cu_ee3c86cc4cuda3std3__45__cpo4cendE
	.align		8
        /*0020*/ 	.dword	_ZN61_INTERNAL_11fbb09f_30_group_norm_nhwc_one_pass_32_cu_ee3c86cc4cuda3std3__45__cpo6rbeginE
	.align		8
        /*0028*/ 	.dword	_ZN61_INTERNAL_11fbb09f_30_group_norm_nhwc_one_pass_32_cu_ee3c86cc4cuda3std3__45__cpo4rendE
	.align		8
        /*0030*/ 	.dword	_ZN61_INTERNAL_11fbb09f_30_group_norm_nhwc_one_pass_32_cu_ee3c86cc4cuda3std3__45__cpo7crbeginE
	.align		8
        /*0038*/ 	.dword	_ZN61_INTERNAL_11fbb09f_30_group_norm_nhwc_one_pass_32_cu_ee3c86cc4cuda3std3__45__cpo5crendE
	.align		8
        /*0040*/ 	.dword	_ZN61_INTERNAL_11fbb09f_30_group_norm_nhwc_one_pass_32_cu_ee3c86cc4cuda3std3__463_GLOBAL__N__11fbb09f_30_group_norm_nhwc_one_pass_32_cu_ee3c86cc6ignoreE
	.align		8
        /*0048*/ 	.dword	_ZN61_INTERNAL_11fbb09f_30_group_norm_nhwc_one_pass_32_cu_ee3c86cc4cuda3std3__419piecewise_constructE
	.align		8
        /*0050*/ 	.dword	_ZN61_INTERNAL_11fbb09f_30_group_norm_nhwc_one_pass_32_cu_ee3c86cc4cuda3std3__48in_placeE
	.align		8
        /*0058*/ 	.dword	_ZN61_INTERNAL_11fbb09f_30_group_norm_nhwc_one_pass_32_cu_ee3c86cc4cuda3std3__420unreachable_sentinelE
	.align		8
        /*0060*/ 	.dword	_ZN61_INTERNAL_11fbb09f_30_group_norm_nhwc_one_pass_32_cu_ee3c86cc4cuda3std3__47nulloptE
	.align		8
        /*0068*/ 	.dword	_ZN61_INTERNAL_11fbb09f_30_group_norm_nhwc_one_pass_32_cu_ee3c86cc4cuda3std3__48unexpectE
	.align		8
        /*0070*/ 	.dword	_ZN61_INTERNAL_11fbb09f_30_group_norm_nhwc_one_pass_32_cu_ee3c86cc4cuda3std6ranges3__45__cpo4swapE
	.align		8
        /*0078*/ 	.dword	_ZN61_INTERNAL_11fbb09f_30_group_norm_nhwc_one_pass_32_cu_ee3c86cc4cuda3std6ranges3__45__cpo9iter_moveE
	.align		8
        /*0080*/ 	.dword	_ZN61_INTERNAL_11fbb09f_30_group_norm_nhwc_one_pass_32_cu_ee3c86cc4cuda3std6ranges3__45__cpo5beginE
	.align		8
        /*0088*/ 	.dword	_ZN61_INTERNAL_11fbb09f_30_group_norm_nhwc_one_pass_32_cu_ee3c86cc4cuda3std6ranges3__45__cpo3endE
	.align		8
        /*0090*/ 	.dword	_ZN61_INTERNAL_11fbb09f_30_group_norm_nhwc_one_pass_32_cu_ee3c86cc4cuda3std6ranges3__45__cpo6cbeginE
	.align		8
        /*0098*/ 	.dword	_ZN61_INTERNAL_11fbb09f_30_group_norm_nhwc_one_pass_32_cu_ee3c86cc4cuda3std6ranges3__45__cpo4cendE
	.align		8
        /*00a0*/ 	.dword	_ZN61_INTERNAL_11fbb09f_30_group_norm_nhwc_one_pass_32_cu_ee3c86cc4cuda3std6ranges3__45__cpo7advanceE
	.align		8
        /*00a8*/ 	.dword	_ZN61_INTERNAL_11fbb09f_30_group_norm_nhwc_one_pass_32_cu_ee3c86cc4cuda3std6ranges3__45__cpo9iter_swapE
	.align		8
        /*00b0*/ 	.dword	_ZN61_INTERNAL_11fbb09f_30_group_norm_nhwc_one_pass_32_cu_ee3c86cc4cuda3std6ranges3__45__cpo4nextE
	.align		8
        /*00b8*/ 	.dword	_ZN61_INTERNAL_11fbb09f_30_group_norm_nhwc_one_pass_32_cu_ee3c86cc4cuda3std6ranges3__45__cpo4prevE
	.align		8
        /*00c0*/ 	.dword	_ZN61_INTERNAL_11fbb09f_30_group_norm_nhwc_one_pass_32_cu_ee3c86cc4cuda3std6ranges3__45__cpo4dataE
	.align		8
        /*00c8*/ 	.dword	_ZN61_INTERNAL_11fbb09f_30_group_norm_nhwc_one_pass_32_cu_ee3c86cc4cuda3std6ranges3__45__cpo5cdataE
	.align		8
        /*00d0*/ 	.dword	_ZN61_INTERNAL_11fbb09f_30_group_norm_nhwc_one_pass_32_cu_ee3c86cc4cuda3std6ranges3__45__cpo4sizeE
	.align		8
        /*00d8*/ 	.dword	_ZN61_INTERNAL_11fbb09f_30_group_norm_nhwc_one_pass_32_cu_ee3c86cc4cuda3std6ranges3__45__cpo5ssizeE
	.align		8
        /*00e0*/ 	.dword	_ZN61_INTERNAL_11fbb09f_30_group_norm_nhwc_one_pass_32_cu_ee3c86cc4cuda3std6ranges3__45__cpo8distanceE
	.align		8
        /*00e8*/ 	.dword	_ZN61_INTERNAL_11fbb09f_30_group_norm_nhwc_one_pass_32_cu_ee3c86cc6thrust23THRUST_300001_SM_900_NS6system6detail10sequential3seqE
	.align		8
        /*00f0*/ 	.dword	_ZN61_INTERNAL_11fbb09f_30_group_norm_nhwc_one_pass_32_cu_ee3c86cc6thrust23THRUST_300001_SM_900_NS12placeholders2_1E
	.align		8
        /*00f8*/ 	.dword	_ZN61_INTERNAL_11fbb09f_30_group_norm_nhwc_one_pass_32_cu_ee3c86cc6thrust23THRUST_300001_SM_900_NS12placeholders2_2E
	.align		8
        /*0100*/ 	.dword	_ZN61_INTERNAL_11fbb09f_30_group_norm_nhwc_one_pass_32_cu_ee3c86cc6thrust23THRUST_300001_SM_900_NS12placeholders2_3E
	.align		8
        /*0108*/ 	.dword	_ZN61_INTERNAL_11fbb09f_30_group_norm_nhwc_one_pass_32_cu_ee3c86cc6thrust23THRUST_300001_SM_900_NS12placeholders2_4E
	.align		8
        /*0110*/ 	.dword	_ZN61_INTERNAL_11fbb09f_30_group_norm_nhwc_one_pass_32_cu_ee3c86cc6thrust23THRUST_300001_SM_900_NS12placeholders2_5E
	.align		8
        /*0118*/ 	.dword	_ZN61_INTERNAL_11fbb09f_30_group_norm_nhwc_one_pass_32_cu_ee3c86cc6thrust23THRUST_300001_SM_900_NS12placeholders2_6E
	.align		8
        /*0120*/ 	.dword	_ZN61_INTERNAL_11fbb09f_30_group_norm_nhwc_one_pass_32_cu_ee3c86cc6thrust23THRUST_300001_SM_900_NS12placeholders2_7E
	.align		8
        /*0128*/ 	.dword	_ZN61_INTERNAL_11fbb09f_30_group_norm_nhwc_one_pass_32_cu_ee3c86cc6thrust23THRUST_300001_SM_900_NS12placeholders2_8E
	.align		8
        /*0130*/ 	.dword	_ZN61_INTERNAL_11fbb09f_30_group_norm_nhwc_one_pass_32_cu_ee3c86cc6thrust23THRUST_300001_SM_900_NS12placeholders2_9E
	.align		8
        /*0138*/ 	.dword	_ZN61_INTERNAL_11fbb09f_30_group_norm_nhwc_one_pass_32_cu_ee3c86cc6thrust23THRUST_300001_SM_900_NS12placeholders3_10E


//--------------------- .text._ZN3cub17CUB_300001_SM_9006detail11EmptyKernelIvEEvv --------------------------
	.section	.text._ZN3cub17CUB_300001_SM_9006detail11EmptyKernelIvEEvv,"ax",@progbits
	.align	128
        .global         _ZN3cub17CUB_300001_SM_9006detail11EmptyKernelIvEEvv
        .type           _ZN3cub17CUB_300001_SM_9006detail11EmptyKernelIvEEvv,@function
        .size           _ZN3cub17CUB_300001_SM_9006detail11EmptyKernelIvEEvv,(.L_x_3295 - _ZN3cub17CUB_300001_SM_9006detail11EmptyKernelIvEEvv)
        .other          _ZN3cub17CUB_300001_SM_9006detail11EmptyKernelIvEEvv,@"STO_CUDA_ENTRY STV_DEFAULT"
_ZN3cub17CUB_300001_SM_9006detail11EmptyKernelIvEEvv:
.text._ZN3cub17CUB_300001_SM_9006detail11EmptyKernelIvEEvv:
[----:B------:R-:W-:Y:S01]  /*0000*/  LDC R1, c[0x0][0x28] ;  /* 0x00000a00ff017b82 */ /* 0x000fe20000000800 */
[----:B------:R-:W-:Y:S05]  /*0010*/  EXIT ;  /* 0x000000000000794d */ /* 0x000fea0003800000 */
.L_x_0:
[----:B------:R-:W-:-:S00]  /*0020*/  BRA `(.L_x_0) ;  /* 0xfffffffc00fc7947 */ /* 0x000fc0000383ffff */
[----:B------:R-:W-:-:S00]  /*0030*/  NOP ;  /* 0x0000000000007918 */ /* 0x000fc00000000000 */
        /* <DEDUP_REMOVED lines=12> */
.L_x_3295:


//--------------------- .text._Z35group_norm_nhwc_bwd_one_pass_kernelI11Bf16IOFp32WLi64ELi32ELi512EEv26Group_norm_nhwc_bwd_params --------------------------
	.section	.text._Z35group_norm_nhwc_bwd_one_pass_kernelI11Bf16IOFp32WLi64ELi32ELi512EEv26Group_norm_nhwc_bwd_params,"ax",@progbits
	.align	128
        .global         _Z35group_norm_nhwc_bwd_one_pass_kernelI11Bf16IOFp32WLi64ELi32ELi512EEv26Group_norm_nhwc_bwd_params
        .type           _Z35group_norm_nhwc_bwd_one_pass_kernelI11Bf16IOFp32WLi64ELi32ELi512EEv26Group_norm_nhwc_bwd_params,@function
        .size           _Z35group_norm_nhwc_bwd_one_pass_kernelI11Bf16IOFp32WLi64ELi32ELi512EEv26Group_norm_nhwc_bwd_params,(.L_x_3296 - _Z35group_norm_nhwc_bwd_one_pass_kernelI11Bf16IOFp32WLi64ELi32ELi512EEv26Group_norm_nhwc_bwd_params)
        .other          _Z35group_norm_nhwc_bwd_one_pass_kernelI11Bf16IOFp32WLi64ELi32ELi512EEv26Group_norm_nhwc_bwd_params,@"STO_CUDA_ENTRY STV_DEFAULT"
_Z35group_norm_nhwc_bwd_one_pass_kernelI11Bf16IOFp32WLi64ELi32ELi512EEv26Group_norm_nhwc_bwd_params:
.text._Z35group_norm_nhwc_bwd_one_pass_kernelI11Bf16IOFp32WLi64ELi32ELi512EEv26Group_norm_nhwc_bwd_params:
[----:B------:R-:W-:Y:S01]  /*0000*/  LDC R1, c[0x0][0x28] ;  /* 0x00000a00ff017b82 */ /* 0x000fe20000000800 */
[----:B------:R-:W0:Y:S01]  /*0010*/  S2R R44, SR_CTAID.Y ;  /* 0x00000000002c7919 */ /* 0x000e220000002600 */
[----:B------:R-:W-:Y:S01]  /*0020*/  ULDC UR4, c[0x0][0x2a0] ;  /* 0x0000a80000047ab9 */ /* 0x000fe20000000800 */
[----:B------:R-:W-:-:S05]  /*0030*/  ULDC UR5, c[0x0][0x270] ;  /* 0x00009c0000057ab9 */ /* 0x000fca0000000800 */
[----:B------:R-:W1:Y:S01]  /*0040*/  S2UR UR7, SR_CTAID.X ;  /* 0x00000000000779c3 */ /* 0x000e620000002500 */
[----:B------:R-:W-:Y:S01]  /*0050*/  UIMAD UR4, UR4, UR5, URZ ;  /* 0x00000005040472a4 */ /* 0x000fe2000f8e023f */
[----:B------:R-:W2:Y:S01]  /*0060*/  S2R R54, SR_TID.X ;  /* 0x0000000000367919 */ /* 0x000ea20000002100 */
[----:B------:R-:W-:-:S04]  /*0070*/  ULDC.64 UR8, c[0x0][0x208] ;  /* 0x0000820000087ab9 */ /* 0x000fc80000000a00 */
[----:B0-----:R-:W-:-:S13]  /*0080*/  ISETP.GE.AND P0, PT, R44, UR4, PT ;  /* 0x000000042c007c0c */ /* 0x001fda000bf06270 */
[----:B-12---:R-:W-:Y:S05]  /*0090*/  @P0 BRA `(.L_x_1) ;  /* 0x0000003800080947 */ /* 0x006fea0003800000 */
[----:B------:R-:W0:Y:S01]  /*00a0*/  LDC.64 R4, c[0x0][0x288] ;  /* 0x0000a200ff047b82 */ /* 0x000e220000000a00 */
[----:B------:R-:W1:Y:S01]  /*00b0*/  S2R R41, SR_LANEID ;  /* 0x0000000000297919 */ /* 0x000e620000000000 */
[----:B------:R-:W-:Y:S01]  /*00c0*/  SHF.R.U32.HI R36, RZ, 0x4, R54 ;  /* 0x00000004ff247819 */ /* 0x000fe20000011636 */
[----:B------:R-:W-:Y:S01]  /*00d0*/  ULDC.64 UR10, c[0x0][0x290] ;  /* 0x0000a400000a7ab9 */ /* 0x000fe20000000a00 */
[----:B------:R-:W-:Y:S01]  /*00e0*/  UMOV UR5, 0x400 ;  /* 0x0000040000057882 */ /* 0x000fe20000000000 */
[----:B------:R-:W-:Y:S01]  /*00f0*/  SHF.L.U32 R0, R54, 0x1, RZ ;  /* 0x0000000136007819 */ /* 0x000fe200000006ff */
[----:B------:R-:W-:Y:S01]  /*0100*/  HFMA2.MMA R49, -RZ, RZ, 0, 0 ;  /* 0x00000000ff317435 */ /* 0x000fe200000001ff */
[----:B------:R-:W-:Y:S01]  /*0110*/  MOV R50, R44 ;  /* 0x0000002c00327202 */ /* 0x000fe20000000f00 */
[----:B------:R-:W2:Y:S01]  /*0120*/  LDC R9, c[0x0][0x2ac] ;  /* 0x0000ab00ff097b82 */ /* 0x000ea20000000800 */
[----:B------:R-:W-:-:S07]  /*0130*/  LOP3.LUT R0, R0, 0x1e, RZ, 0xc0, !PT ;  /* 0x0000001e00007812 */ /* 0x000fce00078ec0ff */
[----:B------:R-:W3:Y:S08]  /*0140*/  S2UR UR6, SR_CgaCtaId ;  /* 0x00000000000679c3 */ /* 0x000ef00000008800 */
[----:B------:R-:W4:Y:S01]  /*0150*/  LDC R43, c[0x0][0x10] ;  /* 0x00000400ff2b7b82 */ /* 0x000f220000000800 */
[----:B0-----:R-:W-:Y:S01]  /*0160*/  IMAD.WIDE.U32 R2, R4, 0x3, RZ ;  /* 0x0000000304027825 */ /* 0x001fe200078e00ff */
[----:B------:R-:W-:-:S02]  /*0170*/  LEA R7, R5, R5, 0x1 ;  /* 0x0000000505077211 */ /* 0x000fc400078e08ff */
[----:B------:R-:W-:Y:S02]  /*0180*/  LEA.HI R37, P0, R5, R4, RZ, 0x1 ;  /* 0x0000000405257211 */ /* 0x000fe400078108ff */
[----:B------:R-:W-:Y:S02]  /*0190*/  IADD3 R7, R3, R7, RZ ;  /* 0x0000000703077210 */ /* 0x000fe40007ffe0ff */
[----:B------:R-:W0:Y:S01]  /*01a0*/  LDC R42, c[0x0][0xc] ;  /* 0x00000300ff2a7b82 */ /* 0x000e220000000800 */
[----:B--2---:R-:W-:Y:S01]  /*01b0*/  IMAD R36, R9, UR7, R36 ;  /* 0x0000000709247c24 */ /* 0x004fe2000f8e0224 */
[----:B------:R-:W-:Y:S02]  /*01c0*/  LEA.HI R38, P2, R7, R2, RZ, 0x1 ;  /* 0x0000000207267211 */ /* 0x000fe400078508ff */
[----:B------:R-:W-:Y:S02]  /*01d0*/  IADD3.X R6, RZ, R5, RZ, P0, !PT ;  /* 0x00000005ff067210 */ /* 0x000fe400007fe4ff */
[----:B------:R-:W-:-:S02]  /*01e0*/  SHF.R.S32.HI R5, RZ, 0x1f, R54 ;  /* 0x0000001fff057819 */ /* 0x000fc40000011436 */
[----:B------:R-:W-:Y:S01]  /*01f0*/  IADD3.X R7, RZ, R7, RZ, P2, !PT ;  /* 0x00000007ff077210 */ /* 0x000fe200017fe4ff */
[----:B---3--:R-:W-:Y:S01]  /*0200*/  ULEA UR5, UR6, UR5, 0x18 ;  /* 0x0000000506057291 */ /* 0x008fe2000f8ec03f */
[----:B------:R-:W-:Y:S01]  /*0210*/  ISETP.GE.U32.AND P1, PT, R36, UR10, PT ;  /* 0x0000000a24007c0c */ /* 0x000fe2000bf26070 */
[----:B------:R-:W-:Y:S01]  /*0220*/  ULDC.U8 UR10, c[0x0][0x2a4] ;  /* 0x0000a900000a7ab9 */ /* 0x000fe20000000000 */
[----:B------:R-:W-:Y:S02]  /*0230*/  SHF.R.S32.HI R3, RZ, 0x1f, R36 ;  /* 0x0000001fff037819 */ /* 0x000fe40000011424 */
[----:B------:R-:W-:Y:S02]  /*0240*/  LEA.HI R5, R5, R54, RZ, 0x5 ;  /* 0x0000003605057211 */ /* 0x000fe400078f28ff */
[----:B------:R-:W-:Y:S01]  /*0250*/  SHF.R.S64 R37, R37, 0x1, R6 ;  /* 0x0000000125257819 */ /* 0x000fe20000001006 */
[----:B----4-:R-:W-:Y:S01]  /*0260*/  IMAD R52, R43, UR7, R44 ;  /* 0x000000072b347c24 */ /* 0x010fe2000f8e022c */
[----:B------:R-:W-:-:S02]  /*0270*/  SHF.R.S64 R38, R38, 0x1, R7 ;  /* 0x0000000126267819 */ /* 0x000fc40000001007 */
[----:B------:R-:W-:Y:S02]  /*0280*/  ISETP.GE.AND.EX P1, PT, R3, UR11, PT, P1 ;  /* 0x0000000b03007c0c */ /* 0x000fe4000bf26310 */
[----:B------:R-:W-:Y:S02]  /*0290*/  SHF.R.S32.HI R4, RZ, 0x5, R5 ;  /* 0x00000005ff047819 */ /* 0x000fe40000011405 */
[----:B0-----:R-:W-:Y:S02]  /*02a0*/  LOP3.LUT R53, R42, 0x3, RZ, 0xc0, !PT ;  /* 0x000000032a357812 */ /* 0x001fe400078ec0ff */
[----:B------:R-:W-:Y:S02]  /*02b0*/  IADD3 R2, R36, 0x20, RZ ;  /* 0x0000002024027810 */ /* 0x000fe40007ffe0ff */
[----:B------:R-:W-:Y:S02]  /*02c0*/  SHF.R.S32.HI R6, RZ, 0x1, R6 ;  /* 0x00000001ff067819 */ /* 0x000fe40000011406 */
[----:B------:R-:W-:-:S02]  /*02d0*/  SHF.R.S32.HI R7, RZ, 0x1, R7 ;  /* 0x00000001ff077819 */ /* 0x000fc40000011407 */
[----:B------:R-:W-:Y:S02]  /*02e0*/  LEA R4, R4, UR5, 0x3 ;  /* 0x0000000504047c11 */ /* 0x000fe4000f8e18ff */
[----:B------:R-:W-:Y:S02]  /*02f0*/  ISETP.LT.U32.AND P1, PT, R54, 0x200, !P1 ;  /* 0x000002003600780c */ /* 0x000fe40004f21070 */
[----:B------:R-:W-:Y:S02]  /*0300*/  IADD3 R51, -R53, R42, RZ ;  /* 0x0000002a35337210 */ /* 0x000fe40007ffe1ff */
[----:B------:R-:W-:Y:S02]  /*0310*/  SHF.R.S32.HI R5, RZ, 0x1f, R2 ;  /* 0x0000001fff057819 */ /* 0x000fe40000011402 */
[----:B------:R-:W-:Y:S02]  /*0320*/  SHF.L.U64.HI R39, R37, 0x2, R6 ;  /* 0x0000000225277819 */ /* 0x000fe40000010206 */
[----:B-1----:R-:W-:-:S07]  /*0330*/  SHF.L.U64.HI R40, R38, 0x2, R7 ;  /* 0x0000000226287819 */ /* 0x002fce0000010207 */
.L_x_28:
[----:B0-----:R-:W0:Y:S01]  /*0340*/  LDC R13, c[0x0][0x2a0] ;  /* 0x0000a800ff0d7b82 */ /* 0x001e220000000800 */
[----:B------:R-:W-:Y:S01]  /*0350*/  ISETP.GE.AND P3, PT, R50, RZ, PT ;  /* 0x000000ff3200720c */ /* 0x000fe20003f66270 */
[----:B------:R-:W-:-:S06]  /*0360*/  ULDC.64 UR12, c[0x0][0x290] ;  /* 0x0000a400000c7ab9 */ /* 0x000fcc0000000a00 */
[----:B-1----:R-:W1:Y:S08]  /*0370*/  @P1 LDC.64 R18, c[0x0][0x288] ;  /* 0x0000a200ff121b82 */ /* 0x002e700000000a00 */
[----:B------:R-:W2:Y:S01]  /*0380*/  @P1 LDC.64 R20, c[0x0][0x230] ;  /* 0x00008c00ff141b82 */ /* 0x000ea20000000a00 */
[----:B0-----:R-:W-:-:S04]  /*0390*/  IABS R11, R13 ;  /* 0x0000000d000b7213 */ /* 0x001fc80000000000 */
[----:B------:R-:W0:Y:S08]  /*03a0*/  I2F.RP R8, R11 ;  /* 0x0000000b00087306 */ /* 0x000e300000209400 */
[----:B0-----:R-:W0:Y:S02]  /*03b0*/  MUFU.RCP R8, R8 ;  /* 0x0000000800087308 */ /* 0x001e240000001000 */
[----:B0-----:R-:W-:-:S06]  /*03c0*/  IADD3 R6, R8, 0xffffffe, RZ ;  /* 0x0ffffffe08067810 */ /* 0x001fcc0007ffe0ff */
[----:B------:R0:W3:Y:S02]  /*03d0*/  F2I.FTZ.U32.TRUNC.NTZ R7, R6 ;  /* 0x0000000600077305 */ /* 0x0000e4000021f000 */
[----:B0-----:R-:W-:Y:S02]  /*03e0*/  MOV R6, RZ ;  /* 0x000000ff00067202 */ /* 0x001fe40000000f00 */
[----:B---3--:R-:W-:-:S05]  /*03f0*/  IADD3 R10, RZ, -R7, RZ ;  /* 0x80000007ff0a7210 */ /* 0x008fca0007ffe0ff */
[----:B------:R-:W-:Y:S01]  /*0400*/  IMAD R9, R10, R11, RZ ;  /* 0x0000000b0a097224 */ /* 0x000fe200078e02ff */
[----:B------:R-:W-:-:S03]  /*0410*/  IABS R10, R50 ;  /* 0x00000032000a7213 */ /* 0x000fc60000000000 */
[----:B------:R-:W-:Y:S01]  /*0420*/  IMAD.HI.U32 R7, R7, R9, R6 ;  /* 0x0000000907077227 */ /* 0x000fe200078e0006 */
[----:B------:R-:W-:-:S05]  /*0430*/  SHF.R.U32.HI R6, RZ, 0x4, R54 ;  /* 0x00000004ff067819 */ /* 0x000fca0000011636 */
[----:B------:R-:W-:Y:S02]  /*0440*/  IMAD.HI.U32 R9, R7, R10, RZ ;  /* 0x0000000a07097227 */ /* 0x000fe400078e00ff */
[----:B------:R-:W0:Y:S03]  /*0450*/  LDC R7, c[0x0][0x2ac] ;  /* 0x0000ab00ff077b82 */ /* 0x000e260000000800 */
[----:B------:R-:W-:-:S05]  /*0460*/  IADD3 R8, -R9, RZ, RZ ;  /* 0x000000ff09087210 */ /* 0x000fca0007ffe1ff */
[----:B------:R-:W-:-:S05]  /*0470*/  IMAD R8, R11, R8, R10 ;  /* 0x000000080b087224 */ /* 0x000fca00078e020a */
[----:B------:R-:W-:Y:S01]  /*0480*/  ISETP.GT.U32.AND P5, PT, R11, R8, PT ;  /* 0x000000080b00720c */ /* 0x000fe20003fa4070 */
[----:B0-----:R-:W-:Y:S01]  /*0490*/  IMAD R6, R7, UR7, R6 ;  /* 0x0000000707067c24 */ /* 0x001fe2000f8e0206 */
[----:B------:R-:W-:-:S11]  /*04a0*/  LOP3.LUT R7, R50, R13, RZ, 0x3c, !PT ;  /* 0x0000000d32077212 */ /* 0x000fd600078e3cff */
[-C--:B------:R-:W-:Y:S02]  /*04b0*/  @!P5 IADD3 R8, R8, -R11.reuse, RZ ;  /* 0x8000000b0808d210 */ /* 0x080fe40007ffe0ff */
[----:B------:R-:W-:Y:S02]  /*04c0*/  ISETP.GE.AND P2, PT, R7, RZ, PT ;  /* 0x000000ff0700720c */ /* 0x000fe40003f46270 */
[----:B------:R-:W-:Y:S02]  /*04d0*/  ISETP.GE.U32.AND P4, PT, R8, R11, PT ;  /* 0x0000000b0800720c */ /* 0x000fe40003f86070 */
[----:B------:R-:W-:Y:S02]  /*04e0*/  IADD3 R10, R6, 0x20, RZ ;  /* 0x00000020060a7810 */ /* 0x000fe40007ffe0ff */
[----:B------:R-:W0:Y:S01]  /*04f0*/  LDC.64 R6, c[0x0][0x248] ;  /* 0x00009200ff067b82 */ /* 0x000e220000000a00 */
[----:B------:R-:W-:Y:S02]  /*0500*/  @!P5 IADD3 R9, R9, 0x1, RZ ;  /* 0x000000010909d810 */ /* 0x000fe40007ffe0ff */
[----:B------:R-:W-:-:S02]  /*0510*/  ISETP.GE.U32.AND P0, PT, R10, UR12, PT ;  /* 0x0000000c0a007c0c */ /* 0x000fc4000bf06070 */
[-C--:B------:R-:W-:Y:S02]  /*0520*/  ISETP.GT.U32.AND P6, PT, R11, R8.reuse, PT ;  /* 0x000000080b00720c */ /* 0x080fe40003fc4070 */
[----:B------:R-:W-:Y:S02]  /*0530*/  IADD3 R11, R8, -R11, RZ ;  /* 0x8000000b080b7210 */ /* 0x000fe40007ffe0ff */
[----:B------:R-:W-:Y:S02]  /*0540*/  SHF.R.S32.HI R10, RZ, 0x1f, R10 ;  /* 0x0000001fff0a7819 */ /* 0x000fe4000001140a */
[----:B------:R-:W-:Y:S02]  /*0550*/  @P4 IADD3 R9, R9, 0x1, RZ ;  /* 0x0000000109094810 */ /* 0x000fe40007ffe0ff */
[----:B------:R-:W-:Y:S02]  /*0560*/  SEL R8, R11, R8, !P6 ;  /* 0x000000080b087207 */ /* 0x000fe40007000000 */
[----:B------:R-:W-:Y:S01]  /*0570*/  ISETP.GE.AND.EX P0, PT, R10, UR13, PT, P0 ;  /* 0x0000000d0a007c0c */ /* 0x000fe2000bf06300 */
[----:B------:R-:W-:Y:S01]  /*0580*/  ULDC.64 UR12, c[0x0][0x298] ;  /* 0x0000a600000c7ab9 */ /* 0x000fe20000000a00 */
[----:B------:R-:W-:-:S02]  /*0590*/  MOV R10, R9 ;  /* 0x00000009000a7202 */ /* 0x000fc40000000f00 */
[----:B------:R-:W-:Y:S02]  /*05a0*/  ISETP.NE.AND P4, PT, R13, RZ, PT ;  /* 0x000000ff0d00720c */ /* 0x000fe40003f85270 */
[----:B------:R-:W-:Y:S02]  /*05b0*/  LOP3.LUT R9, RZ, R13, RZ, 0x33, !PT ;  /* 0x0000000dff097212 */ /* 0x000fe400078e33ff */
[----:B------:R-:W-:Y:S01]  /*05c0*/  @!P3 IADD3 R8, -R8, RZ, RZ ;  /* 0x000000ff0808b210 */ /* 0x000fe20007ffe1ff */
[----:B0-----:R-:W-:Y:S01]  /*05d0*/  IMAD.WIDE R6, R50, 0x8, R6 ;  /* 0x0000000832067825 */ /* 0x001fe200078e0206 */
[----:B------:R-:W-:Y:S02]  /*05e0*/  ISETP.LT.U32.AND P0, PT, R54, 0x200, !P0 ;  /* 0x000002003600780c */ /* 0x000fe40004701070 */
[----:B------:R-:W-:Y:S02]  /*05f0*/  @!P2 IADD3 R10, -R10, RZ, RZ ;  /* 0x000000ff0a0aa210 */ /* 0x000fe40007ffe1ff */
[C---:B------:R-:W-:Y:S01]  /*0600*/  SEL R55, R9.reuse, R8, !P4 ;  /* 0x0000000809377207 */ /* 0x040fe20006000000 */
[----:B------:R-:W3:Y:S01]  /*0610*/  LDG.E.64 R6, desc[UR8][R6.64] ;  /* 0x0000000806067981 */ /* 0x000ee2000c1e1b00 */
[----:B------:R-:W-:-:S02]  /*0620*/  SEL R9, R9, R10, !P4 ;  /* 0x0000000a09097207 */ /* 0x000fc40006000000 */
[----:B------:R-:W-:Y:S02]  /*0630*/  LEA R12, R55, R0, 0x5 ;  /* 0x00000000370c7211 */ /* 0x000fe400078e28ff */
[----:B------:R-:W-:Y:S02]  /*0640*/  SHF.R.S32.HI R8, RZ, 0x1f, R9 ;  /* 0x0000001fff087819 */ /* 0x000fe40000011409 */
[--C-:B------:R-:W-:Y:S01]  /*0650*/  SHF.R.S32.HI R13, RZ, 0x1f, R12.reuse ;  /* 0x0000001fff0d7819 */ /* 0x100fe2000001140c */
[----:B------:R-:W0:Y:S02]  /*0660*/  @P0 LDC.64 R16, c[0x0][0x288] ;  /* 0x0000a200ff100b82 */ /* 0x000e240000000a00 */
[----:B------:R-:W-:Y:S02]  /*0670*/  IMAD R8, R8, UR12, RZ ;  /* 0x0000000c08087c24 */ /* 0x000fe4000f8e02ff */
[----:B------:R-:W-:-:S04]  /*0680*/  IMAD.WIDE.U32 R58, R9, UR12, R12 ;  /* 0x0000000c093a7c25 */ /* 0x000fc8000f8e000c */
[----:B------:R-:W-:Y:S01]  /*0690*/  IMAD R61, R9, UR13, R8 ;  /* 0x0000000d093d7c24 */ /* 0x000fe2000f8e0208 */
[----:B------:R-:W-:Y:S01]  /*06a0*/  CS2R R46, SRZ ;  /* 0x00000000002e7805 */ /* 0x000fe2000001ff00 */
[----:B-1----:R-:W-:Y:S01]  /*06b0*/  @P1 IMAD R8, R3, R18, RZ ;  /* 0x0000001203081224 */ /* 0x002fe200078e02ff */
[----:B------:R-:W-:Y:S01]  /*06c0*/  @P1 MOV R60, R58 ;  /* 0x0000003a003c1202 */ /* 0x000fe20000000f00 */
[----:B------:R-:W1:Y:S01]  /*06d0*/  @P0 LDC.64 R10, c[0x0][0x230] ;  /* 0x00008c00ff0a0b82 */ /* 0x000e620000000a00 */
[----:B------:R-:W-:Y:S01]  /*06e0*/  IADD3 R61, R59, R61, RZ ;  /* 0x0000003d3b3d7210 */ /* 0x000fe20007ffe0ff */
[----:B------:R-:W-:-:S06]  /*06f0*/  @P1 IMAD R23, R36, R19, R8 ;  /* 0x0000001324171224 */ /* 0x000fcc00078e0208 */
[----:B------:R-:W4:Y:S01]  /*0700*/  @P1 LDC.64 R8, c[0x0][0x228] ;  /* 0x00008a00ff081b82 */ /* 0x000f220000000a00 */
[----:B------:R-:W-:-:S05]  /*0710*/  @P1 IMAD.WIDE.U32 R18, R36, R18, R60 ;  /* 0x0000001224121225 */ /* 0x000fca00078e003c */
[----:B------:R-:W-:Y:S01]  /*0720*/  @P1 IADD3 R19, R19, R23, RZ ;  /* 0x0000001713131210 */ /* 0x000fe20007ffe0ff */
[----:B0-----:R-:W-:Y:S01]  /*0730*/  @P0 IMAD R24, R5, R16, RZ ;  /* 0x0000001005180224 */ /* 0x001fe200078e02ff */
[C---:B------:R-:W-:Y:S01]  /*0740*/  @P1 SHF.L.U32 R23, R18.reuse, 0x1, RZ ;  /* 0x0000000112171819 */ /* 0x040fe200000006ff */
[----:B------:R-:W0:Y:S01]  /*0750*/  @P0 LDC.64 R14, c[0x0][0x228] ;  /* 0x00008a00ff0e0b82 */ /* 0x000e220000000a00 */
[----:B------:R-:W-:Y:S02]  /*0760*/  @P1 SHF.L.U64.HI R22, R18, 0x1, R19 ;  /* 0x0000000112161819 */ /* 0x000fe40000010213 */
[----:B------:R-:W-:Y:S02]  /*0770*/  @P0 MOV R18, R58 ;  /* 0x0000003a00120202 */ /* 0x000fe40000000f00 */
[----:B------:R-:W-:Y:S01]  /*0780*/  @P0 MOV R19, R61 ;  /* 0x0000003d00130202 */ /* 0x000fe20000000f00 */
[C---:B------:R-:W-:Y:S01]  /*0790*/  @P0 IMAD R25, R2.reuse, R17, R24 ;  /* 0x0000001102190224 */ /* 0x040fe200078e0218 */
[----:B--2---:R-:W-:Y:S01]  /*07a0*/  @P1 IADD3 R20, P2, R23, R20, RZ ;  /* 0x0000001417141210 */ /* 0x004fe20007f5e0ff */
[----:B------:R-:W-:-:S03]  /*07b0*/  @P0 IMAD.WIDE.U32 R16, R2, R16, R18 ;  /* 0x0000001002100225 */ /* 0x000fc600078e0012 */
[----:B------:R-:W-:Y:S02]  /*07c0*/  @P1 IADD3.X R21, R22, R21, RZ, P2, !PT ;  /* 0x0000001516151210 */ /* 0x000fe400017fe4ff */
[----:B------:R-:W-:-:S03]  /*07d0*/  @P0 IADD3 R19, R17, R25, RZ ;  /* 0x0000001911130210 */ /* 0x000fc60007ffe0ff */
[----:B------:R2:W5:Y:S01]  /*07e0*/  @P1 LDG.E R47, desc[UR8][R20.64] ;  /* 0x00000008142f1981 */ /* 0x000562000c1e1900 */
[----:B----4-:R-:W-:Y:S02]  /*07f0*/  @P1 IADD3 R18, P2, R23, R8, RZ ;  /* 0x0000000817121210 */ /* 0x010fe40007f5e0ff */
[----:B------:R-:W-:Y:S02]  /*0800*/  @P0 SHF.L.U64.HI R8, R16, 0x1, R19 ;  /* 0x0000000110080819 */ /* 0x000fe40000010213 */
[----:B------:R-:W-:-:S05]  /*0810*/  @P1 IADD3.X R19, R22, R9, RZ, P2, !PT ;  /* 0x0000000916131210 */ /* 0x000fca00017fe4ff */
[----:B------:R4:W5:Y:S01]  /*0820*/  @P1 LDG.E R46, desc[UR8][R18.64] ;  /* 0x00000008122e1981 */ /* 0x000962000c1e1900 */
[----:B------:R-:W-:-:S04]  /*0830*/  @P0 SHF.L.U32 R17, R16, 0x1, RZ ;  /* 0x0000000110110819 */ /* 0x000fc800000006ff */
[C---:B-1----:R-:W-:Y:S02]  /*0840*/  @P0 IADD3 R16, P3, R17.reuse, R10, RZ ;  /* 0x0000000a11100210 */ /* 0x042fe40007f7e0ff */
[----:B0-----:R-:W-:Y:S02]  /*0850*/  @P0 IADD3 R14, P4, R17, R14, RZ ;  /* 0x0000000e110e0210 */ /* 0x001fe40007f9e0ff */
[----:B------:R-:W-:Y:S02]  /*0860*/  MOV R48, RZ ;  /* 0x000000ff00307202 */ /* 0x000fe40000000f00 */
[----:B------:R-:W-:Y:S02]  /*0870*/  MOV R45, RZ ;  /* 0x000000ff002d7202 */ /* 0x000fe40000000f00 */
[C---:B------:R-:W-:Y:S02]  /*0880*/  @P0 IADD3.X R17, R8.reuse, R11, RZ, P3, !PT ;  /* 0x0000000b08110210 */ /* 0x040fe40001ffe4ff */
[----:B------:R-:W-:-:S03]  /*0890*/  @P0 IADD3.X R15, R8, R15, RZ, P4, !PT ;  /* 0x0000000f080f0210 */ /* 0x000fc600027fe4ff */
[----:B------:R4:W5:Y:S04]  /*08a0*/  @P0 LDG.E R48, desc[UR8][R16.64] ;  /* 0x0000000810300981 */ /* 0x000968000c1e1900 */
[----:B------:R4:W5:Y:S01]  /*08b0*/  @P0 LDG.E R45, desc[UR8][R14.64] ;  /* 0x000000080e2d0981 */ /* 0x000962000c1e1900 */
[----:B------:R-:W-:Y:S01]  /*08c0*/  ISETP.GT.U32.AND P2, PT, R54, 0x1ff, PT ;  /* 0x000001ff3600780c */ /* 0x000fe20003f44070 */
[----:B------:R-:W-:Y:S01]  /*08d0*/  BSSY B0, `(.L_x_2) ;  /* 0x0000014000007945 */ /* 0x000fe20003800000 */
[----:B------:R-:W-:Y:S02]  /*08e0*/  CS2R R8, SRZ ;  /* 0x0000000000087805 */ /* 0x000fe4000001ff00 */
[----:B------:R-:W-:Y:S01]  /*08f0*/  CS2R R10, SRZ ;  /* 0x00000000000a7805 */ /* 0x000fe2000001ff00 */
[----:B---3--:R-:W-:-:S05]  /*0900*/  FFMA.FTZ R7, -R6, R6, R7 ;  /* 0x0000000606077223 */ /* 0x008fca0000010107 */
[----:B------:R-:W-:-:S13]  /*0910*/  FSETP.GTU.FTZ.AND P0, PT, R7, RZ, PT ;  /* 0x000000ff0700720b */ /* 0x000fda0003f1c000 */
[----:B--2---:R-:W0:Y:S02]  /*0920*/  @P0 LDC R20, c[0x0][0x250] ;  /* 0x00009400ff140b82 */ /* 0x004e240000000800 */
[----:B0-----:R-:W-:Y:S01]  /*0930*/  @P0 FADD.FTZ R20, R7, R20 ;  /* 0x0000001407140221 */ /* 0x001fe20000010000 */
[----:B------:R-:W-:Y:S01]  /*0940*/  MOV R7, 0x3f800000 ;  /* 0x3f80000000077802 */ /* 0x000fe20000000f00 */
[----:B----4-:R-:W-:Y:S06]  /*0950*/  @P2 BRA `(.L_x_3) ;  /* 0x00000000002c2947 */ /* 0x010fec0003800000 */
[----:B------:R-:W-:Y:S01]  /*0960*/  ISETP.NE.AND P2, PT, RZ, UR10, PT ;  /* 0x0000000aff007c0c */ /* 0x000fe2000bf45270 */
[----:B------:R-:W-:Y:S01]  /*0970*/  ULDC.64 UR12, c[0x0][0x238] ;  /* 0x00008e00000c7ab9 */ /* 0x000fe20000000a00 */
[C---:B------:R-:W-:Y:S02]  /*0980*/  SHF.L.U32 R15, R12.reuse, 0x2, RZ ;  /* 0x000000020c0f7819 */ /* 0x040fe400000006ff */
[----:B------:R-:W-:Y:S02]  /*0990*/  SHF.L.U64.HI R16, R12, 0x2, R13 ;  /* 0x000000020c107819 */ /* 0x000fe4000001020d */
[----:B------:R-:W-:-:S07]  /*09a0*/  IADD3 R14, P3, R15, UR12, RZ ;  /* 0x0000000c0f0e7c10 */ /* 0x000fce000ff7e0ff */
[----:B------:R-:W0:Y:S02]  /*09b0*/  @P2 LDC.64 R8, c[0x0][0x240] ;  /* 0x00009000ff082b82 */ /* 0x000e240000000a00 */
[----:B0-----:R-:W-:Y:S02]  /*09c0*/  @P2 IADD3 R12, P4, R15, R8, RZ ;  /* 0x000000080f0c2210 */ /* 0x001fe40007f9e0ff */
[C---:B------:R-:W-:Y:S02]  /*09d0*/  IADD3.X R15, R16.reuse, UR13, RZ, P3, !PT ;  /* 0x0000000d100f7c10 */ /* 0x040fe40009ffe4ff */
[----:B------:R-:W-:-:S03]  /*09e0*/  @P2 IADD3.X R13, R16, R9, RZ, P4, !PT ;  /* 0x00000009100d2210 */ /* 0x000fc600027fe4ff */
[----:B------:R0:W5:Y:S04]  /*09f0*/  LDG.E.64 R8, desc[UR8][R14.64] ;  /* 0x000000080e087981 */ /* 0x000168000c1e1b00 */
[----:B------:R0:W5:Y:S02]  /*0a00*/  @P2 LDG.E.64 R10, desc[UR8][R12.64] ;  /* 0x000000080c0a2981 */ /* 0x000164000c1e1b00 */
.L_x_3:
[----:B------:R-:W-:Y:S05]  /*0a10*/  BSYNC B0 ;  /* 0x0000000000007941 */ /* 0x000fea0003800000 */
.L_x_2:
[----:B------:R1:W2:Y:S01]  /*0a20*/  @P0 MUFU.RSQ R7, R20 ;  /* 0x0000001400070308 */ /* 0x0002a20000001400 */
[----:B------:R-:W-:Y:S02]  /*0a30*/  ISETP.NE.AND P2, PT, RZ, UR10, PT ;  /* 0x0000000aff007c0c */ /* 0x000fe4000bf45270 */
[C---:B0----5:R-:W-:Y:S02]  /*0a40*/  PRMT R12, R47.reuse, 0x7632, R12 ;  /* 0x000076322f0c7816 */ /* 0x061fe4000000000c */
[----:B------:R-:W-:Y:S02]  /*0a50*/  SHF.L.U32 R13, R47, 0x10, RZ ;  /* 0x000000102f0d7819 */ /* 0x000fe400000006ff */
[----:B------:R-:W-:Y:S02]  /*0a60*/  SHF.L.U32 R21, R12, 0x10, RZ ;  /* 0x000000100c157819 */ /* 0x000fe400000006ff */
[----:B------:R-:W-:Y:S01]  /*0a70*/  SHF.L.U32 R23, R48, 0x10, RZ ;  /* 0x0000001030177819 */ /* 0x000fe200000006ff */
[C---:B------:R-:W-:Y:S01]  /*0a80*/  FADD.FTZ R12, -R6.reuse, R13 ;  /* 0x0000000d060c7221 */ /* 0x040fe20000010100 */
[----:B------:R-:W-:Y:S01]  /*0a90*/  PRMT R16, R45, 0x7632, R16 ;  /* 0x000076322d107816 */ /* 0x000fe20000000010 */
[----:B------:R-:W-:Y:S01]  /*0aa0*/  FADD.FTZ R18, -R6, R21 ;  /* 0x0000001506127221 */ /* 0x000fe20000010100 */
[----:B------:R-:W-:-:S02]  /*0ab0*/  PRMT R17, R46, 0x7632, R17 ;  /* 0x000076322e117816 */ /* 0x000fc40000000011 */
[----:B------:R-:W-:Y:S02]  /*0ac0*/  PRMT R19, R48, 0x7632, R19 ;  /* 0x0000763230137816 */ /* 0x000fe40000000013 */
[----:B-1----:R-:W-:Y:S01]  /*0ad0*/  SHF.L.U32 R20, R16, 0x10, RZ ;  /* 0x0000001010147819 */ /* 0x002fe200000006ff */
[-C--:B--2---:R-:W-:Y:S01]  /*0ae0*/  FMUL.FTZ R13, R12, R7.reuse ;  /* 0x000000070c0d7220 */ /* 0x084fe20000410000 */
[----:B------:R-:W-:Y:S01]  /*0af0*/  SHF.L.U32 R14, R46, 0x10, RZ ;  /* 0x000000102e0e7819 */ /* 0x000fe200000006ff */
[----:B------:R-:W-:Y:S01]  /*0b00*/  FADD.FTZ R16, -R6, R23 ;  /* 0x0000001706107221 */ /* 0x000fe20000010100 */
[----:B------:R-:W-:Y:S01]  /*0b10*/  SHF.L.U32 R15, R45, 0x10, RZ ;  /* 0x000000102d0f7819 */ /* 0x000fe200000006ff */
[----:B------:R-:W-:Y:S01]  /*0b20*/  FMUL.FTZ R12, R18, R7 ;  /* 0x00000007120c7220 */ /* 0x000fe20000410000 */
[----:B------:R-:W-:Y:S02]  /*0b30*/  SHF.L.U32 R17, R17, 0x10, RZ ;  /* 0x0000001011117819 */ /* 0x000fe400000006ff */
[----:B------:R-:W-:Y:S01]  /*0b40*/  SHF.L.U32 R19, R19, 0x10, RZ ;  /* 0x0000001013137819 */ /* 0x000fe200000006ff */
[----:B------:R-:W-:Y:S06]  /*0b50*/  @!P2 BRA `(.L_x_4) ;  /* 0x000000000048a947 */ /* 0x000fec0003800000 */
[----:B------:R-:W-:Y:S01]  /*0b60*/  FFMA.FTZ R18, R13, R8, R10 ;  /* 0x000000080d127223 */ /* 0x000fe2000001000a */
[----:B------:R-:W-:-:S03]  /*0b70*/  FFMA.FTZ R21, R12, R9, R11 ;  /* 0x000000090c157223 */ /* 0x000fc6000001000b */
[----:B------:R-:W-:Y:S01]  /*0b80*/  FMUL.FTZ R22, R18, -1.4426950216293334961 ;  /* 0xbfb8aa3b12167820 */ /* 0x000fe20000410000 */
[----:B------:R-:W-:-:S05]  /*0b90*/  FMUL.FTZ R24, R21, -1.4426950216293334961 ;  /* 0xbfb8aa3b15187820 */ /* 0x000fca0000410000 */
[----:B------:R-:W0:Y:S08]  /*0ba0*/  MUFU.EX2 R22, R22 ;  /* 0x0000001600167308 */ /* 0x000e300000000800 */
[----:B------:R-:W1:Y:S01]  /*0bb0*/  MUFU.EX2 R24, R24 ;  /* 0x0000001800187308 */ /* 0x000e620000000800 */
[----:B0-----:R-:W-:-:S07]  /*0bc0*/  FADD.FTZ R23, R22, 1 ;  /* 0x3f80000016177421 */ /* 0x001fce0000010000 */
[----:B------:R-:W0:Y:S01]  /*0bd0*/  MUFU.RCP R23, R23 ;  /* 0x0000001700177308 */ /* 0x000e220000001000 */
[----:B-1----:R-:W-:-:S07]  /*0be0*/  FADD.FTZ R25, R24, 1 ;  /* 0x3f80000018197421 */ /* 0x002fce0000010000 */
[----:B------:R-:W1:Y:S01]  /*0bf0*/  MUFU.RCP R26, R25 ;  /* 0x00000019001a7308 */ /* 0x000e620000001000 */
[----:B0-----:R-:W-:Y:S01]  /*0c00*/  FADD.FTZ R27, -R23, 1 ;  /* 0x3f800000171b7421 */ /* 0x001fe20000010100 */
[----:B------:R-:W-:-:S03]  /*0c10*/  FMUL.FTZ R14, R14, R23 ;  /* 0x000000170e0e7220 */ /* 0x000fc60000410000 */
[----:B------:R-:W-:Y:S01]  /*0c20*/  FFMA.FTZ R27, R18, R27, 1 ;  /* 0x3f800000121b7423 */ /* 0x000fe2000001001b */
[----:B-1----:R-:W-:Y:S01]  /*0c30*/  FADD.FTZ R28, -R26, 1 ;  /* 0x3f8000001a1c7421 */ /* 0x002fe20000010100 */
[----:B------:R-:W-:Y:S02]  /*0c40*/  FMUL.FTZ R17, R17, R26 ;  /* 0x0000001a11117220 */ /* 0x000fe40000410000 */
[----:B------:R-:W-:Y:S01]  /*0c50*/  FMUL.FTZ R14, R14, R27 ;  /* 0x0000001b0e0e7220 */ /* 0x000fe20000410000 */
[----:B------:R-:W-:-:S04]  /*0c60*/  FFMA.FTZ R28, R21, R28, 1 ;  /* 0x3f800000151c7423 */ /* 0x000fc8000001001c */
[----:B------:R-:W-:-:S07]  /*0c70*/  FMUL.FTZ R17, R17, R28 ;  /* 0x0000001c11117220 */ /* 0x000fce0000410000 */
.L_x_4:
[----:B------:R-:W-:Y:S01]  /*0c80*/  FMUL.FTZ R18, R14, R8 ;  /* 0x000000080e127220 */ /* 0x000fe20000410000 */
[----:B------:R-:W-:Y:S01]  /*0c90*/  FADD.FTZ R22, -R6, R19 ;  /* 0x0000001306167221 */ /* 0x000fe20000010100 */
[----:B------:R-:W-:Y:S01]  /*0ca0*/  FMUL.FTZ R19, R16, R7 ;  /* 0x0000000710137220 */ /* 0x000fe20000410000 */
[----:B------:R-:W-:Y:S01]  /*0cb0*/  FMUL.FTZ R21, R17, R9 ;  /* 0x0000000911157220 */ /* 0x000fe20000410000 */
[----:B------:R-:W-:Y:S01]  /*0cc0*/  FFMA.FTZ R23, R13, R18, RZ ;  /* 0x000000120d177223 */ /* 0x000fe200000100ff */
[----:B------:R-:W-:Y:S01]  /*0cd0*/  FADD.FTZ R16, RZ, R18 ;  /* 0x00000012ff107221 */ /* 0x000fe20000010000 */
[----:B------:R-:W-:Y:S01]  /*0ce0*/  FMUL.FTZ R18, R22, R7 ;  /* 0x0000000716127220 */ /* 0x000fe20000410000 */
        /* <DEDUP_REMOVED lines=19> */
.L_x_5:
[----:B------:R-:W-:Y:S01]  /*0e20*/  FFMA.FTZ R24, R12, R21, R23 ;  /* 0x000000150c187223 */ /* 0x000fe20000010017 */
[----:B------:R-:W-:Y:S01]  /*0e30*/  FMUL.FTZ R22, R15, R8 ;  /* 0x000000080f167220 */ /* 0x000fe20000410000 */
[----:B------:R-:W-:Y:S01]  /*0e40*/  FADD.FTZ R23, R21, R16 ;  /* 0x0000001015177221 */ /* 0x000fe20000010000 */
[----:B------:R-:W-:Y:S01]  /*0e50*/  FMUL.FTZ R16, R20, R9 ;  /* 0x0000000914107220 */ /* 0x000fe20000410000 */
[----:B------:R-:W-:Y:S01]  /*0e60*/  ISETP.GT.AND P0, PT, R41, 0x1e, PT ;  /* 0x0000001e2900780c */ /* 0x000fe20003f04270 */
[----:B------:R-:W-:Y:S01]  /*0e70*/  FFMA.FTZ R21, R19, R22, R24 ;  /* 0x0000001613157223 */ /* 0x000fe20000010018 */
[----:B------:R-:W-:Y:S01]  /*0e80*/  FADD.FTZ R23, R23, R22 ;  /* 0x0000001617177221 */ /* 0x000fe20000010000 */
[----:B------:R-:W0:Y:S01]  /*0e90*/  S2UR UR11, SR_CgaCtaId ;  /* 0x00000000000b79c3 */ /* 0x000e220000008800 */
[----:B------:R-:W-:Y:S01]  /*0ea0*/  UMOV UR6, 0x400 ;  /* 0x0000040000067882 */ /* 0x000fe20000000000 */
[----:B------:R-:W-:Y:S01]  /*0eb0*/  FFMA.FTZ R21, R18, R16, R21 ;  /* 0x0000001012157223 */ /* 0x000fe20000010015 */
[----:B------:R-:W-:Y:S01]  /*0ec0*/  FADD.FTZ R22, R16, R23 ;  /* 0x0000001710167221 */ /* 0x000fe20000010000 */
[----:B------:R-:W-:Y:S01]  /*0ed0*/  UIADD3 UR5, UR6, 0xa0, URZ ;  /* 0x000000a006057890 */ /* 0x000fe2000fffe03f */
[----:B------:R-:W-:Y:S01]  /*0ee0*/  FFMA.FTZ R24, R13, R14, RZ ;  /* 0x0000000e0d187223 */ /* 0x000fe200000100ff */
[----:B------:R-:W-:Y:S01]  /*0ef0*/  FFMA.FTZ R13, R12, R17, RZ ;  /* 0x000000110c0d7223 */ /* 0x000fe200000100ff */
[----:B------:R-:W1:Y:S01]  /*0f00*/  SHFL.DOWN PT, R16, R21, 0x1, 0x1f ;  /* 0x08201f0015107f89 */ /* 0x000e6200000e0000 */
[C---:B------:R-:W-:Y:S01]  /*0f10*/  ISETP.NE.AND P3, PT, R54.reuse, RZ, PT ;  /* 0x000000ff3600720c */ /* 0x040fe20003f65270 */
[----:B------:R-:W-:Y:S01]  /*0f20*/  FADD.FTZ R14, RZ, R14 ;  /* 0x0000000eff0e7221 */ /* 0x000fe20000010000 */
[----:B------:R-:W-:Y:S01]  /*0f30*/  BSSY B0, `(.L_x_6) ;  /* 0x000004e000007945 */ /* 0x000fe20003800000 */
[----:B------:R-:W2:Y:S01]  /*0f40*/  SHFL.DOWN PT, R23, R22, 0x1, 0x1f ;  /* 0x08201f0016177f89 */ /* 0x000ea200000e0000 */
[----:B------:R-:W-:Y:S01]  /*0f50*/  ISETP.GT.U32.AND P4, PT, R54, 0xf, PT ;  /* 0x0000000f3600780c */ /* 0x000fe20003f84070 */
[----:B0-----:R-:W-:-:S06]  /*0f60*/  ULEA UR5, UR11, UR5, 0x18 ;  /* 0x000000050b057291 */ /* 0x001fcc000f8ec03f */
[----:B------:R-:W-:Y:S01]  /*0f70*/  LEA R56, R54, UR5, 0x4 ;  /* 0x0000000536387c11 */ /* 0x000fe2000f8e20ff */
[----:B-1----:R-:W-:Y:S01]  /*0f80*/  @!P0 FADD.FTZ R21, R21, R16 ;  /* 0x0000001015158221 */ /* 0x002fe20000010000 */
[----:B--2---:R-:W-:-:S04]  /*0f90*/  @!P0 FADD.FTZ R22, R22, R23 ;  /* 0x0000001716168221 */ /* 0x004fc80000010000 */
[----:B------:R-:W0:Y:S01]  /*0fa0*/  SHFL.DOWN PT, R16, R21, 0x2, 0x1f ;  /* 0x08401f0015107f89 */ /* 0x000e2200000e0000 */
[----:B------:R-:W-:-:S03]  /*0fb0*/  ISETP.GT.AND P0, PT, R41, 0x1d, PT ;  /* 0x0000001d2900780c */ /* 0x000fc60003f04270 */
[----:B------:R-:W1:Y:S10]  /*0fc0*/  SHFL.DOWN PT, R23, R22, 0x2, 0x1f ;  /* 0x08401f0016177f89 */ /* 0x000e7400000e0000 */
[----:B0-----:R-:W-:Y:S01]  /*0fd0*/  @!P0 FADD.FTZ R21, R21, R16 ;  /* 0x0000001015158221 */ /* 0x001fe20000010000 */
[----:B-1----:R-:W-:-:S04]  /*0fe0*/  @!P0 FADD.FTZ R22, R22, R23 ;  /* 0x0000001716168221 */ /* 0x002fc80000010000 */
        /* <DEDUP_REMOVED lines=14> */
[----:B------:R-:W-:Y:S01]  /*10d0*/  FFMA.FTZ R16, R19, R15, R24 ;  /* 0x0000000f13107223 */ /* 0x000fe20000010018 */
[----:B------:R-:W-:Y:S01]  /*10e0*/  FADD.FTZ R19, RZ, R17 ;  /* 0x00000011ff137221 */ /* 0x000fe20000010000 */
[----:B------:R-:W-:Y:S01]  /*10f0*/  FFMA.FTZ R17, R18, R20, R13 ;  /* 0x0000001412117223 */ /* 0x000fe2000001000d */
[----:B-1----:R-:W-:Y:S01]  /*1100*/  @!P0 FADD.FTZ R22, R22, R23 ;  /* 0x0000001716168221 */ /* 0x002fe20000010000 */
[----:B------:R-:W-:Y:S01]  /*1110*/  ISETP.NE.AND P0, PT, R41, RZ, PT ;  /* 0x000000ff2900720c */ /* 0x000fe20003f05270 */
[----:B------:R-:W-:Y:S01]  /*1120*/  FADD.FTZ R18, R14, R15 ;  /* 0x0000000f0e127221 */ /* 0x000fe20000010000 */
[----:B------:R-:W-:Y:S01]  /*1130*/  FADD.FTZ R19, R19, R20 ;  /* 0x0000001413137221 */ /* 0x000fe20000010000 */
[----:B------:R-:W-:-:S02]  /*1140*/  MOV R12, R21 ;  /* 0x00000015000c7202 */ /* 0x000fc40000000f00 */
[----:B------:R-:W-:Y:S02]  /*1150*/  MOV R13, R22 ;  /* 0x00000016000d7202 */ /* 0x000fe40000000f00 */
[----:B------:R0:W-:Y:S06]  /*1160*/  STS.128 [R56], R16 ;  /* 0x0000001038007388 */ /* 0x0001ec0000000c00 */
[----:B------:R0:W-:Y:S01]  /*1170*/  @!P0 STS.64 [R4+0x10], R12 ;  /* 0x0000100c04008388 */ /* 0x0001e20000000a00 */
[----:B------:R-:W-:Y:S06]  /*1180*/  BAR.SYNC.DEFER_BLOCKING 0x0 ;  /* 0x0000000000007b1d */ /* 0x000fec0000010000 */
[----:B------:R-:W-:Y:S05]  /*1190*/  @P3 BRA `(.L_x_7) ;  /* 0x00000000009c3947 */ /* 0x000fea0003800000 */
[----:B------:R-:W-:-:S09]  /*11a0*/  ULEA UR5, UR11, UR6, 0x18 ;  /* 0x000000060b057291 */ /* 0x000fd2000f8ec03f */
[----:B------:R-:W1:Y:S04]  /*11b0*/  LDS.64 R14, [UR5+0x18] ;  /* 0x00001805ff0e7984 */ /* 0x000e680008000a00 */
[----:B------:R-:W2:Y:S04]  /*11c0*/  LDS.128 R28, [UR5+0x20] ;  /* 0x00002005ff1c7984 */ /* 0x000ea80008000c00 */
[----:B------:R-:W3:Y:S04]  /*11d0*/  LDS.128 R20, [UR5+0x30] ;  /* 0x00003005ff147984 */ /* 0x000ee80008000c00 */
[----:B------:R-:W4:Y:S01]  /*11e0*/  LDS.128 R24, [UR5+0x40] ;  /* 0x00004005ff187984 */ /* 0x000f220008000c00 */
[----:B-1----:R-:W-:Y:S01]  /*11f0*/  FADD.FTZ R33, R12, R14 ;  /* 0x0000000e0c217221 */ /* 0x002fe20000010000 */
[----:B0-----:R-:W-:-:S03]  /*1200*/  FADD.FTZ R12, R13, R15 ;  /* 0x0000000f0d0c7221 */ /* 0x001fc60000010000 */
[----:B--2---:R-:W-:Y:S01]  /*1210*/  FADD.FTZ R33, R33, R28 ;  /* 0x0000001c21217221 */ /* 0x004fe20000010000 */
[----:B------:R-:W-:Y:S02]  /*1220*/  FADD.FTZ R28, R12, R29 ;  /* 0x0000001d0c1c7221 */ /* 0x000fe40000010000 */
[----:B------:R-:W0:Y:S01]  /*1230*/  LDS.128 R12, [UR5+0x50] ;  /* 0x00005005ff0c7984 */ /* 0x000e220008000c00 */
[----:B------:R-:W-:Y:S01]  /*1240*/  FADD.FTZ R33, R33, R30 ;  /* 0x0000001e21217221 */ /* 0x000fe20000010000 */
[----:B------:R-:W-:-:S03]  /*1250*/  FADD.FTZ R28, R28, R31 ;  /* 0x0000001f1c1c7221 */ /* 0x000fc60000010000 */
[----:B---3--:R-:W-:Y:S01]  /*1260*/  FADD.FTZ R33, R33, R20 ;  /* 0x0000001421217221 */ /* 0x008fe20000010000 */
[----:B------:R-:W-:Y:S02]  /*1270*/  FADD.FTZ R20, R28, R21 ;  /* 0x000000151c147221 */ /* 0x000fe40000010000 */
[----:B------:R-:W1:Y:S01]  /*1280*/  LDS.128 R28, [UR5+0x60] ;  /* 0x00006005ff1c7984 */ /* 0x000e620008000c00 */
[----:B------:R-:W-:Y:S01]  /*1290*/  FADD.FTZ R33, R33, R22 ;  /* 0x0000001621217221 */ /* 0x000fe20000010000 */
[----:B------:R-:W-:Y:S02]  /*12a0*/  FADD.FTZ R32, R20, R23 ;  /* 0x0000001714207221 */ /* 0x000fe40000010000 */
[----:B------:R-:W2:Y:S01]  /*12b0*/  LDS.128 R20, [UR5+0x70] ;  /* 0x00007005ff147984 */ /* 0x000ea20008000c00 */
[----:B----4-:R-:W-:Y:S01]  /*12c0*/  FADD.FTZ R33, R33, R24 ;  /* 0x0000001821217221 */ /* 0x010fe20000010000 */
[----:B------:R-:W-:-:S03]  /*12d0*/  FADD.FTZ R24, R32, R25 ;  /* 0x0000001920187221 */ /* 0x000fc60000010000 */
[----:B------:R-:W-:Y:S01]  /*12e0*/  FADD.FTZ R25, R33, R26 ;  /* 0x0000001a21197221 */ /* 0x000fe20000010000 */
[----:B------:R-:W-:Y:S01]  /*12f0*/  FADD.FTZ R24, R24, R27 ;  /* 0x0000001b18187221 */ /* 0x000fe20000010000 */
[----:B------:R-:W3:Y:S02]  /*1300*/  LDS.128 R32, [UR5+0x80] ;  /* 0x00008005ff207984 */ /* 0x000ee40008000c00 */
[----:B0-----:R-:W-:Y:S01]  /*1310*/  FADD.FTZ R25, R25, R12 ;  /* 0x0000000c19197221 */ /* 0x001fe20000010000 */
[----:B------:R-:W-:-:S03]  /*1320*/  FADD.FTZ R24, R24, R13 ;  /* 0x0000000d18187221 */ /* 0x000fc60000010000 */
[----:B------:R-:W-:Y:S01]  /*1330*/  FADD.FTZ R25, R25, R14 ;  /* 0x0000000e19197221 */ /* 0x000fe20000010000 */
[----:B------:R-:W-:-:S03]  /*1340*/  FADD.FTZ R24, R24, R15 ;  /* 0x0000000f18187221 */ /* 0x000fc60000010000 */
[----:B-1----:R-:W-:Y:S01]  /*1350*/  FADD.FTZ R25, R25, R28 ;  /* 0x0000001c19197221 */ /* 0x002fe20000010000 */
[----:B------:R-:W-:-:S03]  /*1360*/  FADD.FTZ R24, R24, R29 ;  /* 0x0000001d18187221 */ /* 0x000fc60000010000 */
[----:B------:R-:W-:Y:S01]  /*1370*/  FADD.FTZ R25, R25, R30 ;  /* 0x0000001e19197221 */ /* 0x000fe20000010000 */
[----:B------:R-:W-:-:S03]  /*1380*/  FADD.FTZ R24, R24, R31 ;  /* 0x0000001f18187221 */ /* 0x000fc60000010000 */
[----:B--2---:R-:W-:Y:S01]  /*1390*/  FADD.FTZ R25, R25, R20 ;  /* 0x0000001419197221 */ /* 0x004fe20000010000 */
[----:B------:R-:W-:-:S03]  /*13a0*/  FADD.FTZ R24, R24, R21 ;  /* 0x0000001518187221 */ /* 0x000fc60000010000 */
[----:B------:R-:W-:Y:S01]  /*13b0*/  FADD.FTZ R25, R25, R22 ;  /* 0x0000001619197221 */ /* 0x000fe20000010000 */
[----:B------:R-:W-:-:S03]  /*13c0*/  FADD.FTZ R24, R24, R23 ;  /* 0x0000001718187221 */ /* 0x000fc60000010000 */
[----:B---3--:R-:W-:Y:S01]  /*13d0*/  FADD.FTZ R25, R25, R32 ;  /* 0x0000002019197221 */ /* 0x008fe20000010000 */
[----:B------:R-:W-:-:S03]  /*13e0*/  FADD.FTZ R24, R24, R33 ;  /* 0x0000002118187221 */ /* 0x000fc60000010000 */
[----:B------:R-:W-:Y:S01]  /*13f0*/  FADD.FTZ R12, R25, R34 ;  /* 0x00000022190c7221 */ /* 0x000fe20000010000 */
[----:B------:R-:W-:-:S07]  /*1400*/  FADD.FTZ R13, R24, R35 ;  /* 0x00000023180d7221 */ /* 0x000fce0000010000 */
.L_x_7:
[----:B------:R-:W-:Y:S05]  /*1410*/  BSYNC B0 ;  /* 0x0000000000007941 */ /* 0x000fea0003800000 */
.L_x_6:
[----:B------:R-:W-:Y:S06]  /*1420*/  BAR.SYNC.DEFER_BLOCKING 0x0 ;  /* 0x0000000000007b1d */ /* 0x000fec0000010000 */
[----:B------:R-:W-:Y:S04]  /*1430*/  BSSY B0, `(.L_x_8) ;  /* 0x000009d000007945 */ /* 0x000fe80003800000 */
[----:B------:R-:W-:Y:S05]  /*1440*/  @P4 BRA `(.L_x_9) ;  /* 0x00000008006c4947 */ /* 0x000fea0003800000 */
[----:B------:R-:W1:Y:S04]  /*1450*/  LDS.128 R24, [R56+0x100] ;  /* 0x0001000038187984 */ /* 0x000e680000000c00 */
[----:B------:R-:W2:Y:S04]  /*1460*/  LDS.128 R20, [R56+0x200] ;  /* 0x0002000038147984 */ /* 0x000ea80000000c00 */
[----:B------:R-:W3:Y:S04]  /*1470*/  LDS.128 R28, [R56+0x300] ;  /* 0x00030000381c7984 */ /* 0x000ee80000000c00 */
[----:B------:R-:W4:Y:S01]  /*1480*/  LDS.128 R32, [R56+0x400] ;  /* 0x0004000038207984 */ /* 0x000f220000000c00 */
[----:B-1----:R-:W-:Y:S01]  /*1490*/  FADD.FTZ R57, R16, R24 ;  /* 0x0000001810397221 */ /* 0x002fe20000010000 */
[----:B------:R-:W-:Y:S01]  /*14a0*/  FADD.FTZ R24, R17, R25 ;  /* 0x0000001911187221 */ /* 0x000fe20000010000 */
[----:B------:R-:W-:Y:S01]  /*14b0*/  FADD.FTZ R15, R18, R26 ;  /* 0x0000001a120f7221 */ /* 0x000fe20000010000 */
[----:B------:R-:W-:Y:S01]  /*14c0*/  FADD.FTZ R14, R19, R27 ;  /* 0x0000001b130e7221 */ /* 0x000fe20000010000 */
[----:B--2---:R-:W-:Y:S01]  /*14d0*/  FADD.FTZ R57, R57, R20 ;  /* 0x0000001439397221 */ /* 0x004fe20000010000 */
[----:B0-----:R-:W0:Y:S01]  /*14e0*/  LDS.128 R16, [R56+0x500] ;  /* 0x0005000038107984 */ /* 0x001e220000000c00 */
[----:B------:R-:W-:Y:S01]  /*14f0*/  FADD.FTZ R24, R24, R21 ;  /* 0x0000001518187221 */ /* 0x000fe20000010000 */
[----:B------:R-:W-:Y:S01]  /*1500*/  FADD.FTZ R25, R15, R22 ;  /* 0x000000160f197221 */ /* 0x000fe20000010000 */
[----:B------:R-:W-:Y:S01]  /*1510*/  FADD.FTZ R14, R14, R23 ;  /* 0x000000170e0e7221 */ /* 0x000fe20000010000 */
[----:B---3--:R-:W-:Y:S01]  /*1520*/  FADD.FTZ R15, R57, R28 ;  /* 0x0000001c390f7221 */ /* 0x008fe20000010000 */
[----:B------:R-:W1:Y:S01]  /*1530*/  LDS.128 R20, [R56+0x600] ;  /* 0x0006000038147984 */ /* 0x000e620000000c00 */
[----:B------:R-:W-:Y:S01]  /*1540*/  FADD.FTZ R28, R24, R29 ;  /* 0x0000001d181c7221 */ /* 0x000fe20000010000 */
[----:B------:R-:W-:Y:S01]  /*1550*/  FADD.FTZ R29, R25, R30 ;  /* 0x0000001e191d7221 */ /* 0x000fe20000010000 */
[----:B------:R-:W-:Y:S01]  /*1560*/  FADD.FTZ R14, R14, R31 ;  /* 0x0000001f0e0e7221 */ /* 0x000fe20000010000 */
[----:B------:R-:W2:Y:S01]  /*1570*/  LDS.128 R24, [R56+0x700] ;  /* 0x0007000038187984 */ /* 0x000ea20000000c00 */
[----:B----4-:R-:W-:Y:S01]  /*1580*/  FADD.FTZ R15, R15, R32 ;  /* 0x000000200f0f7221 */ /* 0x010fe20000010000 */
[----:B------:R-:W-:Y:S01]  /*1590*/  FADD.FTZ R28, R28, R33 ;  /* 0x000000211c1c7221 */ /* 0x000fe20000010000 */
[----:B------:R-:W-:Y:S01]  /*15a0*/  FADD.FTZ R29, R29, R34 ;  /* 0x000000221d1d7221 */ /* 0x000fe20000010000 */
[----:B------:R-:W-:-:S02]  /*15b0*/  FADD.FTZ R14, R14, R35 ;  /* 0x000000230e0e7221 */ /* 0x000fc40000010000 */
[----:B------:R-:W3:Y:S01]  /*15c0*/  LDS.128 R32, [R56+0x800] ;  /* 0x0008000038207984 */ /* 0x000ee20000000c00 */
[----:B0-----:R-:W-:Y:S01]  /*15d0*/  FADD.FTZ R31, R15, R16 ;  /* 0x000000100f1f7221 */ /* 0x001fe20000010000 */
[----:B------:R-:W-:Y:S01]  /*15e0*/  FADD.FTZ R28, R28, R17 ;  /* 0x000000111c1c7221 */ /* 0x000fe20000010000 */
[----:B------:R-:W-:Y:S01]  /*15f0*/  FADD.FTZ R15, R29, R18 ;  /* 0x000000121d0f7221 */ /* 0x000fe20000010000 */
[----:B------:R-:W-:Y:S02]  /*1600*/  FADD.FTZ R14, R14, R19 ;  /* 0x000000130e0e7221 */ /* 0x000fe40000010000 */
[----:B------:R-:W0:Y:S01]  /*1610*/  LDS.128 R16, [R56+0x900] ;  /* 0x0009000038107984 */ /* 0x000e220000000c00 */
[----:B-1----:R-:W-:Y:S01]  /*1620*/  FADD.FTZ R31, R31, R20 ;  /* 0x000000141f1f7221 */ /* 0x002fe20000010000 */
[----:B------:R-:W-:Y:S01]  /*1630*/  FADD.FTZ R28, R28, R21 ;  /* 0x000000151c1c7221 */ /* 0x000fe20000010000 */
[----:B------:R-:W-:Y:S01]  /*1640*/  FADD.FTZ R29, R15, R22 ;  /* 0x000000160f1d7221 */ /* 0x000fe20000010000 */
[----:B------:R-:W-:Y:S01]  /*1650*/  FADD.FTZ R14, R14, R23 ;  /* 0x000000170e0e7221 */ /* 0x000fe20000010000 */
[----:B--2---:R-:W-:Y:S01]  /*1660*/  FADD.FTZ R15, R31, R24 ;  /* 0x000000181f0f7221 */ /* 0x004fe20000010000 */
[----:B------:R-:W1:Y:S01]  /*1670*/  LDS.128 R20, [R56+0xa00] ;  /* 0x000a000038147984 */ /* 0x000e620000000c00 */
[----:B------:R-:W-:Y:S01]  /*1680*/  FADD.FTZ R24, R28, R25 ;  /* 0x000000191c187221 */ /* 0x000fe20000010000 */
[----:B------:R-:W-:Y:S01]  /*1690*/  FADD.FTZ R25, R29, R26 ;  /* 0x0000001a1d197221 */ /* 0x000fe20000010000 */
[----:B------:R-:W-:Y:S01]  /*16a0*/  FADD.FTZ R14, R14, R27 ;  /* 0x0000001b0e0e7221 */ /* 0x000fe20000010000 */
[----:B------:R-:W2:Y:S01]  /*16b0*/  LDS.128 R28, [R56+0xb00] ;  /* 0x000b0000381c7984 */ /* 0x000ea20000000c00 */
[----:B---3--:R-:W-:Y:S01]  /*16c0*/  FADD.FTZ R15, R15, R32 ;  /* 0x000000200f0f7221 */ /* 0x008fe20000010000 */
        /* <DEDUP_REMOVED lines=14> */
[----:B------:R-:W-:Y:S01]  /*17b0*/  FADD.FTZ R28, R20, R29 ;  /* 0x0000001d141c7221 */ /* 0x000fe20000010000 */
[----:B------:R-:W1:Y:S01]  /*17c0*/  LDS.128 R24, [R56+0xe00] ;  /* 0x000e000038187984 */ /* 0x000e620000000c00 */
[----:B------:R-:W-:Y:S01]  /*17d0*/  FADD.FTZ R29, R21, R30 ;  /* 0x0000001e151d7221 */ /* 0x000fe20000010000 */
[----:B------:R-:W-:-:S02]  /*17e0*/  FADD.FTZ R14, R14, R31 ;  /* 0x0000001f0e0e7221 */ /* 0x000fc40000010000 */
[----:B------:R-:W2:Y:S01]  /*17f0*/  LDS.128 R20, [R56+0xf00] ;  /* 0x000f000038147984 */ /* 0x000ea20000000c00 */
[----:B---3--:R-:W-:Y:S01]  /*1800*/  FADD.FTZ R15, R15, R32 ;  /* 0x000000200f0f7221 */ /* 0x008fe20000010000 */
[----:B------:R-:W-:Y:S01]  /*1810*/  FADD.FTZ R28, R28, R33 ;  /* 0x000000211c1c7221 */ /* 0x000fe20000010000 */
[----:B------:R-:W-:Y:S01]  /*1820*/  FADD.FTZ R29, R29, R34 ;  /* 0x000000221d1d7221 */ /* 0x000fe20000010000 */
[----:B------:R-:W-:Y:S01]  /*1830*/  FADD.FTZ R14, R14, R35 ;  /* 0x000000230e0e7221 */ /* 0x000fe20000010000 */
[----:B0-----:R-:W-:Y:S01]  /*1840*/  FADD.FTZ R33, R15, R16 ;  /* 0x000000100f217221 */ /* 0x001fe20000010000 */
[----:B------:R-:W-:Y:S01]  /*1850*/  FADD.FTZ R16, R28, R17 ;  /* 0x000000111c107221 */ /* 0x000fe20000010000 */
[----:B------:R-:W-:Y:S01]  /*1860*/  FADD.FTZ R15, R29, R18 ;  /* 0x000000121d0f7221 */ /* 0x000fe20000010000 */
[----:B------:R-:W-:Y:S01]  /*1870*/  FADD.FTZ R14, R14, R19 ;  /* 0x000000130e0e7221 */ /* 0x000fe20000010000 */
[----:B------:R-:W0:Y:S01]  /*1880*/  LDS.128 R28, [R56+0x1000] ;  /* 0x00100000381c7984 */ /* 0x000e220000000c00 */
[----:B-1----:R-:W-:Y:S01]  /*1890*/  FADD.FTZ R33, R33, R24 ;  /* 0x0000001821217221 */ /* 0x002fe20000010000 */
[----:B------:R-:W-:Y:S01]  /*18a0*/  FADD.FTZ R24, R16, R25 ;  /* 0x0000001910187221 */ /* 0x000fe20000010000 */
[----:B------:R-:W-:Y:S01]  /*18b0*/  FADD.FTZ R25, R15, R26 ;  /* 0x0000001a0f197221 */ /* 0x000fe20000010000 */
[----:B------:R-:W1:Y:S01]  /*18c0*/  LDS.128 R16, [R56+0x1100] ;  /* 0x0011000038107984 */ /* 0x000e620000000c00 */
[----:B--2---:R-:W-:Y:S01]  /*18d0*/  FADD.FTZ R15, R33, R20 ;  /* 0x00000014210f7221 */ /* 0x004fe20000010000 */
[----:B------:R-:W-:Y:S01]  /*18e0*/  FADD.FTZ R20, R24, R21 ;  /* 0x0000001518147221 */ /* 0x000fe20000010000 */
[----:B------:R-:W-:Y:S01]  /*18f0*/  FADD.FTZ R14, R14, R27 ;  /* 0x0000001b0e0e7221 */ /* 0x000fe20000010000 */
[----:B------:R-:W2:Y:S01]  /*1900*/  LDS.128 R32, [R56+0x1200] ;  /* 0x0012000038207984 */ /* 0x000ea20000000c00 */
[----:B------:R-:W-:-:S02]  /*1910*/  FADD.FTZ R21, R25, R22 ;  /* 0x0000001619157221 */ /* 0x000fc40000010000 */
[----:B------:R-:W-:Y:S01]  /*1920*/  FADD.FTZ R14, R14, R23 ;  /* 0x000000170e0e7221 */ /* 0x000fe20000010000 */
[----:B------:R-:W3:Y:S01]  /*1930*/  LDS.128 R24, [R56+0x1300] ;  /* 0x0013000038187984 */ /* 0x000ee20000000c00 */
[----:B0-----:R-:W-:Y:S01]  /*1940*/  FADD.FTZ R15, R15, R28 ;  /* 0x0000001c0f0f7221 */ /* 0x001fe20000010000 */
[----:B------:R-:W-:Y:S01]  /*1950*/  FADD.FTZ R20, R20, R29 ;  /* 0x0000001d14147221 */ /* 0x000fe20000010000 */
[----:B------:R-:W-:Y:S01]  /*1960*/  FADD.FTZ R21, R21, R30 ;  /* 0x0000001e15157221 */ /* 0x000fe20000010000 */
[----:B------:R-:W-:Y:S01]  /*1970*/  FADD.FTZ R14, R14, R31 ;  /* 0x0000001f0e0e7221 */ /* 0x000fe20000010000 */
[----:B-1----:R-:W-:Y:S01]  /*1980*/  FADD.FTZ R29, R15, R16 ;  /* 0x000000100f1d7221 */ /* 0x002fe20000010000 */
[----:B------:R-:W-:Y:S01]  /*1990*/  FADD.FTZ R16, R20, R17 ;  /* 0x0000001114107221 */ /* 0x000fe20000010000 */
[----:B------:R-:W-:Y:S01]  /*19a0*/  FADD.FTZ R15, R21, R18 ;  /* 0x00000012150f7221 */ /* 0x000fe20000010000 */
[----:B------:R-:W-:Y:S01]  /*19b0*/  FADD.FTZ R14, R14, R19 ;  /* 0x000000130e0e7221 */ /* 0x000fe20000010000 */
[----:B------:R-:W0:Y:S01]  /*19c0*/  LDS.128 R20, [R56+0x1400] ;  /* 0x0014000038147984 */ /* 0x000e220000000c00 */
[----:B--2---:R-:W-:Y:S01]  /*19d0*/  FADD.FTZ R29, R29, R32 ;  /* 0x000000201d1d7221 */ /* 0x004fe20000010000 */
[----:B------:R-:W-:Y:S01]  /*19e0*/  FADD.FTZ R32, R16, R33 ;  /* 0x0000002110207221 */ /* 0x000fe20000010000 */
[----:B------:R-:W-:Y:S01]  /*19f0*/  FADD.FTZ R33, R15, R34 ;  /* 0x000000220f217221 */ /* 0x000fe20000010000 */
[----:B------:R-:W1:Y:S01]  /*1a00*/  LDS.128 R16, [R56+0x1500] ;  /* 0x0015000038107984 */ /* 0x000e620000000c00 */
[----:B---3--:R-:W-:Y:S01]  /*1a10*/  FADD.FTZ R15, R29, R24 ;  /* 0x000000181d0f7221 */ /* 0x008fe20000010000 */
        /* <DEDUP_REMOVED lines=12> */
[----:B------:R-:W0:Y:S01]  /*1ae0*/  LDS.128 R20, [R56+0x1800] ;  /* 0x0018000038147984 */ /* 0x000e220000000c00 */
[----:B------:R-:W-:Y:S01]  /*1af0*/  FADD.FTZ R25, R25, R18 ;  /* 0x0000001219197221 */ /* 0x000fe20000010000 */
[----:B--2---:R-:W-:Y:S01]  /*1b00*/  FADD.FTZ R15, R15, R28 ;  /* 0x0000001c0f0f7221 */ /* 0x004fe20000010000 */
[----:B------:R-:W-:Y:S01]  /*1b10*/  FADD.FTZ R24, R24, R29 ;  /* 0x0000001d18187221 */ /* 0x000fe20000010000 */
        /* <DEDUP_REMOVED lines=24> */
[----:B---3--:R-:W-:Y:S01]  /*1ca0*/  FADD.FTZ R57, R57, R28 ;  /* 0x0000001c39397221 */ /* 0x008fe20000010000 */
[----:B------:R-:W2:Y:S01]  /*1cb0*/  LDS.128 R24, [R56+0x1e00] ;  /* 0x001e000038187984 */ /* 0x000ea20000000c00 */
[----:B------:R-:W-:Y:S01]  /*1cc0*/  FADD.FTZ R28, R32, R29 ;  /* 0x0000001d201c7221 */ /* 0x000fe20000010000 */
[----:B------:R-:W-:Y:S01]  /*1cd0*/  FADD.FTZ R15, R15, R30 ;  /* 0x0000001e0f0f7221 */ /* 0x000fe20000010000 */
        /* <DEDUP_REMOVED lines=10> */
[----:B--2---:R-:W-:Y:S01]  /*1d80*/  FADD.FTZ R57, R57, R24 ;  /* 0x0000001839397221 */ /* 0x004fe20000010000 */
[----:B------:R-:W-:Y:S01]  /*1d90*/  FADD.FTZ R28, R28, R25 ;  /* 0x000000191c1c7221 */ /* 0x000fe20000010000 */
[----:B------:R-:W-:Y:S01]  /*1da0*/  FADD.FTZ R15, R15, R26 ;  /* 0x0000001a0f0f7221 */ /* 0x000fe20000010000 */
[----:B------:R-:W-:Y:S01]  /*1db0*/  FADD.FTZ R14, R14, R27 ;  /* 0x0000001b0e0e7221 */ /* 0x000fe20000010000 */
[----:B---3--:R-:W-:Y:S01]  /*1dc0*/  FADD.FTZ R16, R57, R32 ;  /* 0x0000002039107221 */ /* 0x008fe20000010000 */
[----:B------:R-:W-:Y:S01]  /*1dd0*/  FADD.FTZ R17, R28, R33 ;  /* 0x000000211c117221 */ /* 0x000fe20000010000 */
[----:B------:R-:W-:Y:S01]  /*1de0*/  FADD.FTZ R18, R15, R34 ;  /* 0x000000220f127221 */ /* 0x000fe20000010000 */
[----:B------:R-:W-:-:S07]  /*1df0*/  FADD.FTZ R19, R14, R35 ;  /* 0x000000230e137221 */ /* 0x000fce0000010000 */
.L_x_9:
[----:B------:R-:W-:Y:S05]  /*1e00*/  BSYNC B0 ;  /* 0x0000000000007941 */ /* 0x000fea0003800000 */
.L_x_8:
[----:B------:R-:W1:Y:S01]  /*1e10*/  LDC.64 R20, c[0x0][0x268] ;  /* 0x00009a00ff147b82 */ /* 0x000e620000000a00 */
[----:B------:R-:W-:Y:S01]  /*1e20*/  LEA R55, R55, R54, 0x4 ;  /* 0x0000003637377211 */ /* 0x000fe200078e20ff */
[----:B------:R-:W-:Y:S01]  /*1e30*/  BSSY B0, `(.L_x_10) ;  /* 0x0000010000007945 */ /* 0x000fe20003800000 */
[----:B------:R-:W-:Y:S02]  /*1e40*/  ISETP.GE.U32.AND P0, PT, R42, 0x2, PT ;  /* 0x000000022a00780c */ /* 0x000fe40003f06070 */
[----:B------:R-:W-:Y:S01]  /*1e50*/  PRMT R22, R47, 0x7632, R22 ;  /* 0x000076322f167816 */ /* 0x000fe20000000016 */
[----:B-1----:R-:W-:Y:S01]  /*1e60*/  IMAD.WIDE R20, R55, 0x4, R20 ;  /* 0x0000000437147825 */ /* 0x002fe200078e0214 */
[----:B------:R-:W-:Y:S09]  /*1e70*/  @P4 BRA `(.L_x_11) ;  /* 0x00000000002c4947 */ /* 0x000ff20003800000 */
[----:B------:R-:W1:Y:S01]  /*1e80*/  LDC.64 R14, c[0x0][0x288] ;  /* 0x0000a200ff0e7b82 */ /* 0x000e620000000a00 */
[-C--:B------:R-:W-:Y:S01]  /*1e90*/  LEA R28, P4, R37, R20.reuse, 0x2 ;  /* 0x00000014251c7211 */ /* 0x080fe200078810ff */
[----:B------:R2:W-:Y:S01]  /*1ea0*/  REDG.E.ADD.F32.FTZ.RN.STRONG.GPU desc[UR8][R20.64], R16 ;  /* 0x00000010140079a6 */ /* 0x0005e2000c10f388 */
[----:B------:R-:W-:Y:S02]  /*1eb0*/  LEA R24, P6, R38, R20, 0x2 ;  /* 0x0000001426187211 */ /* 0x000fe400078c10ff */
[C---:B------:R-:W-:Y:S02]  /*1ec0*/  IADD3.X R29, R21.reuse, R39, RZ, P4, !PT ;  /* 0x00000027151d7210 */ /* 0x040fe400027fe4ff */
[----:B------:R-:W-:-:S03]  /*1ed0*/  IADD3.X R25, R21, R40, RZ, P6, !PT ;  /* 0x0000002815197210 */ /* 0x000fc600037fe4ff */
[----:B------:R2:W-:Y:S01]  /*1ee0*/  REDG.E.ADD.F32.FTZ.RN.STRONG.GPU desc[UR8][R28.64], R17 ;  /* 0x000000111c0079a6 */ /* 0x0005e2000c10f388 */
[----:B-1----:R-:W-:-:S04]  /*1ef0*/  LEA R26, P5, R14, R20, 0x2 ;  /* 0x000000140e1a7211 */ /* 0x002fc800078a10ff */
[----:B------:R-:W-:-:S05]  /*1f00*/  LEA.HI.X R27, R14, R21, R15, 0x2, P5 ;  /* 0x000000150e1b7211 */ /* 0x000fca00028f140f */
[----:B------:R2:W-:Y:S04]  /*1f10*/  REDG.E.ADD.F32.FTZ.RN.STRONG.GPU desc[UR8][R26.64], R18 ;  /* 0x000000121a0079a6 */ /* 0x0005e8000c10f388 */
[----:B------:R2:W-:Y:S02]  /*1f20*/  REDG.E.ADD.F32.FTZ.RN.STRONG.GPU desc[UR8][R24.64], R19 ;  /* 0x00000013180079a6 */ /* 0x0005e4000c10f388 */
.L_x_11:
[----:B------:R-:W-:Y:S05]  /*1f30*/  BSYNC B0 ;  /* 0x0000000000007941 */ /* 0x000fea0003800000 */
.L_x_10:
[----:B--2---:R-:W-:Y:S02]  /*1f40*/  PRMT R25, R46, 0x7632, R25 ;  /* 0x000076322e197816 */ /* 0x004fe40000000019 */
[----:B------:R-:W-:Y:S02]  /*1f50*/  PRMT R24, R48, 0x7632, R24 ;  /* 0x0000763230187816 */ /* 0x000fe40000000018 */
[----:B------:R-:W-:Y:S01]  /*1f60*/  PRMT R23, R45, 0x7632, R23 ;  /* 0x000076322d177816 */ /* 0x000fe20000000017 */
[----:B------:R-:W-:Y:S06]  /*1f70*/  @!P0 BRA `(.L_x_12) ;  /* 0x00000010007c8947 */ /* 0x000fec0003800000 */
[----:B------:R-:W1:Y:S01]  /*1f80*/  LDC.64 R14, c[0x0][0x258] ;  /* 0x00009600ff0e7b82 */ /* 0x000e620000000a00 */
[----:B0-----:R-:W-:-:S05]  /*1f90*/  LOP3.LUT R16, R49, 0x1, RZ, 0xc0, !PT ;  /* 0x0000000131107812 */ /* 0x001fca00078ec0ff */
[----:B------:R-:W-:Y:S02]  /*1fa0*/  IMAD R17, R16, R43, RZ ;  /* 0x0000002b10117224 */ /* 0x000fe400078e02ff */
[----:B------:R-:W0:Y:S02]  /*1fb0*/  LDC.64 R28, c[0x0][0x260] ;  /* 0x00009800ff1c7b82 */ /* 0x000e240000000a00 */
[C---:B------:R-:W-:Y:S01]  /*1fc0*/  IMAD R16, R17.reuse, R42, RZ ;  /* 0x0000002a11107224 */ /* 0x040fe200078e02ff */
[----:B------:R-:W-:-:S04]  /*1fd0*/  IADD3 R17, R17, R44, RZ ;  /* 0x0000002c11117210 */ /* 0x000fc80007ffe0ff */
[----:B------:R-:W-:Y:S01]  /*1fe0*/  SHF.L.U32 R19, R16, 0x1, RZ ;  /* 0x0000000110137819 */ /* 0x000fe200000006ff */
[----:B-1----:R-:W-:-:S04]  /*1ff0*/  IMAD.WIDE.U32 R14, R17, 0x4, R14 ;  /* 0x00000004110e7825 */ /* 0x002fc800078e000e */
[----:B0-----:R-:W-:Y:S01]  /*2000*/  IMAD.WIDE R28, R19, 0x4, R28 ;  /* 0x00000004131c7825 */ /* 0x001fe200078e021c */
[----:B------:R-:W-:Y:S06]  /*2010*/  @P3 BRA `(.L_x_13) ;  /* 0x0000000000603947 */ /* 0x000fec0003800000 */
[----:B------:R-:W0:Y:S01]  /*2020*/  S2R R41, SR_LANEID ;  /* 0x0000000000297919 */ /* 0x000e220000000000 */
[----:B------:R-:W-:Y:S01]  /*2030*/  HFMA2.MMA R18, -RZ, RZ, 0, 5.9604644775390625e-08 ;  /* 0x00000001ff127435 */ /* 0x000fe200000001ff */
[----:B------:R-:W-:Y:S01]  /*2040*/  VOTEU.ANY UR5, UPT, PT ;  /* 0x0000000000057886 */ /* 0x000fe200038e0100 */
[----:B------:R-:W-:Y:S01]  /*2050*/  LOP3.LUT P0, RZ, R49, 0x2, RZ, 0xc0, !PT ;  /* 0x0000000231ff7812 */ /* 0x000fe2000780c0ff */
[----:B------:R-:W-:Y:S01]  /*2060*/  UFLO.U32 UR6, UR5 ;  /* 0x00000005000672bd */ /* 0x000fe200080e0000 */
[----:B------:R-:W-:Y:S01]  /*2070*/  LEA R16, P5, R52, R28, 0x3 ;  /* 0x0000001c34107211 */ /* 0x000fe200078a18ff */
[----:B------:R-:W-:Y:S01]  /*2080*/  UPOPC UR5, UR5 ;  /* 0x00000005000572bf */ /* 0x000fe20008000000 */
[----:B------:R-:W-:Y:S02]  /*2090*/  SEL R21, R42, RZ, !P0 ;  /* 0x000000ff2a157207 */ /* 0x000fe40004000000 */
[----:B------:R-:W-:Y:S02]  /*20a0*/  LEA.HI.X R17, R52, R29, RZ, 0x3, P5 ;  /* 0x0000001d34117211 */ /* 0x000fe400028f1cff */
[----:B------:R-:W-:-:S02]  /*20b0*/  SEL R18, R18, 0xffffffff, !P0 ;  /* 0xffffffff12127807 */ /* 0x000fc40004000000 */
[----:B------:R-:W-:Y:S01]  /*20c0*/  ISETP.NE.AND P0, PT, R21, -0x1, PT ;  /* 0xffffffff1500780c */ /* 0x000fe20003f05270 */
[----:B------:R1:W-:Y:S02]  /*20d0*/  STG.E.64 desc[UR8][R16.64], R12 ;  /* 0x0000000c10007986 */ /* 0x0003e4000c101b08 */
[----:B------:R-:W-:Y:S01]  /*20e0*/  IMAD R19, R18, UR5, RZ ;  /* 0x0000000512137c24 */ /* 0x000fe2000f8e02ff */
[----:B0-----:R-:W-:-:S13]  /*20f0*/  ISETP.EQ.U32.AND P4, PT, R41, UR6, PT ;  /* 0x0000000629007c0c */ /* 0x001fda000bf82070 */
[----:B------:R-:W-:Y:S06]  /*2100*/  @P4 MEMBAR.ALL.GPU ;  /* 0x0000000000004992 */ /* 0x000fec000000a000 */
[----:B------:R-:W-:-:S00]  /*2110*/  @P4 ERRBAR ;  /* 0x00000000000049ab */ /* 0x000fc00000000000 */
[----:B------:R-:W-:Y:S06]  /*2120*/  @P4 CGAERRBAR ;  /* 0x00000000000045ab */ /* 0x000fec0000000000 */
[----:B------:R1:W-:Y:S01]  /*2130*/  @P4 REDG.E.ADD.S32.STRONG.GPU desc[UR8][R14.64], R19 ;  /* 0x000000130e00498e */ /* 0x0003e2000c10e388 */
[----:B------:R-:W-:Y:S05]  /*2140*/  @!P0 BRA `(.L_x_13) ;  /* 0x0000000000148947 */ /* 0x000fea0003800000 */
.L_x_14:
[----:B-1----:R-:W2:Y:S04]  /*2150*/  LDG.E.STRONG.GPU R16, desc[UR8][R14.64] ;  /* 0x000000080e107981 */ /* 0x002ea8000c1ef900 */
[----:B--2---:R-:W-:Y:S01]  /*2160*/  CCTL.IVALL ;  /* 0x00000000ff00798f */ /* 0x004fe20002000000 */
[----:B------:R-:W-:Y:S05]  /*2170*/  YIELD ;  /* 0x0000000000007946 */ /* 0x000fea0003800000 */
[----:B------:R-:W-:-:S13]  /*2180*/  ISETP.NE.AND P0, PT, R16, R21, PT ;  /* 0x000000151000720c */ /* 0x000fda0003f05270 */
[----:B------:R-:W-:Y:S05]  /*2190*/  @P0 BRA `(.L_x_14) ;  /* 0xfffffffc00ec0947 */ /* 0x000fea000383ffff */
.L_x_13:
[----:B------:R-:W-:Y:S01]  /*21a0*/  ISETP.NE.AND P0, PT, R42, RZ, PT ;  /* 0x000000ff2a00720c */ /* 0x000fe20003f05270 */
[----:B------:R-:W-:Y:S05]  /*21b0*/  WARPSYNC.ALL ;  /* 0x0000000000007948 */ /* 0x000fea0003800000 */
[----:B------:R-:W-:Y:S07]  /*21c0*/  BAR.SYNC.DEFER_BLOCKING 0x0 ;  /* 0x0000000000007b1d */ /* 0x000fee0000010000 */
[----:B------:R-:W-:Y:S05]  /*21d0*/  @!P0 BRA `(.L_x_12) ;  /* 0x0000000c00e48947 */ /* 0x000fea0003800000 */
[----:B-1----:R-:W-:Y:S02]  /*21e0*/  IADD3 R14, R42, -0x1, RZ ;  /* 0xffffffff2a0e7810 */ /* 0x002fe40007ffe0ff */
[----:B------:R-:W-:Y:S02]  /*21f0*/  MOV R27, RZ ;  /* 0x000000ff001b7202 */ /* 0x000fe40000000f00 */
[----:B------:R-:W-:-:S13]  /*2200*/  ISETP.GE.U32.AND P0, PT, R14, 0x3, PT ;  /* 0x000000030e00780c */ /* 0x000fda0003f06070 */
[----:B------:R-:W-:Y:S05]  /*2210*/  @!P0 BRA `(.L_x_15) ;  /* 0x0000000c00648947 */ /* 0x000fea0003800000 */
[----:B------:R-:W-:Y:S01]  /*2220*/  ISETP.GT.AND P0, PT, R51, RZ, PT ;  /* 0x000000ff3300720c */ /* 0x000fe20003f04270 */
[----:B------:R-:W-:Y:S01]  /*2230*/  HFMA2.MMA R27, -RZ, RZ, 0, 0 ;  /* 0x00000000ff1b7435 */ /* 0x000fe200000001ff */
[----:B------:R-:W-:-:S11]  /*2240*/  MOV R26, R51 ;  /* 0x00000033001a7202 */ /* 0x000fd60000000f00 */
[----:B------:R-:W-:Y:S05]  /*2250*/  @!P0 BRA `(.L_x_16) ;  /* 0x0000000800d88947 */ /* 0x000fea0003800000 */
[----:B------:R-:W-:Y:S02]  /*2260*/  ISETP.GT.AND P4, PT, R26, 0xc, PT ;  /* 0x0000000c1a00780c */ /* 0x000fe40003f84270 */
[----:B------:R-:W-:-:S11]  /*2270*/  PLOP3.LUT P0, PT, PT, PT, PT, 0x80, 0x0 ;  /* 0x000000000000781c */ /* 0x000fd60003f0f070 */
[----:B------:R-:W-:Y:S05]  /*2280*/  @!P4 BRA `(.L_x_17) ;  /* 0x0000000400d0c947 */ /* 0x000fea0003800000 */
[----:B------:R-:W-:-:S13]  /*2290*/  PLOP3.LUT P0, PT, PT, PT, PT, 0x8, 0x0 ;  /* 0x000000000000781c */ /* 0x000fda0003f0e170 */
.L_x_18:
[----:B------:R-:W-:-:S13]  /*22a0*/  ISETP.EQ.OR P6, PT, R27, UR7, P3 ;  /* 0x000000071b007c0c */ /* 0x000fda0009fc2670 */
[----:B------:R-:W-:-:S04]  /*22b0*/  @!P6 IMAD R15, R43, R27, R44 ;  /* 0x0000001b2b0fe224 */ /* 0x000fc800078e022c */
[----:B------:R-:W-:-:S06]  /*22c0*/  @!P6 IMAD.WIDE.U32 R14, R15, 0x8, R28 ;  /* 0x000000080f0ee825 */ /* 0x000fcc00078e001c */
[----:B------:R-:W2:Y:S01]  /*22d0*/  @!P6 LDG.E.64 R14, desc[UR8][R14.64] ;  /* 0x000000080e0ee981 */ /* 0x000ea2000c1e1b00 */
[C---:B------:R-:W-:Y:S02]  /*22e0*/  IADD3 R17, R27.reuse, 0x1, RZ ;  /* 0x000000011b117810 */ /* 0x040fe40007ffe0ff */
[----:B------:R-:W-:Y:S02]  /*22f0*/  IADD3 R19, R27, 0x2, RZ ;  /* 0x000000021b137810 */ /* 0x000fe40007ffe0ff */
[----:B------:R-:W-:Y:S02]  /*2300*/  ISETP.EQ.OR P4, PT, R17, UR7, P3 ;  /* 0x0000000711007c0c */ /* 0x000fe40009f82670 */
[----:B------:R-:W-:Y:S02]  /*2310*/  ISETP.EQ.OR P5, PT, R19, UR7, P3 ;  /* 0x0000000713007c0c */ /* 0x000fe40009fa2670 */
[----:B------:R-:W-:-:S09]  /*2320*/  IADD3 R18, R27, 0x3, RZ ;  /* 0x000000031b127810 */ /* 0x000fd20007ffe0ff */
[C-C-:B------:R-:W-:Y:S02]  /*2330*/  @!P4 IMAD R17, R43.reuse, R17, R44.reuse ;  /* 0x000000112b11c224 */ /* 0x140fe400078e022c */
[----:B------:R-:W-:Y:S02]  /*2340*/  @!P5 IMAD R19, R43, R19, R44 ;  /* 0x000000132b13d224 */ /* 0x000fe400078e022c */
[----:B--2---:R-:W-:Y:S01]  /*2350*/  @!P6 FADD.FTZ R12, R12, R14 ;  /* 0x0000000e0c0ce221 */ /* 0x004fe20000010000 */
[----:B------:R-:W-:Y:S01]  /*2360*/  @!P6 FADD.FTZ R13, R13, R15 ;  /* 0x0000000f0d0de221 */ /* 0x000fe20000010000 */
[----:B------:R-:W-:Y:S01]  /*2370*/  ISETP.EQ.OR P6, PT, R18, UR7, P3 ;  /* 0x0000000712007c0c */ /* 0x000fe20009fc2670 */
[----:B------:R-:W-:-:S04]  /*2380*/  @!P4 IMAD.WIDE.U32 R14, R17, 0x8, R28 ;  /* 0x00000008110ec825 */ /* 0x000fc800078e001c */
[----:B------:R-:W-:Y:S02]  /*2390*/  @!P5 IMAD.WIDE.U32 R16, R19, 0x8, R28 ;  /* 0x000000081310d825 */ /* 0x000fe400078e001c */
[----:B------:R-:W2:Y:S04]  /*23a0*/  @!P4 LDG.E.64 R14, desc[UR8][R14.64] ;  /* 0x000000080e0ec981 */ /* 0x000ea8000c1e1b00 */
[----:B------:R-:W3:Y:S02]  /*23b0*/  @!P5 LDG.E.64 R16, desc[UR8][R16.64] ;  /* 0x000000081010d981 */ /* 0x000ee4000c1e1b00 */
[----:B------:R-:W-:-:S04]  /*23c0*/  @!P6 IMAD R19, R43, R18, R44 ;  /* 0x000000122b13e224 */ /* 0x000fc800078e022c */
[----:B------:R-:W-:-:S06]  /*23d0*/  @!P6 IMAD.WIDE.U32 R18, R19, 0x8, R28 ;  /* 0x000000081312e825 */ /* 0x000fcc00078e001c */
[----:B------:R-:W4:Y:S01]  /*23e0*/  @!P6 LDG.E.64 R18, desc[UR8][R18.64] ;  /* 0x000000081212e981 */ /* 0x000f22000c1e1b00 */
[C---:B------:R-:W-:Y:S02]  /*23f0*/  IADD3 R20, R27.reuse, 0x4, RZ ;  /* 0x000000041b147810 */ /* 0x040fe40007ffe0ff */
[C---:B------:R-:W-:Y:S02]  /*2400*/  IADD3 R21, R27.reuse, 0x5, RZ ;  /* 0x000000051b157810 */ /* 0x040fe40007ffe0ff */
[----:B------:R-:W-:Y:S01]  /*2410*/  IADD3 R30, R27, 0x6, RZ ;  /* 0x000000061b1e7810 */ /* 0x000fe20007ffe0ff */
[----:B--2---:R-:W-:Y:S01]  /*2420*/  @!P4 FADD.FTZ R12, R12, R14 ;  /* 0x0000000e0c0cc221 */ /* 0x004fe20000010000 */
[----:B------:R-:W-:Y:S01]  /*2430*/  @!P4 FADD.FTZ R13, R13, R15 ;  /* 0x0000000f0d0dc221 */ /* 0x000fe20000010000 */
[----:B------:R-:W-:Y:S02]  /*2440*/  ISETP.EQ.OR P4, PT, R20, UR7, P3 ;  /* 0x0000000714007c0c */ /* 0x000fe40009f82670 */
[----:B---3--:R-:W-:Y:S01]  /*2450*/  @!P5 FADD.FTZ R12, R12, R16 ;  /* 0x000000100c0cd221 */ /* 0x008fe20000010000 */
[----:B------:R-:W-:Y:S01]  /*2460*/  @!P5 FADD.FTZ R13, R13, R17 ;  /* 0x000000110d0dd221 */ /* 0x000fe20000010000 */
[----:B------:R-:W-:-:S09]  /*2470*/  ISETP.EQ.OR P5, PT, R21, UR7, P3 ;  /* 0x0000000715007c0c */ /* 0x000fd20009fa2670 */
[----:B------:R-:W-:Y:S02]  /*2480*/  @!P4 IMAD R15, R43, R20, R44 ;  /* 0x000000142b0fc224 */ /* 0x000fe400078e022c */
[----:B----4-:R-:W-:Y:S01]  /*2490*/  @!P6 FADD.FTZ R12, R12, R18 ;  /* 0x000000120c0ce221 */ /* 0x010fe20000010000 */
[----:B------:R-:W-:Y:S01]  /*24a0*/  @!P6 FADD.FTZ R13, R13, R19 ;  /* 0x000000130d0de221 */ /* 0x000fe20000010000 */
[----:B------:R-:W-:Y:S01]  /*24b0*/  ISETP.EQ.OR P6, PT, R30, UR7, P3 ;  /* 0x000000071e007c0c */ /* 0x000fe20009fc2670 */
[----:B------:R-:W-:-:S04]  /*24c0*/  @!P4 IMAD.WIDE.U32 R14, R15, 0x8, R28 ;  /* 0x000000080f0ec825 */ /* 0x000fc800078e001c */
[----:B------:R-:W-:Y:S02]  /*24d0*/  @!P5 IMAD R17, R43, R21, R44 ;  /* 0x000000152b11d224 */ /* 0x000fe400078e022c */
[----:B------:R-:W2:Y:S02]  /*24e0*/  @!P4 LDG.E.64 R14, desc[UR8][R14.64] ;  /* 0x000000080e0ec981 */ /* 0x000ea4000c1e1b00 */
[----:B------:R-:W-:-:S04]  /*24f0*/  @!P5 IMAD.WIDE.U32 R16, R17, 0x8, R28 ;  /* 0x000000081110d825 */ /* 0x000fc800078e001c */
[----:B------:R-:W-:Y:S02]  /*2500*/  @!P6 IMAD R19, R43, R30, R44 ;  /* 0x0000001e2b13e224 */ /* 0x000fe400078e022c */
[----:B------:R-:W3:Y:S02]  /*2510*/  @!P5 LDG.E.64 R16, desc[UR8][R16.64] ;  /* 0x000000081010d981 */ /* 0x000ee4000c1e1b00 */
        /* <DEDUP_REMOVED lines=65> */
[----:B------:R-:W-:Y:S02]  /*2930*/  IADD3 R26, R26, -0x10, RZ ;  /* 0xfffffff01a1a7810 */ /* 0x000fe40007ffe0ff */
[----:B------:R-:W-:Y:S01]  /*2940*/  IADD3 R27, R27, 0x10, RZ ;  /* 0x000000101b1b7810 */ /* 0x000fe20007ffe0ff */
[----:B--2---:R-:W-:Y:S01]  /*2950*/  @!P4 FADD.FTZ R12, R12, R14 ;  /* 0x0000000e0c0cc221 */ /* 0x004fe20000010000 */
[----:B------:R-:W-:Y:S01]  /*2960*/  @!P4 FADD.FTZ R13, R13, R15 ;  /* 0x0000000f0d0dc221 */ /* 0x000fe20000010000 */
[----:B------:R-:W-:Y:S02]  /*2970*/  ISETP.GT.AND P4, PT, R26, 0xc, PT ;  /* 0x0000000c1a00780c */ /* 0x000fe40003f84270 */
[----:B---3--:R-:W-:Y:S01]  /*2980*/  @!P5 FADD.FTZ R12, R12, R16 ;  /* 0x000000100c0cd221 */ /* 0x008fe20000010000 */
[----:B------:R-:W-:-:S03]  /*2990*/  @!P5 FADD.FTZ R13, R13, R17 ;  /* 0x000000110d0dd221 */ /* 0x000fc60000010000 */
[----:B----4-:R-:W-:Y:S01]  /*29a0*/  @!P6 FADD.FTZ R12, R12, R18 ;  /* 0x000000120c0ce221 */ /* 0x010fe20000010000 */
[----:B------:R-:W-:-:S06]  /*29b0*/  @!P6 FADD.FTZ R13, R13, R19 ;  /* 0x000000130d0de221 */ /* 0x000fcc0000010000 */
[----:B------:R-:W-:Y:S05]  /*29c0*/  @P4 BRA `(.L_x_18) ;  /* 0xfffffff800344947 */ /* 0x000fea000383ffff */
.L_x_17:
[----:B------:R-:W-:-:S13]  /*29d0*/  ISETP.GT.AND P4, PT, R26, 0x4, PT ;  /* 0x000000041a00780c */ /* 0x000fda0003f84270 */
[----:B------:R-:W-:Y:S05]  /*29e0*/  @!P4 BRA `(.L_x_19) ;  /* 0x0000000000ecc947 */ /* 0x000fea0003800000 */
[C---:B------:R-:W-:Y:S02]  /*29f0*/  IADD3 R17, R27.reuse, 0x1, RZ ;  /* 0x000000011b117810 */ /* 0x040fe40007ffe0ff */
[----:B------:R-:W-:Y:S02]  /*2a00*/  ISETP.EQ.OR P0, PT, R27, UR7, P3 ;  /* 0x000000071b007c0c */ /* 0x000fe40009f02670 */
[----:B------:R-:W-:Y:S02]  /*2a10*/  ISETP.EQ.OR P5, PT, R17, UR7, P3 ;  /* 0x0000000711007c0c */ /* 0x000fe40009fa2670 */
[C---:B------:R-:W-:Y:S02]  /*2a20*/  IADD3 R19, R27.reuse, 0x2, RZ ;  /* 0x000000021b137810 */ /* 0x040fe40007ffe0ff */
[----:B------:R-:W-:Y:S02]  /*2a30*/  IADD3 R21, R27, 0x3, RZ ;  /* 0x000000031b157810 */ /* 0x000fe40007ffe0ff */
[----:B------:R-:W-:-:S02]  /*2a40*/  ISETP.EQ.OR P6, PT, R19, UR7, P3 ;  /* 0x0000000713007c0c */ /* 0x000fc40009fc2670 */
[----:B------:R-:W-:-:S03]  /*2a50*/  ISETP.EQ.OR P4, PT, R21, UR7, P3 ;  /* 0x0000000715007c0c */ /* 0x000fc60009f82670 */
[--C-:B------:R-:W-:Y:S02]  /*2a60*/  @!P0 IMAD R15, R27, R43, R44.reuse ;  /* 0x0000002b1b0f8224 */ /* 0x100fe400078e022c */
[----:B------:R-:W-:Y:S02]  /*2a70*/  @!P5 IMAD R17, R43, R17, R44 ;  /* 0x000000112b11d224 */ /* 0x000fe400078e022c */
[----:B------:R-:W-:-:S04]  /*2a80*/  @!P0 IMAD.WIDE.U32 R14, R15, 0x8, R28 ;  /* 0x000000080f0e8825 */ /* 0x000fc800078e001c */
[----:B------:R-:W-:Y:S02]  /*2a90*/  @!P5 IMAD.WIDE.U32 R16, R17, 0x8, R28 ;  /* 0x000000081110d825 */ /* 0x000fe400078e001c */
[----:B------:R-:W2:Y:S02]  /*2aa0*/  @!P0 LDG.E.64 R14, desc[UR8][R14.64] ;  /* 0x000000080e0e8981 */ /* 0x000ea4000c1e1b00 */
[C-C-:B------:R-:W-:Y:S02]  /*2ab0*/  @!P6 IMAD R19, R43.reuse, R19, R44.reuse ;  /* 0x000000132b13e224 */ /* 0x140fe400078e022c */
[----:B------:R-:W-:Y:S01]  /*2ac0*/  @!P4 IMAD R21, R43, R21, R44 ;  /* 0x000000152b15c224 */ /* 0x000fe200078e022c */
[----:B------:R-:W3:Y:S01]  /*2ad0*/  @!P5 LDG.E.64 R16, desc[UR8][R16.64] ;  /* 0x000000081010d981 */ /* 0x000ee2000c1e1b00 */
[----:B------:R-:W-:-:S04]  /*2ae0*/  @!P6 IMAD.WIDE.U32 R18, R19, 0x8, R28 ;  /* 0x000000081312e825 */ /* 0x000fc800078e001c */
[----:B------:R-:W-:Y:S02]  /*2af0*/  @!P4 IMAD.WIDE.U32 R20, R21, 0x8, R28 ;  /* 0x000000081514c825 */ /* 0x000fe400078e001c */
[----:B------:R-:W4:Y:S04]  /*2b00*/  @!P6 LDG.E.64 R18, desc[UR8][R18.64] ;  /* 0x000000081212e981 */ /* 0x000f28000c1e1b00 */
[----:B------:R-:W5:Y:S01]  /*2b10*/  @!P4 LDG.E.64 R20, desc[UR8][R20.64] ;  /* 0x000000081414c981 */ /* 0x000f62000c1e1b00 */
[----:B------:R-:W-:Y:S01]  /*2b20*/  IADD3 R27, R27, 0x4, RZ ;  /* 0x000000041b1b7810 */ /* 0x000fe20007ffe0ff */
[----:B--2---:R-:W-:Y:S01]  /*2b30*/  @!P0 FADD.FTZ R12, R12, R14 ;  /* 0x0000000e0c0c8221 */ /* 0x004fe20000010000 */
[----:B------:R-:W-:Y:S02]  /*2b40*/  @!P0 FADD.FTZ R13, R13, R15 ;  /* 0x0000000f0d0d8221 */ /* 0x000fe40000010000 */
[----:B------:R-:W-:-:S02]  /*2b50*/  IADD3 R14, R27, 0x1, RZ ;  /* 0x000000011b0e7810 */ /* 0x000fc40007ffe0ff */
[----:B------:R-:W-:Y:S01]  /*2b60*/  ISETP.EQ.OR P0, PT, R27, UR7, P3 ;  /* 0x000000071b007c0c */ /* 0x000fe20009f02670 */
[----:B---3--:R-:W-:Y:S01]  /*2b70*/  @!P5 FADD.FTZ R12, R12, R16 ;  /* 0x000000100c0cd221 */ /* 0x008fe20000010000 */
[----:B------:R-:W-:Y:S01]  /*2b80*/  @!P5 FADD.FTZ R13, R13, R17 ;  /* 0x000000110d0dd221 */ /* 0x000fe20000010000 */
[----:B------:R-:W-:Y:S02]  /*2b90*/  IADD3 R16, R27, 0x2, RZ ;  /* 0x000000021b107810 */ /* 0x000fe40007ffe0ff */
[----:B------:R-:W-:Y:S01]  /*2ba0*/  ISETP.EQ.OR P5, PT, R14, UR7, P3 ;  /* 0x000000070e007c0c */ /* 0x000fe20009fa2670 */
[----:B----4-:R-:W-:Y:S01]  /*2bb0*/  @!P6 FADD.FTZ R12, R12, R18 ;  /* 0x000000120c0ce221 */ /* 0x010fe20000010000 */
[----:B------:R-:W-:Y:S01]  /*2bc0*/  @!P6 FADD.FTZ R13, R13, R19 ;  /* 0x000000130d0de221 */ /* 0x000fe20000010000 */
[----:B------:R-:W-:Y:S02]  /*2bd0*/  IADD3 R18, R27, 0x3, RZ ;  /* 0x000000031b127810 */ /* 0x000fe40007ffe0ff */
[----:B------:R-:W-:Y:S01]  /*2be0*/  ISETP.EQ.OR P6, PT, R16, UR7, P3 ;  /* 0x0000000710007c0c */ /* 0x000fe20009fc2670 */
[----:B-----5:R-:W-:Y:S01]  /*2bf0*/  @!P4 FADD.FTZ R12, R12, R20 ;  /* 0x000000140c0cc221 */ /* 0x020fe20000010000 */
[----:B------:R-:W-:Y:S01]  /*2c00*/  @!P4 FADD.FTZ R13, R13, R21 ;  /* 0x000000150d0dc221 */ /* 0x000fe20000010000 */
[----:B------:R-:W-:Y:S01]  /*2c10*/  ISETP.EQ.OR P4, PT, R18, UR7, P3 ;  /* 0x0000000712007c0c */ /* 0x000fe20009f82670 */
[----:B------:R-:W-:-:S04]  /*2c20*/  @!P0 IMAD R15, R43, R27, R44 ;  /* 0x0000001b2b0f8224 */ /* 0x000fc800078e022c */
[----:B------:R-:W-:Y:S02]  /*2c30*/  @!P5 IMAD R17, R43, R14, R44 ;  /* 0x0000000e2b11d224 */ /* 0x000fe400078e022c */
[----:B------:R-:W-:-:S04]  /*2c40*/  @!P0 IMAD.WIDE.U32 R14, R15, 0x8, R28 ;  /* 0x000000080f0e8825 */ /* 0x000fc800078e001c */
[----:B------:R-:W-:Y:S02]  /*2c50*/  @!P6 IMAD R19, R43, R16, R44 ;  /* 0x000000102b13e224 */ /* 0x000fe400078e022c */
[----:B------:R-:W2:Y:S01]  /*2c60*/  @!P0 LDG.E.64 R14, desc[UR8][R14.64] ;  /* 0x000000080e0e8981 */ /* 0x000ea2000c1e1b00 */
[----:B------:R-:W-:-:S04]  /*2c70*/  @!P5 IMAD.WIDE.U32 R16, R17, 0x8, R28 ;  /* 0x000000081110d825 */ /* 0x000fc800078e001c */
[----:B------:R-:W-:Y:S02]  /*2c80*/  @!P4 IMAD R21, R43, R18, R44 ;  /* 0x000000122b15c224 */ /* 0x000fe400078e022c */
[--C-:B------:R-:W-:Y:S01]  /*2c90*/  @!P6 IMAD.WIDE.U32 R18, R19, 0x8, R28.reuse ;  /* 0x000000081312e825 */ /* 0x100fe200078e001c */
[----:B------:R-:W3:Y:S03]  /*2ca0*/  @!P5 LDG.E.64 R16, desc[UR8][R16.64] ;  /* 0x000000081010d981 */ /* 0x000ee6000c1e1b00 */
[----:B------:R-:W-:Y:S02]  /*2cb0*/  @!P4 IMAD.WIDE.U32 R20, R21, 0x8, R28 ;  /* 0x000000081514c825 */ /* 0x000fe400078e001c */
[----:B------:R-:W4:Y:S04]  /*2cc0*/  @!P6 LDG.E.64 R18, desc[UR8][R18.64] ;  /* 0x000000081212e981 */ /* 0x000f28000c1e1b00 */
[----:B------:R-:W5:Y:S01]  /*2cd0*/  @!P4 LDG.E.64 R20, desc[UR8][R20.64] ;  /* 0x000000081414c981 */ /* 0x000f62000c1e1b00 */
[----:B------:R-:W-:-:S02]  /*2ce0*/  IADD3 R26, R26, -0x4, RZ ;  /* 0xfffffffc1a1a7810 */ /* 0x000fc40007ffe0ff */
[----:B------:R-:W-:Y:S02]  /*2cf0*/  IADD3 R27, R27, 0x4, RZ ;  /* 0x000000041b1b7810 */ /* 0x000fe40007ffe0ff */
[----:B------:R-:W-:Y:S01]  /*2d00*/  IADD3 R26, R26, -0x4, RZ ;  /* 0xfffffffc1a1a7810 */ /* 0x000fe20007ffe0ff */
[----:B--2---:R-:W-:Y:S01]  /*2d10*/  @!P0 FADD.FTZ R12, R12, R14 ;  /* 0x0000000e0c0c8221 */ /* 0x004fe20000010000 */
[----:B------:R-:W-:-:S03]  /*2d20*/  @!P0 FADD.FTZ R13, R13, R15 ;  /* 0x0000000f0d0d8221 */ /* 0x000fc60000010000 */
[----:B---3--:R-:W-:Y:S01]  /*2d30*/  @!P5 FADD.FTZ R12, R12, R16 ;  /* 0x000000100c0cd221 */ /* 0x008fe20000010000 */
[----:B------:R-:W-:-:S03]  /*2d40*/  @!P5 FADD.FTZ R13, R13, R17 ;  /* 0x000000110d0dd221 */ /* 0x000fc60000010000 */
[----:B----4-:R-:W-:Y:S01]  /*2d50*/  @!P6 FADD.FTZ R12, R12, R18 ;  /* 0x000000120c0ce221 */ /* 0x010fe20000010000 */
[----:B------:R-:W-:Y:S01]  /*2d60*/  @!P6 FADD.FTZ R13, R13, R19 ;  /* 0x000000130d0de221 */ /* 0x000fe20000010000 */
[----:B------:R-:W-:Y:S02]  /*2d70*/  PLOP3.LUT P0, PT, PT, PT, PT, 0x8, 0x0 ;  /* 0x000000000000781c */ /* 0x000fe40003f0e170 */
[----:B-----5:R-:W-:Y:S01]  /*2d80*/  @!P4 FADD.FTZ R12, R12, R20 ;  /* 0x000000140c0cc221 */ /* 0x020fe20000010000 */
[----:B------:R-:W-:-:S10]  /*2d90*/  @!P4 FADD.FTZ R13, R13, R21 ;  /* 0x000000150d0dc221 */ /* 0x000fd40000010000 */
.L_x_19:
[----:B------:R-:W-:-:S13]  /*2da0*/  ISETP.NE.OR P0, PT, R26, RZ, P0 ;  /* 0x000000ff1a00720c */ /* 0x000fda0000705670 */
[----:B------:R-:W-:Y:S05]  /*2db0*/  @!P0 BRA `(.L_x_15) ;  /* 0x00000000007c8947 */ /* 0x000fea0003800000 */
.L_x_16:
[C---:B------:R-:W-:Y:S02]  /*2dc0*/  ISETP.EQ.OR P5, PT, R27.reuse, UR7, P3 ;  /* 0x000000071b007c0c */ /* 0x040fe40009fa2670 */
[C---:B------:R-:W-:Y:S02]  /*2dd0*/  IADD3 R17, R27.reuse, 0x1, RZ ;  /* 0x000000011b117810 */ /* 0x040fe40007ffe0ff */
[----:B------:R-:W-:Y:S02]  /*2de0*/  IADD3 R19, R27, 0x2, RZ ;  /* 0x000000021b137810 */ /* 0x000fe40007ffe0ff */
[----:B------:R-:W-:Y:S02]  /*2df0*/  ISETP.EQ.OR P6, PT, R17, UR7, P3 ;  /* 0x0000000711007c0c */ /* 0x000fe40009fc2670 */
[----:B------:R-:W-:Y:S02]  /*2e00*/  IADD3 R21, R27, 0x3, RZ ;  /* 0x000000031b157810 */ /* 0x000fe40007ffe0ff */
[----:B------:R-:W-:-:S02]  /*2e10*/  ISETP.EQ.OR P4, PT, R19, UR7, P3 ;  /* 0x0000000713007c0c */ /* 0x000fc40009f82670 */
[----:B------:R-:W-:Y:S01]  /*2e20*/  ISETP.EQ.OR P0, PT, R21, UR7, P3 ;  /* 0x0000000715007c0c */ /* 0x000fe20009f02670 */
[----:B------:R-:W-:-:S04]  /*2e30*/  @!P5 IMAD R15, R43, R27, R44 ;  /* 0x0000001b2b0fd224 */ /* 0x000fc800078e022c */
[----:B------:R-:W-:-:S04]  /*2e40*/  @!P5 IMAD.WIDE.U32 R14, R15, 0x8, R28 ;  /* 0x000000080f0ed825 */ /* 0x000fc800078e001c */
[C-C-:B------:R-:W-:Y:S02]  /*2e50*/  @!P6 IMAD R17, R43.reuse, R17, R44.reuse ;  /* 0x000000112b11e224 */ /* 0x140fe400078e022c */
[----:B------:R-:W2:Y:S01]  /*2e60*/  @!P5 LDG.E.64 R14, desc[UR8][R14.64] ;  /* 0x000000080e0ed981 */ /* 0x000ea2000c1e1b00 */
[----:B------:R-:W-:Y:S02]  /*2e70*/  @!P4 IMAD R19, R43, R19, R44 ;  /* 0x000000132b13c224 */ /* 0x000fe400078e022c */
        /* <DEDUP_REMOVED lines=8> */
[----:B------:R-:W-:Y:S01]  /*2f00*/  IADD3 R27, R27, 0x4, RZ ;  /* 0x000000041b1b7810 */ /* 0x000fe20007ffe0ff */
[----:B--2---:R-:W-:Y:S01]  /*2f10*/  @!P5 FADD.FTZ R12, R12, R14 ;  /* 0x0000000e0c0cd221 */ /* 0x004fe20000010000 */
[----:B------:R-:W-:Y:S01]  /*2f20*/  @!P5 FADD.FTZ R13, R13, R15 ;  /* 0x0000000f0d0dd221 */ /* 0x000fe20000010000 */
[----:B------:R-:W-:Y:S02]  /*2f30*/  ISETP.NE.AND P5, PT, R26, RZ, PT ;  /* 0x000000ff1a00720c */ /* 0x000fe40003fa5270 */
[----:B---3--:R-:W-:Y:S01]  /*2f40*/  @!P6 FADD.FTZ R12, R12, R16 ;  /* 0x000000100c0ce221 */ /* 0x008fe20000010000 */
[----:B------:R-:W-:-:S03]  /*2f50*/  @!P6 FADD.FTZ R13, R13, R17 ;  /* 0x000000110d0de221 */ /* 0x000fc60000010000 */
[----:B----4-:R-:W-:Y:S01]  /*2f60*/  @!P4 FADD.FTZ R12, R12, R18 ;  /* 0x000000120c0cc221 */ /* 0x010fe20000010000 */
[----:B------:R-:W-:-:S03]  /*2f70*/  @!P4 FADD.FTZ R13, R13, R19 ;  /* 0x000000130d0dc221 */ /* 0x000fc60000010000 */
[----:B-----5:R-:W-:Y:S01]  /*2f80*/  @!P0 FADD.FTZ R12, R12, R20 ;  /* 0x000000140c0c8221 */ /* 0x020fe20000010000 */
[----:B------:R-:W-:Y:S02]  /*2f90*/  @!P0 FADD.FTZ R13, R13, R21 ;  /* 0x000000150d0d8221 */ /* 0x000fe40000010000 */
[----:B------:R-:W-:Y:S05]  /*2fa0*/  @P5 BRA `(.L_x_16) ;  /* 0xfffffffc00845947 */ /* 0x000fea000383ffff */
.L_x_15:
[----:B------:R-:W-:-:S13]  /*2fb0*/  ISETP.NE.AND P0, PT, R53, RZ, PT ;  /* 0x000000ff3500720c */ /* 0x000fda0003f05270 */
[----:B------:R-:W-:Y:S05]  /*2fc0*/  @!P0 BRA `(.L_x_12) ;  /* 0x0000000000688947 */ /* 0x000fea0003800000 */
[----:B------:R-:W-:Y:S01]  /*2fd0*/  ISETP.EQ.OR P0, PT, R27, UR7, P3 ;  /* 0x000000071b007c0c */ /* 0x000fe20009f02670 */
[----:B------:R-:W-:Y:S01]  /*2fe0*/  BSSY B0, `(.L_x_20) ;  /* 0x0000008000007945 */ /* 0x000fe20003800000 */
[----:B------:R-:W-:-:S11]  /*2ff0*/  ISETP.NE.AND P4, PT, R53, 0x1, PT ;  /* 0x000000013500780c */ /* 0x000fd60003f85270 */
[----:B------:R-:W-:Y:S05]  /*3000*/  @P0 BRA `(.L_x_21) ;  /* 0x0000000000140947 */ /* 0x000fea0003800000 */
[----:B------:R-:W-:-:S04]  /*3010*/  IMAD R15, R43, R27, R44 ;  /* 0x0000001b2b0f7224 */ /* 0x000fc800078e022c */
[----:B------:R-:W-:-:S06]  /*3020*/  IMAD.WIDE.U32 R14, R15, 0x8, R28 ;  /* 0x000000080f0e7825 */ /* 0x000fcc00078e001c */
[----:B------:R-:W2:Y:S02]  /*3030*/  LDG.E.64 R14, desc[UR8][R14.64] ;  /* 0x000000080e0e7981 */ /* 0x000ea4000c1e1b00 */
[----:B--2---:R-:W-:Y:S01]  /*3040*/  FADD.FTZ R12, R12, R14 ;  /* 0x0000000e0c0c7221 */ /* 0x004fe20000010000 */
[----:B------:R-:W-:-:S07]  /*3050*/  FADD.FTZ R13, R13, R15 ;  /* 0x0000000f0d0d7221 */ /* 0x000fce0000010000 */
.L_x_21:
[----:B------:R-:W-:Y:S05]  /*3060*/  BSYNC B0 ;  /* 0x0000000000007941 */ /* 0x000fea0003800000 */
.L_x_20:
[----:B------:R-:W-:Y:S05]  /*3070*/  @!P4 BRA `(.L_x_12) ;  /* 0x00000000003cc947 */ /* 0x000fea0003800000 */
[C---:B------:R-:W-:Y:S02]  /*3080*/  IADD3 R17, R27.reuse, 0x2, RZ ;  /* 0x000000021b117810 */ /* 0x040fe40007ffe0ff */
[----:B------:R-:W-:Y:S02]  /*3090*/  IADD3 R15, R27, 0x1, RZ ;  /* 0x000000011b0f7810 */ /* 0x000fe40007ffe0ff */
[----:B------:R-:W-:Y:S02]  /*30a0*/  ISETP.EQ.OR P0, PT, R17, UR7, P3 ;  /* 0x0000000711007c0c */ /* 0x000fe40009f02670 */
[----:B------:R-:W-:Y:S02]  /*30b0*/  ISETP.EQ.OR P4, PT, R15, UR7, P3 ;  /* 0x000000070f007c0c */ /* 0x000fe40009f82670 */
[----:B------:R-:W-:-:S11]  /*30c0*/  ISETP.EQ.OR P0, PT, R53, 0x2, P0 ;  /* 0x000000023500780c */ /* 0x000fd60000702670 */
[-CC-:B------:R-:W-:Y:S02]  /*30d0*/  @!P4 IMAD R15, R15, R43.reuse, R44.reuse ;  /* 0x0000002b0f0fc224 */ /* 0x180fe400078e022c */
[----:B------:R-:W-:Y:S02]  /*30e0*/  @!P0 IMAD R17, R17, R43, R44 ;  /* 0x0000002b11118224 */ /* 0x000fe400078e022c */
[----:B------:R-:W-:-:S04]  /*30f0*/  @!P4 IMAD.WIDE.U32 R14, R15, 0x8, R28 ;  /* 0x000000080f0ec825 */ /* 0x000fc800078e001c */
[----:B------:R-:W-:Y:S02]  /*3100*/  @!P0 IMAD.WIDE.U32 R16, R17, 0x8, R28 ;  /* 0x0000000811108825 */ /* 0x000fe400078e001c */
[----:B------:R-:W2:Y:S04]  /*3110*/  @!P4 LDG.E.64 R14, desc[UR8][R14.64] ;  /* 0x000000080e0ec981 */ /* 0x000ea8000c1e1b00 */
[----:B------:R-:W3:Y:S01]  /*3120*/  @!P0 LDG.E.64 R16, desc[UR8][R16.64] ;  /* 0x0000000810108981 */ /* 0x000ee2000c1e1b00 */
[----:B--2---:R-:W-:Y:S01]  /*3130*/  @!P4 FADD.FTZ R12, R12, R14 ;  /* 0x0000000e0c0cc221 */ /* 0x004fe20000010000 */
[----:B------:R-:W-:-:S03]  /*3140*/  @!P4 FADD.FTZ R13, R13, R15 ;  /* 0x0000000f0d0dc221 */ /* 0x000fc60000010000 */
[----:B---3--:R-:W-:Y:S01]  /*3150*/  @!P0 FADD.FTZ R12, R12, R16 ;  /* 0x000000100c0c8221 */ /* 0x008fe20000010000 */
[----:B------:R-:W-:-:S07]  /*3160*/  @!P0 FADD.FTZ R13, R13, R17 ;  /* 0x000000110d0d8221 */ /* 0x000fce0000010000 */
.L_x_12:
[----:B------:R-:W2:Y:S01]  /*3170*/  S2UR UR6, SR_CgaCtaId ;  /* 0x00000000000679c3 */ /* 0x000ea20000008800 */
[----:B------:R-:W-:Y:S01]  /*3180*/  UMOV UR5, 0x400 ;  /* 0x0000040000057882 */ /* 0x000fe20000000000 */
[----:B------:R-:W-:Y:S02]  /*3190*/  SHF.L.U32 R47, R47, 0x10, RZ ;  /* 0x000000102f2f7819 */ /* 0x000fe400000006ff */
[----:B01----:R-:W-:Y:S02]  /*31a0*/  SHF.L.U32 R17, R22, 0x10, RZ ;  /* 0x0000001016117819 */ /* 0x003fe400000006ff */
[----:B------:R-:W-:Y:S01]  /*31b0*/  SHF.L.U32 R21, R48, 0x10, RZ ;  /* 0x0000001030157819 */ /* 0x000fe200000006ff */
[----:B------:R-:W-:Y:S01]  /*31c0*/  FADD.FTZ R22, -R6, R47 ;  /* 0x0000002f06167221 */ /* 0x000fe20000010100 */
[----:B------:R-:W0:Y:S01]  /*31d0*/  LDC R27, c[0x0][0x2ac] ;  /* 0x0000ab00ff1b7b82 */ /* 0x000e220000000800 */
[----:B------:R-:W-:Y:S01]  /*31e0*/  SHF.L.U32 R19, R24, 0x10, RZ ;  /* 0x0000001018137819 */ /* 0x000fe200000006ff */
[C---:B------:R-:W-:Y:S01]  /*31f0*/  FADD.FTZ R20, -R6.reuse, R17 ;  /* 0x0000001106147221 */ /* 0x040fe20000010100 */
[----:B------:R-:W-:Y:S01]  /*3200*/  SHF.R.U32.HI R18, RZ, 0x4, R54 ;  /* 0x00000004ff127819 */ /* 0x000fe20000011636 */
[----:B------:R-:W-:Y:S01]  /*3210*/  FADD.FTZ R16, -R6, R21 ;  /* 0x0000001506107221 */ /* 0x000fe20000010100 */
[-C--:B------:R-:W-:Y:S01]  /*3220*/  FMUL.FTZ R29, R22, R7.reuse ;  /* 0x00000007161d7220 */ /* 0x080fe20000410000 */
[----:B------:R-:W-:Y:S01]  /*3230*/  FADD.FTZ R6, -R6, R19 ;  /* 0x0000001306067221 */ /* 0x000fe20000010100 */
[----:B------:R-:W-:Y:S01]  /*3240*/  FMUL.FTZ R28, R20, R7 ;  /* 0x00000007141c7220 */ /* 0x000fe20000410000 */
[----:B--2---:R-:W-:Y:S01]  /*3250*/  ULEA UR5, UR6, UR5, 0x18 ;  /* 0x0000000506057291 */ /* 0x004fe2000f8ec03f */
[----:B0-----:R-:W-:-:S08]  /*3260*/  IMAD R17, R27, UR7, R18 ;  /* 0x000000071b117c24 */ /* 0x001fd0000f8e0212 */
[----:B------:R0:W-:Y:S01]  /*3270*/  @!P3 STS.64 [UR5+0x98], R12 ;  /* 0x0000980cff00b988 */ /* 0x0001e20008000a05 */
[----:B------:R-:W-:Y:S01]  /*3280*/  BAR.SYNC.DEFER_BLOCKING 0x0 ;  /* 0x0000000000007b1d */ /* 0x000fe20000010000 */
[----:B0-----:R-:W-:Y:S02]  /*3290*/  SHF.L.U32 R13, R46, 0x10, RZ ;  /* 0x000000102e0d7819 */ /* 0x001fe400000006ff */
[----:B------:R-:W-:-:S03]  /*32a0*/  SHF.L.U32 R12, R25, 0x10, RZ ;  /* 0x00000010190c7819 */ /* 0x000fc600000006ff */
[----:B------:R-:W0:Y:S01]  /*32b0*/  LDS.64 R14, [UR5+0x98] ;  /* 0x00009805ff0e7984 */ /* 0x000e220008000a00 */
[----:B------:R-:W-:Y:S02]  /*32c0*/  ULDC UR5, c[0x0][0x2bc] ;  /* 0x0000af0000057ab9 */ /* 0x000fe40000000800 */
[----:B0-----:R-:W-:Y:S01]  /*32d0*/  FMUL.FTZ R18, R14, UR5 ;  /* 0x000000050e127c20 */ /* 0x001fe20008410000 */
[----:B------:R-:W-:Y:S01]  /*32e0*/  FMUL.FTZ R19, R15, UR5 ;  /* 0x000000050f137c20 */ /* 0x000fe20008410000 */
        /* <DEDUP_REMOVED lines=19> */
.L_x_22:
[----:B------:R-:W-:Y:S04]  /*3420*/  BSSY B0, `(.L_x_23) ;  /* 0x0000014000007945 */ /* 0x000fe80003800000 */
[----:B------:R-:W-:Y:S05]  /*3430*/  @!P1 BRA `(.L_x_24) ;  /* 0x0000000000489947 */ /* 0x000fea0003800000 */
[C-C-:B------:R-:W-:Y:S01]  /*3440*/  FFMA.FTZ R14, R18.reuse, R29, R19.reuse ;  /* 0x0000001d120e7223 */ /* 0x140fe20000010013 */
[----:B------:R-:W-:Y:S01]  /*3450*/  FFMA.FTZ R15, R18, R28, R19 ;  /* 0x0000001c120f7223 */ /* 0x000fe20000010013 */
[----:B------:R-:W-:Y:S02]  /*3460*/  ULDC.64 UR12, c[0x0][0x288] ;  /* 0x0000a200000c7ab9 */ /* 0x000fe40000000a00 */
[----:B------:R-:W-:Y:S01]  /*3470*/  FFMA.FTZ R14, R13, R8, -R14 ;  /* 0x000000080d0e7223 */ /* 0x000fe2000001080e */
[----:B------:R-:W-:Y:S01]  /*3480*/  FFMA.FTZ R20, R12, R9, -R15 ;  /* 0x000000090c147223 */ /* 0x000fe2000001080f */
[----:B------:R-:W-:Y:S01]  /*3490*/  MOV R12, R58 ;  /* 0x0000003a000c7202 */ /* 0x000fe20000000f00 */
[----:B------:R-:W-:Y:S01]  /*34a0*/  IMAD R21, R3, UR12, RZ ;  /* 0x0000000c03157c24 */ /* 0x000fe2000f8e02ff */
[----:B------:R-:W-:Y:S01]  /*34b0*/  MOV R13, R61 ;  /* 0x0000003d000d7202 */ /* 0x000fe20000000f00 */
[----:B------:R-:W-:Y:S02]  /*34c0*/  FMUL.FTZ R20, R20, R7 ;  /* 0x0000000714147220 */ /* 0x000fe40000410000 */
[----:B------:R-:W-:-:S02]  /*34d0*/  IMAD R15, R36, UR13, R21 ;  /* 0x0000000d240f7c24 */ /* 0x000fc4000f8e0215 */
[----:B------:R-:W-:Y:S01]  /*34e0*/  FMUL.FTZ R21, R14, R7 ;  /* 0x000000070e157220 */ /* 0x000fe20000410000 */
[----:B------:R-:W-:Y:S01]  /*34f0*/  IMAD.WIDE.U32 R12, R36, UR12, R12 ;  /* 0x0000000c240c7c25 */ /* 0x000fe2000f8e000c */
[----:B------:R-:W-:Y:S02]  /*3500*/  ULDC.64 UR12, c[0x0][0x210] ;  /* 0x00008400000c7ab9 */ /* 0x000fe40000000a00 */
[----:B------:R-:W-:Y:S02]  /*3510*/  LEA R14, P0, R12, UR12, 0x1 ;  /* 0x0000000c0c0e7c11 */ /* 0x000fe4000f8008ff */
[----:B------:R-:W-:Y:S02]  /*3520*/  IADD3 R15, R13, R15, RZ ;  /* 0x0000000f0d0f7210 */ /* 0x000fe40007ffe0ff */
[----:B------:R-:W-:Y:S02]  /*3530*/  F2FP.BF16.F32.PACK_AB R13, R20, R21 ;  /* 0x00000015140d723e */ /* 0x000fe400000010ff */
[----:B------:R-:W-:-:S05]  /*3540*/  LEA.HI.X R15, R12, UR13, R15, 0x1, P0 ;  /* 0x0000000d0c0f7c11 */ /* 0x000fca00080f0c0f */
[----:B------:R0:W-:Y:S02]  /*3550*/  STG.E desc[UR8][R14.64], R13 ;  /* 0x0000000d0e007986 */ /* 0x0001e4000c101908 */
.L_x_24:
[----:B------:R-:W-:Y:S05]  /*3560*/  BSYNC B0 ;  /* 0x0000000000007941 */ /* 0x000fea0003800000 */
.L_x_23:
[----:B------:R-:W-:Y:S01]  /*3570*/  SHF.L.U32 R12, R23, 0x10, RZ ;  /* 0x00000010170c7819 */ /* 0x000fe200000006ff */
[-C--:B------:R-:W-:Y:S01]  /*3580*/  FMUL.FTZ R23, R16, R7.reuse ;  /* 0x0000000710177220 */ /* 0x080fe20000410000 */
[----:B------:R-:W-:Y:S01]  /*3590*/  SHF.L.U32 R45, R45, 0x10, RZ ;  /* 0x000000102d2d7819 */ /* 0x000fe200000006ff */
[----:B------:R-:W-:Y:S01]  /*35a0*/  FMUL.FTZ R22, R6, R7 ;  /* 0x0000000706167220 */ /* 0x000fe20000410000 */
[----:B------:R-:W-:Y:S01]  /*35b0*/  IADD3 R24, R17, 0x20, RZ ;  /* 0x0000002011187810 */ /* 0x000fe20007ffe0ff */
[----:B------:R-:W-:Y:S06]  /*35c0*/  @!P2 BRA `(.L_x_25) ;  /* 0x000000000048a947 */ /* 0x000fec0003800000 */
[----:B------:R-:W-:Y:S01]  /*35d0*/  FFMA.FTZ R10, R23, R8, R10 ;  /* 0x00000008170a7223 */ /* 0x000fe2000001000a */
[----:B------:R-:W-:-:S03]  /*35e0*/  FFMA.FTZ R11, R22, R9, R11 ;  /* 0x00000009160b7223 */ /* 0x000fc6000001000b */
[----:B------:R-:W-:Y:S01]  /*35f0*/  FMUL.FTZ R6, R10, -1.4426950216293334961 ;  /* 0xbfb8aa3b0a067820 */ /* 0x000fe20000410000 */
[----:B0-----:R-:W-:-:S05]  /*3600*/  FMUL.FTZ R15, R11, -1.4426950216293334961 ;  /* 0xbfb8aa3b0b0f7820 */ /* 0x001fca0000410000 */
        /* <DEDUP_REMOVED lines=14> */
.L_x_25:
[----:B------:R-:W-:Y:S01]  /*36f0*/  ULDC.64 UR12, c[0x0][0x290] ;  /* 0x0000a400000c7ab9 */ /* 0x000fe20000000a00 */
[----:B------:R-:W-:Y:S01]  /*3700*/  SHF.R.S32.HI R6, RZ, 0x1f, R24 ;  /* 0x0000001fff067819 */ /* 0x000fe20000011418 */
[----:B------:R-:W-:Y:S01]  /*3710*/  BSSY B0, `(.L_x_26) ;  /* 0x0000016000007945 */ /* 0x000fe20003800000 */
[----:B------:R-:W-:-:S04]  /*3720*/  ISETP.GE.U32.AND P0, PT, R24, UR12, PT ;  /* 0x0000000c18007c0c */ /* 0x000fc8000bf06070 */
[----:B------:R-:W-:-:S04]  /*3730*/  ISETP.GE.AND.EX P0, PT, R6, UR13, PT, P0 ;  /* 0x0000000d06007c0c */ /* 0x000fc8000bf06300 */
[----:B------:R-:W-:-:S13]  /*3740*/  ISETP.LT.U32.AND P0, PT, R54, 0x200, !P0 ;  /* 0x000002003600780c */ /* 0x000fda0004701070 */
[----:B------:R-:W-:Y:S05]  /*3750*/  @!P0 BRA `(.L_x_27) ;  /* 0x0000000000448947 */ /* 0x000fea0003800000 */
[----:B------:R-:W-:Y:S01]  /*3760*/  ULDC.64 UR12, c[0x0][0x288] ;  /* 0x0000a200000c7ab9 */ /* 0x000fe20000000a00 */
[C-C-:B------:R-:W-:Y:S01]  /*3770*/  FFMA.FTZ R6, R18.reuse, R23, R19.reuse ;  /* 0x0000001712067223 */ /* 0x140fe20000010013 */
[----:B------:R-:W-:Y:S01]  /*3780*/  MOV R59, R61 ;  /* 0x0000003d003b7202 */ /* 0x000fe20000000f00 */
[----:B------:R-:W-:Y:S01]  /*3790*/  FFMA.FTZ R19, R18, R22, R19 ;  /* 0x0000001612137223 */ /* 0x000fe20000010013 */
[----:B------:R-:W-:Y:S02]  /*37a0*/  IMAD R11, R5, UR12, RZ ;  /* 0x0000000c050b7c24 */ /* 0x000fe4000f8e02ff */
[----:B------:R-:W-:Y:S01]  /*37b0*/  FFMA.FTZ R6, R45, R8, -R6 ;  /* 0x000000082d067223 */ /* 0x000fe20000010806 */
[----:B------:R-:W-:Y:S01]  /*37c0*/  FFMA.FTZ R12, R12, R9, -R19 ;  /* 0x000000090c0c7223 */ /* 0x000fe20000010813 */
[----:B------:R-:W-:-:S04]  /*37d0*/  IMAD.WIDE.U32 R58, R2, UR12, R58 ;  /* 0x0000000c023a7c25 */ /* 0x000fc8000f8e003a */
[-C--:B------:R-:W-:Y:S01]  /*37e0*/  FMUL.FTZ R9, R6, R7.reuse ;  /* 0x0000000706097220 */ /* 0x080fe20000410000 */
[----:B------:R-:W-:Y:S01]  /*37f0*/  FMUL.FTZ R12, R12, R7 ;  /* 0x000000070c0c7220 */ /* 0x000fe20000410000 */
[----:B------:R-:W-:Y:S01]  /*3800*/  IMAD R11, R2, UR13, R11 ;  /* 0x0000000d020b7c24 */ /* 0x000fe2000f8e020b */
[----:B------:R-:W-:Y:S02]  /*3810*/  ULDC.64 UR12, c[0x0][0x210] ;  /* 0x00008400000c7ab9 */ /* 0x000fe40000000a00 */
[----:B------:R-:W-:Y:S02]  /*3820*/  LEA R6, P0, R58, UR12, 0x1 ;  /* 0x0000000c3a067c11 */ /* 0x000fe4000f8008ff */
[----:B------:R-:W-:Y:S02]  /*3830*/  IADD3 R11, R59, R11, RZ ;  /* 0x0000000b3b0b7210 */ /* 0x000fe40007ffe0ff */
[----:B------:R-:W-:Y:S02]  /*3840*/  F2FP.BF16.F32.PACK_AB R9, R12, R9 ;  /* 0x000000090c09723e */ /* 0x000fe400000010ff */
[----:B------:R-:W-:-:S05]  /*3850*/  LEA.HI.X R7, R58, UR13, R11, 0x1, P0 ;  /* 0x0000000d3a077c11 */ /* 0x000fca00080f0c0b */
[----:B------:R1:W-:Y:S02]  /*3860*/  STG.E desc[UR8][R6.64], R9 ;  /* 0x0000000906007986 */ /* 0x0003e4000c101908 */
.L_x_27:
[----:B------:R-:W-:Y:S05]  /*3870*/  BSYNC B0 ;  /* 0x0000000000007941 */ /* 0x000fea0003800000 */
.L_x_26:
[----:B------:R-:W-:Y:S02]  /*3880*/  IADD3 R50, R43, R50, RZ ;  /* 0x000000322b327210 */ /* 0x000fe40007ffe0ff */
[----:B------:R-:W-:Y:S02]  /*3890*/  IADD3 R49, R49, 0x1, RZ ;  /* 0x0000000131317810 */ /* 0x000fe40007ffe0ff */
[----:B------:R-:W-:-:S13]  /*38a0*/  ISETP.GE.AND P0, PT, R50, UR4, PT ;  /* 0x0000000432007c0c */ /* 0x000fda000bf06270 */
[----:B------:R-:W-:Y:S05]  /*38b0*/  @!P0 BRA `(.L_x_28) ;  /* 0xffffffc800a08947 */ /* 0x000fea000383ffff */
.L_x_1:
[----:B------:R-:W2:Y:S01]  /*38c0*/  LDC R4, c[0x0][0xc] ;  /* 0x00000300ff047b82 */ /* 0x000ea20000000800 */
[----:B------:R-:W-:Y:S01]  /*38d0*/  ISETP.NE.AND P2, PT, R54, RZ, PT ;  /* 0x000000ff3600720c */ /* 0x000fe20003f45270 */
[----:B------:R-:W-:Y:S06]  /*38e0*/  BSSY B0, `(.L_x_29) ;  /* 0x0000015000007945 */ /* 0x000fec0003800000 */
[----:B-1----:R-:W1:Y:S08]  /*38f0*/  LDC R7, c[0x0][0x10] ;  /* 0x00000400ff077b82 */ /* 0x002e700000000800 */
[----:B------:R-:W3:Y:S01]  /*3900*/  LDC.64 R2, c[0x0][0x258] ;  /* 0x00009600ff027b82 */ /* 0x000ee20000000a00 */
[----:B--2---:R-:W-:-:S02]  /*3910*/  IADD3 R0, R4, -0x1, RZ ;  /* 0xffffffff04007810 */ /* 0x004fc40007ffe0ff */
[----:B------:R-:W-:Y:S02]  /*3920*/  ISETP.NE.AND P1, PT, R4, 0x1, PT ;  /* 0x000000010400780c */ /* 0x000fe40003f25270 */
[----:B------:R-:W-:Y:S02]  /*3930*/  ISETP.NE.AND P0, PT, R0, UR7, PT ;  /* 0x0000000700007c0c */ /* 0x000fe4000bf05270 */
[C---:B-1----:R-:W-:Y:S02]  /*3940*/  IADD3 R5, R7.reuse, -0x1, RZ ;  /* 0xffffffff07057810 */ /* 0x042fe40007ffe0ff */
[----:B------:R-:W-:Y:S02]  /*3950*/  SHF.L.U32 R0, R7, 0x1, RZ ;  /* 0x0000000107007819 */ /* 0x000fe400000006ff */
[----:B------:R-:W-:Y:S02]  /*3960*/  ISETP.NE.OR P0, PT, R44, R5, P0 ;  /* 0x000000052c00720c */ /* 0x000fe40000705670 */
[----:B------:R-:W-:-:S05]  /*3970*/  SEL R5, R0, RZ, P1 ;  /* 0x000000ff00057207 */ /* 0x000fca0000800000 */
[----:B---3--:R-:W-:Y:S01]  /*3980*/  IMAD.WIDE.U32 R2, R5, 0x4, R2 ;  /* 0x0000000405027825 */ /* 0x008fe200078e0002 */
[----:B------:R-:W-:Y:S06]  /*3990*/  @P2 BRA `(.L_x_30) ;  /* 0x0000000000242947 */ /* 0x000fec0003800000 */
[----:B------:R-:W1:Y:S01]  /*39a0*/  S2R R0, SR_LANEID ;  /* 0x0000000000007919 */ /* 0x000e620000000000 */
[----:B------:R-:W-:Y:S02]  /*39b0*/  VOTEU.ANY UR4, UPT, PT ;  /* 0x0000000000047886 */ /* 0x000fe400038e0100 */
[----:B------:R-:W-:Y:S02]  /*39c0*/  UFLO.U32 UR5, UR4 ;  /* 0x00000004000572bd */ /* 0x000fe400080e0000 */
[----:B------:R-:W2:Y:S04]  /*39d0*/  POPC R5, UR4 ;  /* 0x0000000400057d09 */ /* 0x000ea80008000000 */
[----:B-1----:R-:W-:-:S13]  /*39e0*/  ISETP.EQ.U32.AND P1, PT, R0, UR5, PT ;  /* 0x0000000500007c0c */ /* 0x002fda000bf22070 */
[----:B------:R-:W-:Y:S06]  /*39f0*/  @P1 MEMBAR.ALL.GPU ;  /* 0x0000000000001992 */ /* 0x000fec000000a000 */
[----:B------:R-:W-:-:S00]  /*3a00*/  @P1 ERRBAR ;  /* 0x00000000000019ab */ /* 0x000fc00000000000 */
[----:B------:R-:W-:Y:S06]  /*3a10*/  @P1 CGAERRBAR ;  /* 0x00000000000015ab */ /* 0x000fec0000000000 */
[----:B--2---:R1:W-:Y:S02]  /*3a20*/  @P1 REDG.E.ADD.S32.STRONG.GPU desc[UR8][R2.64], R5 ;  /* 0x000000050200198e */ /* 0x0043e4000c10e388 */
.L_x_30:
[----:B------:R-:W-:Y:S05]  /*3a30*/  BSYNC B0 ;  /* 0x0000000000007941 */ /* 0x000fea0003800000 */
.L_x_29:
[----:B------:R-:W-:Y:S05]  /*3a40*/  @P0 EXIT ;  /* 0x000000000000094d */ /* 0x000fea0003800000 */
[----:B------:R-:W-:Y:S05]  /*3a50*/  @P2 BRA `(.L_x_31) ;  /* 0x0000000000202947 */ /* 0x000fea0003800000 */
[----:B------:R-:W-:-:S05]  /*3a60*/  IMAD R0, R4, R7, RZ ;  /* 0x0000000704007224 */ /* 0x000fca00078e02ff */
[----:B------:R-:W-:-:S13]  /*3a70*/  ISETP.NE.AND P0, PT, R0, -0x1, PT ;  /* 0xffffffff0000780c */ /* 0x000fda0003f05270 */
[----:B------:R-:W-:Y:S05]  /*3a80*/  @!P0 BRA `(.L_x_31) ;  /* 0x0000000000148947 */ /* 0x000fea0003800000 */
.L_x_32:
[----:B-1----:R-:W2:Y:S04]  /*3a90*/  LDG.E.STRONG.GPU R5, desc[UR8][R2.64] ;  /* 0x0000000802057981 */ /* 0x002ea8000c1ef900 */
[----:B--2---:R-:W-:Y:S01]  /*3aa0*/  CCTL.IVALL ;  /* 0x00000000ff00798f */ /* 0x004fe20002000000 */
[----:B------:R-:W-:Y:S05]  /*3ab0*/  YIELD ;  /* 0x0000000000007946 */ /* 0x000fea0003800000 */
[----:B------:R-:W-:-:S13]  /*3ac0*/  ISETP.NE.AND P0, PT, R5, R0, PT ;  /* 0x000000000500720c */ /* 0x000fda0003f05270 */
[----:B------:R-:W-:Y:S05]  /*3ad0*/  @P0 BRA `(.L_x_32) ;  /* 0xfffffffc00ec0947 */ /* 0x000fea000383ffff */
.L_x_31:
[----:B------:R-:W-:Y:S05]  /*3ae0*/  WARPSYNC.ALL ;  /* 0x0000000000007948 */ /* 0x000fea0003800000 */
[----:B------:R-:W2:Y:S08]  /*3af0*/  LDC.64 R22, c[0x0][0x288] ;  /* 0x0000a200ff167b82 */ /* 0x000eb00000000a00 */
[----:B------:R-:W-:Y:S01]  /*3b00*/  BAR.SYNC.DEFER_BLOCKING 0x0 ;  /* 0x0000000000007b1d */ /* 0x000fe20000010000 */
[----:B--2---:R-:W-:-:S04]  /*3b10*/  LEA.HI R0, P0, R23, R22, RZ, 0x1 ;  /* 0x0000001617007211 */ /* 0x004fc800078108ff */
[----:B-1----:R-:W-:-:S04]  /*3b20*/  IADD3.X R3, RZ, R23, RZ, P0, !PT ;  /* 0x00000017ff037210 */ /* 0x002fc800007fe4ff */
[--C-:B------:R-:W-:Y:S02]  /*3b30*/  SHF.R.S64 R25, R0, 0x1, R3.reuse ;  /* 0x0000000100197819 */ /* 0x100fe40000001003 */
[----:B------:R-:W-:Y:S02]  /*3b40*/  SHF.R.S32.HI R0, RZ, 0x1f, R54 ;  /* 0x0000001fff007819 */ /* 0x000fe40000011436 */
[----:B------:R-:W-:Y:S02]  /*3b50*/  SHF.R.S32.HI R27, RZ, 0x1, R3 ;  /* 0x00000001ff1b7819 */ /* 0x000fe40000011403 */
[----:B------:R-:W-:-:S04]  /*3b60*/  ISETP.GT.U32.AND P0, PT, R25, R54, PT ;  /* 0x000000361900720c */ /* 0x000fc80003f04070 */
[----:B------:R-:W-:-:S13]  /*3b70*/  ISETP.GT.AND.EX P0, PT, R27, R0, PT, P0 ;  /* 0x000000001b00720c */ /* 0x000fda0003f04300 */
[----:B------:R-:W-:Y:S05]  /*3b80*/  @!P0 EXIT ;  /* 0x000000000000894d */ /* 0x000fea0003800000 */
[C---:B------:R-:W-:Y:S01]  /*3b90*/  IMAD.WIDE.U32 R2, R22.reuse, 0x3, RZ ;  /* 0x0000000316027825 */ /* 0x040fe200078e00ff */
[----:B------:R-:W-:Y:S01]  /*3ba0*/  LEA R5, R23, R23, 0x1 ;  /* 0x0000001717057211 */ /* 0x000fe200078e08ff */
[----:B0-----:R-:W0:Y:S01]  /*3bb0*/  LDC.64 R14, c[0x0][0x218] ;  /* 0x00008600ff0e7b82 */ /* 0x001e220000000a00 */
[----:B------:R-:W-:Y:S01]  /*3bc0*/  SHF.L.U64.HI R23, R22, 0x2, R23 ;  /* 0x0000000216177819 */ /* 0x000fe20000010217 */
[----:B------:R-:W-:Y:S01]  /*3bd0*/  ULDC.64 UR4, c[0x0][0x268] ;  /* 0x00009a0000047ab9 */ /* 0x000fe20000000a00 */
[----:B------:R-:W-:Y:S02]  /*3be0*/  IADD3 R5, R3, R5, RZ ;  /* 0x0000000503057210 */ /* 0x000fe40007ffe0ff */
[----:B------:R-:W-:Y:S02]  /*3bf0*/  SHF.L.U64.HI R33, R25, 0x2, R27 ;  /* 0x0000000219217819 */ /* 0x000fe4000001021b */
[----:B------:R-:W-:Y:S01]  /*3c00*/  LEA.HI R2, P0, R5, R2, RZ, 0x1 ;  /* 0x0000000205027211 */ /* 0x000fe200078108ff */
[----:B------:R-:W1:Y:S03]  /*3c10*/  LDC.64 R16, c[0x0][0x220] ;  /* 0x00008800ff107b82 */ /* 0x000e660000000a00 */
[----:B------:R-:W-:-:S04]  /*3c20*/  IADD3.X R5, RZ, R5, RZ, P0, !PT ;  /* 0x00000005ff057210 */ /* 0x000fc800007fe4ff */
[--C-:B------:R-:W-:Y:S02]  /*3c30*/  SHF.R.S64 R29, R2, 0x1, R5.reuse ;  /* 0x00000001021d7819 */ /* 0x100fe40000001005 */
[----:B------:R-:W-:-:S04]  /*3c40*/  SHF.R.S32.HI R2, RZ, 0x1, R5 ;  /* 0x00000001ff027819 */ /* 0x000fc80000011405 */
[----:B------:R-:W-:-:S07]  /*3c50*/  SHF.L.U64.HI R31, R29, 0x2, R2 ;  /* 0x000000021d1f7819 */ /* 0x000fce0000010202 */
.L_x_33:
[----:B------:R-:W-:-:S04]  /*3c60*/  LEA R6, P0, R54, UR4, 0x2 ;  /* 0x0000000436067c11 */ /* 0x000fc8000f8010ff */
[----:B------:R-:W-:Y:S02]  /*3c70*/  LEA.HI.X R7, R54, UR5, R0, 0x2, P0 ;  /* 0x0000000536077c11 */ /* 0x000fe400080f1400 */
[-C--:B------:R-:W-:Y:S02]  /*3c80*/  LEA R8, P0, R25, R6.reuse, 0x2 ;  /* 0x0000000619087211 */ /* 0x080fe400078010ff */
[-C--:B------:R-:W-:Y:S01]  /*3c90*/  LEA R12, P1, R22, R6.reuse, 0x2 ;  /* 0x00000006160c7211 */ /* 0x080fe200078210ff */
[----:B--2---:R-:W2:Y:S01]  /*3ca0*/  LDG.E R18, desc[UR8][R6.64] ;  /* 0x0000000806127981 */ /* 0x004ea2000c1e1900 */
[----:B------:R-:W-:Y:S02]  /*3cb0*/  LEA R10, P2, R29, R6, 0x2 ;  /* 0x000000061d0a7211 */ /* 0x000fe400078410ff */
[----:B------:R-:W-:Y:S02]  /*3cc0*/  IADD3.X R9, R7, R33, RZ, P0, !PT ;  /* 0x0000002107097210 */ /* 0x000fe400007fe4ff */
[----:B------:R-:W-:-:S02]  /*3cd0*/  IADD3.X R13, R23, R7, RZ, P1, !PT ;  /* 0x00000007170d7210 */ /* 0x000fc40000ffe4ff */
[----:B------:R-:W-:Y:S01]  /*3ce0*/  IADD3.X R11, R7, R31, RZ, P2, !PT ;  /* 0x0000001f070b7210 */ /* 0x000fe200017fe4ff */
[----:B------:R-:W2:Y:S04]  /*3cf0*/  LDG.E R19, desc[UR8][R8.64] ;  /* 0x0000000808137981 */ /* 0x000ea8000c1e1900 */
[----:B------:R-:W3:Y:S04]  /*3d00*/  LDG.E R20, desc[UR8][R12.64] ;  /* 0x000000080c147981 */ /* 0x000ee8000c1e1900 */
[----:B------:R-:W3:Y:S01]  /*3d10*/  LDG.E R21, desc[UR8][R10.64] ;  /* 0x000000080a157981 */ /* 0x000ee2000c1e1900 */
[----:B------:R-:W-:-:S02]  /*3d20*/  SHF.L.U32 R5, R54, 0x1, RZ ;  /* 0x0000000136057819 */ /* 0x000fc400000006ff */
[----:B------:R-:W-:-:S03]  /*3d30*/  IADD3 R54, R54, 0x200, RZ ;  /* 0x0000020036367810 */ /* 0x000fc60007ffe0ff */
[----:B0-----:R-:W-:-:S04]  /*3d40*/  IMAD.WIDE R2, R5, 0x4, R14 ;  /* 0x0000000405027825 */ /* 0x001fc800078e020e */
[----:B-1----:R-:W-:Y:S01]  /*3d50*/  IMAD.WIDE R4, R5, 0x4, R16 ;  /* 0x0000000405047825 */ /* 0x002fe200078e0210 */
[----:B------:R-:W-:Y:S02]  /*3d60*/  ISETP.GT.U32.AND P0, PT, R25, R54, PT ;  /* 0x000000361900720c */ /* 0x000fe40003f04070 */
[----:B------:R-:W-:-:S04]  /*3d70*/  SHF.R.S32.HI R0, RZ, 0x1f, R54 ;  /* 0x0000001fff007819 */ /* 0x000fc80000011436 */
[----:B------:R-:W-:Y:S01]  /*3d80*/  ISETP.GT.AND.EX P0, PT, R27, R0, PT, P0 ;  /* 0x000000001b00720c */ /* 0x000fe20003f04300 */
[----:B--2---:R2:W-:Y:S04]  /*3d90*/  STG.E.64 desc[UR8][R2.64], R18 ;  /* 0x0000001202007986 */ /* 0x0045e8000c101b08 */
[----:B---3--:R2:W-:Y:S08]  /*3da0*/  STG.E.64 desc[UR8][R4.64], R20 ;  /* 0x0000001404007986 */ /* 0x0085f0000c101b08 */
[----:B------:R-:W-:Y:S05]  /*3db0*/  @P0 BRA `(.L_x_33) ;  /* 0xfffffffc00a80947 */ /* 0x000fea000383ffff */
[----:B------:R-:W-:Y:S05]  /*3dc0*/  EXIT ;  /* 0x000000000000794d */ /* 0x000fea0003800000 */
.L_x_34:
        /* <DEDUP_REMOVED lines=11> */
.L_x_3296:


//--------------------- .text._Z35group_norm_nhwc_bwd_one_pass_kernelI11Bf16IOFp32WLi128ELi32ELi512EEv26Group_norm_nhwc_bwd_params --------------------------
	.section	.text._Z35group_norm_nhwc_bwd_one_pass_kernelI11Bf16IOFp32WLi128ELi32ELi512EEv26Group_norm_nhwc_bwd_params,"ax",@progbits
	.align	128
        .global         _Z35group_norm_nhwc_bwd_one_pass_kernelI11Bf16IOFp32WLi128ELi32ELi512EEv26Group_norm_nhwc_bwd_params
        .type           _Z35group_norm_nhwc_bwd_one_pass_kernelI11Bf16IOFp32WLi128ELi32ELi512EEv26Group_norm_nhwc_bwd_params,@function
        .size           _Z35group_norm_nhwc_bwd_one_pass_kernelI11Bf16IOFp32WLi128ELi32ELi512EEv26Group_norm_nhwc_bwd_params,(.L_x_3297 - _Z35group_norm_nhwc_bwd_one_pass_kernelI11Bf16IOFp32WLi128ELi32ELi512EEv26Group_norm_nhwc_bwd_params)
        .other          _Z35group_norm_nhwc_bwd_one_pass_kernelI11Bf16IOFp32WLi128ELi32ELi512EEv26Group_norm_nhwc_bwd_params,@"STO_CUDA_ENTRY STV_DEFAULT"
_Z35group_norm_nhwc_bwd_one_pass_kernelI11Bf16IOFp32WLi128ELi32ELi512EEv26Group_norm_nhwc_bwd_params:
.text._Z35group_norm_nhwc_bwd_one_pass_kernelI11Bf16IOFp32WLi128ELi32ELi512EEv26Group_norm_nhwc_bwd_params:
[----:B------:R-:W-:Y:S08]  /*0000*/  LDC R1, c[0x0][0x28] ;  /* 0x00000a00ff017b82 */ /* 0x000ff00000000800 */
[----:B------:R-:W0:Y:S01]  /*0010*/  S2UR UR6, SR_CTAID.Y ;  /* 0x00000000000679c3 */ /* 0x000e220000002600 */
[----:B------:R-:W-:Y:S01]  /*0020*/  ULDC UR5, c[0x0][0x2a0] ;  /* 0x0000a80000057ab9 */ /* 0x000fe20000000800 */
[----:B------:R-:W-:Y:S01]  /*0030*/  ULDC UR4, c[0x0][0x270] ;  /* 0x00009c0000047ab9 */ /* 0x000fe20000000800 */
[----:B------:R-:W1:Y:S01]  /*0040*/  S2R R55, SR_TID.X ;  /* 0x0000000000377919 */ /* 0x000e620000002100 */
[----:B------:R-:W-:Y:S01]  /*0050*/  UIMAD UR5, UR5, UR4, URZ ;  /* 0x00000004050572a4 */ /* 0x000fe2000f8e023f */
[----:B------:R-:W-:-:S03]  /*0060*/  ULDC.64 UR12, c[0x0][0x208] ;  /* 0x00008200000c7ab9 */ /* 0x000fc60000000a00 */
[----:B------:R-:W2:Y:S01]  /*0070*/  S2UR UR14, SR_CTAID.X ;  /* 0x00000000000e79c3 */ /* 0x000ea20000002500 */
[----:B0-----:R-:W-:-:S04]  /*0080*/  MOV R46, UR6 ;  /* 0x00000006002e7c02 */ /* 0x001fc80008000f00 */
[----:B------:R-:W-:-:S13]  /*0090*/  ISETP.GE.AND P0, PT, R46, UR5, PT ;  /* 0x000000052e007c0c */ /* 0x000fda000bf06270 */
[----:B-12---:R-:W-:Y:S05]  /*00a0*/  @P0 BRA `(.L_x_35) ;  /* 0x0000004400d80947 */ /* 0x006fea0003800000 */
[----:B------:R-:W0:Y:S01]  /*00b0*/  LDC R3, c[0x0][0x2ac] ;  /* 0x0000ab00ff037b82 */ /* 0x000e220000000800 */
[----:B------:R-:W-:Y:S01]  /*00c0*/  ULDC.64 UR10, c[0x0][0x288] ;  /* 0x0000a200000a7ab9 */ /* 0x000fe20000000a00 */
[----:B------:R-:W1:Y:S01]  /*00d0*/  S2R R45, SR_LANEID ;  /* 0x00000000002d7919 */ /* 0x000e620000000000 */
[----:B------:R-:W-:Y:S01]  /*00e0*/  UIMAD.WIDE.U32 UR6, UR10, 0x3, URZ ;  /* 0x000000030a0678a5 */ /* 0x000fe2000f8e003f */
[--C-:B------:R-:W-:Y:S01]  /*00f0*/  SHF.R.U32.HI R44, RZ, 0x4, R55.reuse ;  /* 0x00000004ff2c7819 */ /* 0x100fe20000011637 */
[----:B------:R-:W-:Y:S01]  /*0100*/  UIMAD UR9, UR11, 0x3, URZ ;  /* 0x000000030b0978a4 */ /* 0x000fe2000f8e023f */
[----:B------:R-:W-:Y:S01]  /*0110*/  SHF.R.S32.HI R0, RZ, 0x1f, R55 ;  /* 0x0000001fff007819 */ /* 0x000fe20000011437 */
[----:B------:R-:W-:Y:S01]  /*0120*/  ULEA.HI UR10, UP0, UR11, UR10, URZ, 0x1 ;  /* 0x0000000a0b0a7291 */ /* 0x000fe2000f81083f */
[----:B------:R-:W2:Y:S01]  /*0130*/  S2UR UR8, SR_CgaCtaId ;  /* 0x00000000000879c3 */ /* 0x000ea20000008800 */
[----:B------:R-:W-:Y:S01]  /*0140*/  UIADD3 UR9, UR7, UR9, URZ ;  /* 0x0000000907097290 */ /* 0x000fe2000fffe03f */
[----:B------:R-:W-:Y:S01]  /*0150*/  LEA.HI R0, R0, R55, RZ, 0x5 ;  /* 0x0000003700007211 */ /* 0x000fe200078f28ff */
[----:B------:R-:W-:Y:S01]  /*0160*/  UIADD3.X UR11, URZ, UR11, URZ, UP0, !UPT ;  /* 0x0000000b3f0b7290 */ /* 0x000fe200087fe43f */
[----:B------:R-:W-:Y:S01]  /*0170*/  R2UR UR15, R46 ;  /* 0x000000002e0f72ca */ /* 0x000fe200000e0000 */
[----:B------:R-:W-:Y:S01]  /*0180*/  ULEA.HI UR7, UP0, UR9, UR6, URZ, 0x1 ;  /* 0x0000000609077291 */ /* 0x000fe2000f81083f */
[----:B------:R-:W-:Y:S01]  /*0190*/  SHF.R.S32.HI R2, RZ, 0x5, R0 ;  /* 0x00000005ff027819 */ /* 0x000fe20000011400 */
[----:B------:R-:W-:Y:S01]  /*01a0*/  UMOV UR4, 0x400 ;  /* 0x0000040000047882 */ /* 0x000fe20000000000 */
[----:B------:R-:W-:Y:S01]  /*01b0*/  ULDC.64 UR16, c[0x0][0x290] ;  /* 0x0000a40000107ab9 */ /* 0x000fe20000000a00 */
[----:B------:R-:W-:Y:S01]  /*01c0*/  UIADD3.X UR9, URZ, UR9, URZ, UP0, !UPT ;  /* 0x000000093f097290 */ /* 0x000fe200087fe43f */
[----:B------:R-:W-:Y:S01]  /*01d0*/  ISETP.GE.U32.AND P2, PT, R55, 0x200, PT ;  /* 0x000002003700780c */ /* 0x000fe20003f46070 */
[----:B------:R-:W-:-:S02]  /*01e0*/  USHF.R.S64 UR6, UR10, 0x1, UR11 ;  /* 0x000000010a067899 */ /* 0x000fc4000800100b */
[----:B------:R-:W-:Y:S02]  /*01f0*/  USHF.R.S64 UR7, UR7, 0x1, UR9 ;  /* 0x0000000107077899 */ /* 0x000fe40008001009 */
[----:B------:R-:W-:Y:S01]  /*0200*/  USHF.R.S32.HI UR9, URZ, 0x1, UR9 ;  /* 0x000000013f097899 */ /* 0x000fe20008011409 */
[----:B0-----:R-:W-:-:S03]  /*0210*/  IMAD R44, R3, UR14, R44 ;  /* 0x0000000e032c7c24 */ /* 0x001fc6000f8e022c */
[----:B------:R-:W-:Y:S02]  /*0220*/  USHF.L.U64.HI UR9, UR7, 0x2, UR9 ;  /* 0x0000000207097899 */ /* 0x000fe40008010209 */
[C---:B------:R-:W-:Y:S02]  /*0230*/  IADD3 R42, R44.reuse, 0x20, RZ ;  /* 0x000000202c2a7810 */ /* 0x040fe40007ffe0ff */
[C---:B------:R-:W-:Y:S01]  /*0240*/  IADD3 R40, R44.reuse, 0x40, RZ ;  /* 0x000000402c287810 */ /* 0x040fe20007ffe0ff */
[----:B--2---:R-:W-:Y:S01]  /*0250*/  ULEA UR4, UR8, UR4, 0x18 ;  /* 0x0000000408047291 */ /* 0x004fe2000f8ec03f */
[C---:B------:R-:W-:Y:S01]  /*0260*/  IADD3 R0, R44.reuse, 0x60, RZ ;  /* 0x000000602c007810 */ /* 0x040fe20007ffe0ff */
[----:B------:R-:W-:Y:S01]  /*0270*/  USHF.R.S32.HI UR8, URZ, 0x1, UR11 ;  /* 0x000000013f087899 */ /* 0x000fe2000801140b */
[----:B------:R-:W-:Y:S02]  /*0280*/  ISETP.LT.U32.AND P1, PT, R44, UR16, PT ;  /* 0x000000102c007c0c */ /* 0x000fe4000bf21070 */
[----:B------:R-:W-:Y:S01]  /*0290*/  SHF.R.S32.HI R43, RZ, 0x1f, R44 ;  /* 0x0000001fff2b7819 */ /* 0x000fe2000001142c */
[----:B------:R-:W-:Y:S01]  /*02a0*/  USHF.L.U64.HI UR8, UR6, 0x2, UR8 ;  /* 0x0000000206087899 */ /* 0x000fe20008010208 */
[----:B------:R-:W-:Y:S01]  /*02b0*/  ISETP.LT.U32.AND P0, PT, R42, UR16, PT ;  /* 0x000000102a007c0c */ /* 0x000fe2000bf01070 */
[----:B------:R-:W-:Y:S01]  /*02c0*/  ULDC.U8 UR16, c[0x0][0x2a4] ;  /* 0x0000a90000107ab9 */ /* 0x000fe20000000000 */
[----:B------:R-:W-:-:S02]  /*02d0*/  SHF.R.S32.HI R41, RZ, 0x1f, R42 ;  /* 0x0000001fff297819 */ /* 0x000fc4000001142a */
[----:B------:R-:W-:Y:S02]  /*02e0*/  SHF.R.S32.HI R3, RZ, 0x1f, R40 ;  /* 0x0000001fff037819 */ /* 0x000fe40000011428 */
[----:B------:R-:W-:Y:S02]  /*02f0*/  SHF.R.S32.HI R5, RZ, 0x1f, R0 ;  /* 0x0000001fff057819 */ /* 0x000fe40000011400 */
[----:B------:R-:W-:Y:S02]  /*0300*/  ISETP.LT.AND.EX P1, PT, R43, UR17, !P2, P1 ;  /* 0x000000112b007c0c */ /* 0x000fe4000d721310 */
[----:B------:R-:W-:Y:S01]  /*0310*/  ISETP.LT.AND.EX P2, PT, R41, UR17, !P2, P0 ;  /* 0x0000001129007c0c */ /* 0x000fe2000d741300 */
[----:B------:R-:W-:Y:S01]  /*0320*/  ULDC UR17, c[0x0][0x10] ;  /* 0x0000040000117ab9 */ /* 0x000fe20000000800 */
[----:B------:R-:W-:Y:S01]  /*0330*/  LEA R2, R2, UR4, 0x3 ;  /* 0x0000000402027c11 */ /* 0x000fe2000f8e18ff */
[----:B-1----:R-:W-:-:S10]  /*0340*/  UMOV UR4, URZ ;  /* 0x0000003f00047c82 */ /* 0x002fd40008000000 */
.L_x_70:
[----:B0-----:R-:W0:Y:S01]  /*0350*/  LDC R12, c[0x0][0x2a0] ;  /* 0x0000a800ff0c7b82 */ /* 0x001e220000000800 */
[----:B------:R-:W-:Y:S01]  /*0360*/  ISETP.LE.AND P0, PT, RZ, UR15, PT ;  /* 0x0000000fff007c0c */ /* 0x000fe2000bf03270 */
[----:B------:R-:W-:Y:S01]  /*0370*/  ULDC.64 UR10, c[0x0][0x298] ;  /* 0x0000a600000a7ab9 */ /* 0x000fe20000000a00 */
[----:B------:R-:W-:Y:S01]  /*0380*/  SHF.L.U32 R10, R55, 0x1, RZ ;  /* 0x00000001370a7819 */ /* 0x000fe200000006ff */
[----:B------:R-:W-:-:S04]  /*0390*/  ULDC.64 UR18, c[0x0][0x290] ;  /* 0x0000a40000127ab9 */ /* 0x000fc80000000a00 */
[----:B-1----:R-:W1:Y:S08]  /*03a0*/  LDC R13, c[0x0][0x2ac] ;  /* 0x0000ab00ff0d7b82 */ /* 0x002e700000000800 */
[----:B--2---:R-:W2:Y:S01]  /*03b0*/  @P1 LDC.64 R16, c[0x0][0x230] ;  /* 0x00008c00ff101b82 */ /* 0x004ea20000000a00 */
[----:B0-----:R-:W-:-:S07]  /*03c0*/  IABS R9, R12 ;  /* 0x0000000c00097213 */ /* 0x001fce0000000000 */
[----:B------:R-:W0:Y:S01]  /*03d0*/  @P2 LDC.64 R22, c[0x0][0x230] ;  /* 0x00008c00ff162b82 */ /* 0x000e220000000a00 */
[----:B------:R-:W3:Y:S08]  /*03e0*/  I2F.RP R4, R9 ;  /* 0x0000000900047306 */ /* 0x000ef00000209400 */
[----:B---3--:R-:W3:Y:S02]  /*03f0*/  MUFU.RCP R4, R4 ;  /* 0x0000000400047308 */ /* 0x008ee40000001000 */
[----:B---3--:R-:W-:-:S06]  /*0400*/  IADD3 R6, R4, 0xffffffe, RZ ;  /* 0x0ffffffe04067810 */ /* 0x008fcc0007ffe0ff */
[----:B------:R3:W4:Y:S02]  /*0410*/  F2I.FTZ.U32.TRUNC.NTZ R7, R6 ;  /* 0x0000000600077305 */ /* 0x000724000021f000 */
[----:B---3--:R-:W-:Y:S01]  /*0420*/  HFMA2.MMA R6, -RZ, RZ, 0, 0 ;  /* 0x00000000ff067435 */ /* 0x008fe200000001ff */
[----:B----4-:R-:W-:-:S05]  /*0430*/  IADD3 R8, RZ, -R7, RZ ;  /* 0x80000007ff087210 */ /* 0x010fca0007ffe0ff */
[----:B------:R-:W-:Y:S01]  /*0440*/  IMAD R11, R8, R9, RZ ;  /* 0x00000009080b7224 */ /* 0x000fe200078e02ff */
[----:B------:R-:W-:-:S03]  /*0450*/  IABS R8, UR15 ;  /* 0x0000000f00087c13 */ /* 0x000fc60008000000 */
[----:B------:R-:W-:Y:S01]  /*0460*/  IMAD.HI.U32 R7, R7, R11, R6 ;  /* 0x0000000b07077227 */ /* 0x000fe200078e0006 */
[----:B------:R-:W-:Y:S02]  /*0470*/  LOP3.LUT R6, R12, UR15, RZ, 0x3c, !PT ;  /* 0x0000000f0c067c12 */ /* 0x000fe4000f8e3cff */
[----:B------:R-:W-:Y:S02]  /*0480*/  LOP3.LUT R11, R10, 0x1e, RZ, 0xc0, !PT ;  /* 0x0000001e0a0b7812 */ /* 0x000fe400078ec0ff */
[----:B------:R-:W-:Y:S01]  /*0490*/  ISETP.GE.AND P3, PT, R6, RZ, PT ;  /* 0x000000ff0600720c */ /* 0x000fe20003f66270 */
[----:B------:R-:W-:-:S05]  /*04a0*/  IMAD.HI.U32 R7, R7, R8, RZ ;  /* 0x0000000807077227 */ /* 0x000fca00078e00ff */
[----:B------:R-:W-:-:S05]  /*04b0*/  IADD3 R4, -R7, RZ, RZ ;  /* 0x000000ff07047210 */ /* 0x000fca0007ffe1ff */
[----:B------:R-:W-:-:S05]  /*04c0*/  IMAD R4, R9, R4, R8 ;  /* 0x0000000409047224 */ /* 0x000fca00078e0208 */
[----:B------:R-:W-:-:S13]  /*04d0*/  ISETP.GT.U32.AND P5, PT, R9, R4, PT ;  /* 0x000000040900720c */ /* 0x000fda0003fa4070 */
[-C--:B------:R-:W-:Y:S02]  /*04e0*/  @!P5 IADD3 R4, R4, -R9.reuse, RZ ;  /* 0x800000090404d210 */ /* 0x080fe40007ffe0ff */
[----:B------:R-:W-:Y:S02]  /*04f0*/  @!P5 IADD3 R7, R7, 0x1, RZ ;  /* 0x000000010707d810 */ /* 0x000fe40007ffe0ff */
[CC--:B------:R-:W-:Y:S02]  /*0500*/  ISETP.GE.U32.AND P4, PT, R4.reuse, R9.reuse, PT ;  /* 0x000000090400720c */ /* 0x0c0fe40003f86070 */
[----:B------:R-:W-:Y:S02]  /*0510*/  ISETP.GT.U32.AND P5, PT, R9, R4, PT ;  /* 0x000000040900720c */ /* 0x000fe40003fa4070 */
[----:B------:R-:W-:-:S04]  /*0520*/  IADD3 R9, R4, -R9, RZ ;  /* 0x8000000904097210 */ /* 0x000fc80007ffe0ff */
[----:B------:R-:W-:Y:S02]  /*0530*/  SEL R4, R9, R4, !P5 ;  /* 0x0000000409047207 */ /* 0x000fe40006800000 */
[----:B------:R-:W-:Y:S02]  /*0540*/  LOP3.LUT R9, RZ, R12, RZ, 0x33, !PT ;  /* 0x0000000cff097212 */ /* 0x000fe400078e33ff */
[----:B------:R-:W-:Y:S02]  /*0550*/  @!P0 IADD3 R4, -R4, RZ, RZ ;  /* 0x000000ff04048210 */ /* 0x000fe40007ffe1ff */
[----:B------:R-:W-:Y:S02]  /*0560*/  @P4 IADD3 R7, R7, 0x1, RZ ;  /* 0x0000000107074810 */ /* 0x000fe40007ffe0ff */
[----:B------:R-:W-:Y:S02]  /*0570*/  ISETP.NE.AND P4, PT, R12, RZ, PT ;  /* 0x000000ff0c00720c */ /* 0x000fe40003f85270 */
[----:B------:R-:W-:-:S02]  /*0580*/  MOV R8, R7 ;  /* 0x0000000700087202 */ /* 0x000fc40000000f00 */
[C---:B------:R-:W-:Y:S01]  /*0590*/  SEL R4, R9.reuse, R4, !P4 ;  /* 0x0000000409047207 */ /* 0x040fe20006000000 */
[----:B------:R-:W3:Y:S01]  /*05a0*/  @P1 LDC.64 R6, c[0x0][0x288] ;  /* 0x0000a200ff061b82 */ /* 0x000ee20000000a00 */
[----:B------:R-:W-:Y:S02]  /*05b0*/  @!P3 IADD3 R8, -R8, RZ, RZ ;  /* 0x000000ff0808b210 */ /* 0x000fe40007ffe1ff */
[----:B------:R-:W-:Y:S02]  /*05c0*/  LEA R10, R4, R11, 0x5 ;  /* 0x0000000b040a7211 */ /* 0x000fe400078e28ff */
[----:B------:R-:W-:Y:S02]  /*05d0*/  SEL R9, R9, R8, !P4 ;  /* 0x0000000809097207 */ /* 0x000fe40006000000 */
[----:B------:R-:W-:Y:S02]  /*05e0*/  SHF.R.S32.HI R11, RZ, 0x1f, R10 ;  /* 0x0000001fff0b7819 */ /* 0x000fe4000001140a */
[----:B------:R-:W-:-:S02]  /*05f0*/  SHF.R.S32.HI R8, RZ, 0x1f, R9 ;  /* 0x0000001fff087819 */ /* 0x000fc40000011409 */
[----:B------:R-:W-:Y:S01]  /*0600*/  SHF.R.U32.HI R12, RZ, 0x4, R55 ;  /* 0x00000004ff0c7819 */ /* 0x000fe20000011637 */
[----:B------:R-:W-:-:S04]  /*0610*/  IMAD.WIDE.U32 R58, R9, UR10, R10 ;  /* 0x0000000a093a7c25 */ /* 0x000fc8000f8e000a */
[----:B------:R-:W-:Y:S02]  /*0620*/  IMAD R8, R8, UR10, RZ ;  /* 0x0000000a08087c24 */ /* 0x000fe4000f8e02ff */
[----:B-1----:R-:W-:Y:S02]  /*0630*/  IMAD R14, R13, UR14, R12 ;  /* 0x0000000e0d0e7c24 */ /* 0x002fe4000f8e020c */
[----:B------:R-:W-:Y:S01]  /*0640*/  IMAD R61, R9, UR11, R8 ;  /* 0x0000000b093d7c24 */ /* 0x000fe2000f8e0208 */
[----:B------:R-:W-:Y:S02]  /*0650*/  ULDC.64 UR10, c[0x0][0x248] ;  /* 0x00009200000a7ab9 */ /* 0x000fe40000000a00 */
[----:B------:R-:W-:Y:S01]  /*0660*/  UIMAD.WIDE UR10, UR15, 0x8, UR10 ;  /* 0x000000080f0a78a5 */ /* 0x000fe2000f8e020a */
[----:B------:R-:W-:Y:S01]  /*0670*/  IADD3 R8, R14, 0x40, RZ ;  /* 0x000000400e087810 */ /* 0x000fe20007ffe0ff */
[----:B---3--:R-:W-:Y:S01]  /*0680*/  @P1 IMAD R9, R43, R6, RZ ;  /* 0x000000062b091224 */ /* 0x008fe200078e02ff */
[----:B------:R-:W-:-:S02]  /*0690*/  IADD3 R61, R59, R61, RZ ;  /* 0x0000003d3b3d7210 */ /* 0x000fc40007ffe0ff */
[----:B------:R-:W-:Y:S01]  /*06a0*/  ISETP.GE.U32.AND P0, PT, R8, UR18, PT ;  /* 0x0000001208007c0c */ /* 0x000fe2000bf06070 */
[----:B------:R-:W-:Y:S01]  /*06b0*/  @P1 IMAD R21, R44, R7, R9 ;  /* 0x000000072c151224 */ /* 0x000fe200078e0209 */
[----:B------:R-:W-:Y:S02]  /*06c0*/  MOV R12, UR10 ;  /* 0x0000000a000c7c02 */ /* 0x000fe40008000f00 */
[----:B------:R-:W-:Y:S02]  /*06d0*/  MOV R13, UR11 ;  /* 0x0000000b000d7c02 */ /* 0x000fe40008000f00 */
[----:B------:R-:W-:-:S04]  /*06e0*/  SHF.R.S32.HI R8, RZ, 0x1f, R8 ;  /* 0x0000001fff087819 */ /* 0x000fc80000011408 */
[----:B------:R-:W3:Y:S01]  /*06f0*/  LDG.E.64 R12, desc[UR12][R12.64] ;  /* 0x0000000c0c0c7981 */ /* 0x000ee2000c1e1b00 */
[----:B------:R-:W-:Y:S02]  /*0700*/  ISETP.GE.AND.EX P0, PT, R8, UR19, PT, P0 ;  /* 0x0000001308007c0c */ /* 0x000fe4000bf06300 */
[----:B------:R-:W1:Y:S01]  /*0710*/  @P2 LDC.64 R8, c[0x0][0x288] ;  /* 0x0000a200ff082b82 */ /* 0x000e620000000a00 */
[----:B------:R-:W-:Y:S02]  /*0720*/  IADD3 R7, R14, 0x60, RZ ;  /* 0x000000600e077810 */ /* 0x000fe40007ffe0ff */
[----:B------:R-:W-:-:S05]  /*0730*/  @P1 MOV R60, R58 ;  /* 0x0000003a003c1202 */ /* 0x000fca0000000f00 */
[----:B------:R-:W4:Y:S01]  /*0740*/  @P1 LDC.64 R14, c[0x0][0x228] ;  /* 0x00008a00ff0e1b82 */ /* 0x000f220000000a00 */
[----:B------:R-:W-:-:S05]  /*0750*/  @P1 IMAD.WIDE.U32 R18, R44, R6, R60 ;  /* 0x000000062c121225 */ /* 0x000fca00078e003c */
[----:B------:R-:W-:Y:S02]  /*0760*/  @P1 IADD3 R19, R19, R21, RZ ;  /* 0x0000001513131210 */ /* 0x000fe40007ffe0ff */
[C---:B------:R-:W-:Y:S01]  /*0770*/  @P1 SHF.L.U32 R27, R18.reuse, 0x1, RZ ;  /* 0x00000001121b1819 */ /* 0x040fe200000006ff */
[----:B------:R-:W0:Y:S01]  /*0780*/  @P2 LDC.64 R20, c[0x0][0x228] ;  /* 0x00008a00ff142b82 */ /* 0x000e220000000a00 */
[----:B------:R-:W-:Y:S02]  /*0790*/  @P1 SHF.L.U64.HI R28, R18, 0x1, R19 ;  /* 0x00000001121c1819 */ /* 0x000fe40000010213 */
[----:B--2---:R-:W-:Y:S01]  /*07a0*/  @P1 IADD3 R24, P4, R27, R16, RZ ;  /* 0x000000101b181210 */ /* 0x004fe20007f9e0ff */
[----:B-1----:R-:W-:-:S03]  /*07b0*/  @P2 IMAD R16, R41, R8, RZ ;  /* 0x0000000829102224 */ /* 0x002fc600078e02ff */
[----:B------:R-:W-:Y:S02]  /*07c0*/  @P1 IADD3.X R25, R28, R17, RZ, P4, !PT ;  /* 0x000000111c191210 */ /* 0x000fe400027fe4ff */
[----:B------:R-:W-:Y:S01]  /*07d0*/  @P2 MOV R17, R61 ;  /* 0x0000003d00112202 */ /* 0x000fe20000000f00 */
[----:B------:R-:W-:Y:S01]  /*07e0*/  @P2 IMAD R29, R42, R9, R16 ;  /* 0x000000092a1d2224 */ /* 0x000fe200078e0210 */
[----:B------:R-:W-:Y:S02]  /*07f0*/  @P2 MOV R16, R58 ;  /* 0x0000003a00102202 */ /* 0x000fe40000000f00 */
[----:B----4-:R-:W-:-:S03]  /*0800*/  @P1 IADD3 R26, P4, R27, R14, RZ ;  /* 0x0000000e1b1a1210 */ /* 0x010fc60007f9e0ff */
[----:B------:R-:W-:Y:S01]  /*0810*/  @P2 IMAD.WIDE.U32 R8, R42, R8, R16 ;  /* 0x000000082a082225 */ /* 0x000fe200078e0010 */
[----:B------:R-:W-:-:S04]  /*0820*/  @P1 IADD3.X R27, R28, R15, RZ, P4, !PT ;  /* 0x0000000f1c1b1210 */ /* 0x000fc800027fe4ff */
[----:B------:R-:W-:Y:S02]  /*0830*/  @P2 IADD3 R15, R9, R29, RZ ;  /* 0x0000001d090f2210 */ /* 0x000fe40007ffe0ff */
[C---:B------:R-:W-:Y:S01]  /*0840*/  @P2 SHF.L.U32 R9, R8.reuse, 0x1, RZ ;  /* 0x0000000108092819 */ /* 0x040fe200000006ff */
[----:B------:R-:W-:Y:S01]  /*0850*/  HFMA2.MMA R54, -RZ, RZ, 0, 0 ;  /* 0x00000000ff367435 */ /* 0x000fe200000001ff */
[----:B------:R-:W-:Y:S02]  /*0860*/  @P2 SHF.L.U64.HI R28, R8, 0x1, R15 ;  /* 0x00000001081c2819 */ /* 0x000fe4000001020f */
[C---:B0-----:R-:W-:Y:S02]  /*0870*/  @P2 IADD3 R22, P4, R9.reuse, R22, RZ ;  /* 0x0000001609162210 */ /* 0x041fe40007f9e0ff */
[----:B------:R-:W-:Y:S02]  /*0880*/  @P2 IADD3 R20, P5, R9, R20, RZ ;  /* 0x0000001409142210 */ /* 0x000fe40007fbe0ff */
[----:B------:R-:W-:-:S02]  /*0890*/  CS2R R50, SRZ ;  /* 0x0000000000327805 */ /* 0x000fc4000001ff00 */
[C---:B------:R-:W-:Y:S02]  /*08a0*/  @P2 IADD3.X R23, R28.reuse, R23, RZ, P4, !PT ;  /* 0x000000171c172210 */ /* 0x040fe400027fe4ff */
[----:B------:R-:W-:-:S03]  /*08b0*/  @P2 IADD3.X R21, R28, R21, RZ, P5, !PT ;  /* 0x000000151c152210 */ /* 0x000fc60002ffe4ff */
[----:B------:R-:W5:Y:S04]  /*08c0*/  @P2 LDG.E R54, desc[UR12][R22.64] ;  /* 0x0000000c16362981 */ /* 0x000f68000c1e1900 */
[----:B------:R-:W5:Y:S01]  /*08d0*/  @P2 LDG.E R51, desc[UR12][R20.64] ;  /* 0x0000000c14332981 */ /* 0x000f62000c1e1900 */
[----:B------:R-:W-:Y:S02]  /*08e0*/  ISETP.LT.U32.AND P0, PT, R55, 0x200, !P0 ;  /* 0x000002003700780c */ /* 0x000fe40004701070 */
[----:B------:R-:W-:Y:S02]  /*08f0*/  ISETP.GE.U32.AND P3, PT, R7, UR18, PT ;  /* 0x0000001207007c0c */ /* 0x000fe4000bf66070 */
[----:B------:R-:W-:-:S04]  /*0900*/  SHF.R.S32.HI R7, RZ, 0x1f, R7 ;  /* 0x0000001fff077819 */ /* 0x000fc80000011407 */
[----:B------:R-:W-:-:S05]  /*0910*/  ISETP.GE.AND.EX P3, PT, R7, UR19, PT, P3 ;  /* 0x0000001307007c0c */ /* 0x000fca000bf66330 */
[----:B------:R-:W0:Y:S01]  /*0920*/  @P0 LDC.64 R6, c[0x0][0x288] ;  /* 0x0000a200ff060b82 */ /* 0x000e220000000a00 */
[----:B------:R-:W-:-:S06]  /*0930*/  CS2R R52, SRZ ;  /* 0x0000000000347805 */ /* 0x000fcc000001ff00 */
[----:B------:R1:W5:Y:S01]  /*0940*/  @P1 LDG.E R53, desc[UR12][R24.64] ;  /* 0x0000000c18351981 */ /* 0x000362000c1e1900 */
[----:B------:R-:W2:Y:S03]  /*0950*/  @P0 LDC.64 R16, c[0x0][0x230] ;  /* 0x00008c00ff100b82 */ /* 0x000ea60000000a00 */
[----:B------:R4:W5:Y:S01]  /*0960*/  @P1 LDG.E R52, desc[UR12][R26.64] ;  /* 0x0000000c1a341981 */ /* 0x000962000c1e1900 */
[----:B0-----:R-:W-:-:S04]  /*0970*/  @P0 IMAD R14, R3, R6, RZ ;  /* 0x00000006030e0224 */ /* 0x001fc800078e02ff */
[----:B------:R-:W-:Y:S02]  /*0980*/  @P0 IMAD R29, R40, R7, R14 ;  /* 0x00000007281d0224 */ /* 0x000fe400078e020e */
[----:B------:R-:W0:Y:S01]  /*0990*/  @P0 LDC.64 R14, c[0x0][0x228] ;  /* 0x00008a00ff0e0b82 */ /* 0x000e220000000a00 */
[----:B-1----:R-:W-:Y:S02]  /*09a0*/  @P0 MOV R24, R58 ;  /* 0x0000003a00180202 */ /* 0x002fe40000000f00 */
[----:B------:R-:W-:-:S03]  /*09b0*/  @P0 MOV R25, R61 ;  /* 0x0000003d00190202 */ /* 0x000fc60000000f00 */
[----:B------:R-:W-:-:S05]  /*09c0*/  @P0 IMAD.WIDE.U32 R24, R40, R6, R24 ;  /* 0x0000000628180225 */ /* 0x000fca00078e0018 */
[----:B------:R-:W-:Y:S02]  /*09d0*/  @P0 IADD3 R25, R25, R29, RZ ;  /* 0x0000001d19190210 */ /* 0x000fe40007ffe0ff */
[C---:B----4-:R-:W-:Y:S02]  /*09e0*/  @P0 SHF.L.U32 R27, R24.reuse, 0x1, RZ ;  /* 0x00000001181b0819 */ /* 0x050fe400000006ff */
[----:B------:R-:W-:Y:S02]  /*09f0*/  @P0 SHF.L.U64.HI R26, R24, 0x1, R25 ;  /* 0x00000001181a0819 */ /* 0x000fe40000010219 */
[----:B--2---:R-:W-:-:S04]  /*0a00*/  @P0 IADD3 R16, P4, R27, R16, RZ ;  /* 0x000000101b100210 */ /* 0x004fc80007f9e0ff */
[C---:B------:R-:W-:Y:S02]  /*0a10*/  @P0 IADD3.X R17, R26.reuse, R17, RZ, P4, !PT ;  /* 0x000000111a110210 */ /* 0x040fe400027fe4ff */
[----:B0-----:R-:W-:Y:S02]  /*0a20*/  @P0 IADD3 R14, P4, R27, R14, RZ ;  /* 0x0000000e1b0e0210 */ /* 0x001fe40007f9e0ff */
[----:B------:R-:W-:Y:S02]  /*0a30*/  CS2R R48, SRZ ;  /* 0x0000000000307805 */ /* 0x000fe4000001ff00 */
[----:B------:R-:W-:-:S04]  /*0a40*/  @P0 IADD3.X R15, R26, R15, RZ, P4, !PT ;  /* 0x0000000f1a0f0210 */ /* 0x000fc800027fe4ff */
[----:B------:R-:W5:Y:S04]  /*0a50*/  @P0 LDG.E R49, desc[UR12][R16.64] ;  /* 0x0000000c10310981 */ /* 0x000f68000c1e1900 */
[----:B------:R-:W5:Y:S01]  /*0a60*/  @P0 LDG.E R48, desc[UR12][R14.64] ;  /* 0x0000000c0e300981 */ /* 0x000f62000c1e1900 */
[----:B------:R-:W-:-:S13]  /*0a70*/  ISETP.LT.U32.AND P3, PT, R55, 0x200, !P3 ;  /* 0x000002003700780c */ /* 0x000fda0005f61070 */
[----:B------:R-:W0:Y:S08]  /*0a80*/  @P3 LDC.64 R18, c[0x0][0x288] ;  /* 0x0000a200ff123b82 */ /* 0x000e300000000a00 */
[----:B------:R-:W1:Y:S08]  /*0a90*/  @P3 LDC.64 R6, c[0x0][0x230] ;  /* 0x00008c00ff063b82 */ /* 0x000e700000000a00 */
[----:B------:R-:W2:Y:S01]  /*0aa0*/  @P3 LDC.64 R8, c[0x0][0x228] ;  /* 0x00008a00ff083b82 */ /* 0x000ea20000000a00 */
[----:B------:R-:W-:-:S02]  /*0ab0*/  @P3 MOV R24, R58 ;  /* 0x0000003a00183202 */ /* 0x000fc40000000f00 */
[----:B------:R-:W-:Y:S01]  /*0ac0*/  @P3 MOV R25, R61 ;  /* 0x0000003d00193202 */ /* 0x000fe20000000f00 */
[----:B0-----:R-:W-:-:S04]  /*0ad0*/  @P3 IMAD R29, R5, R18, RZ ;  /* 0x00000012051d3224 */ /* 0x001fc800078e02ff */
[C---:B------:R-:W-:Y:S02]  /*0ae0*/  @P3 IMAD R29, R0.reuse, R19, R29 ;  /* 0x00000013001d3224 */ /* 0x040fe400078e021d */
[----:B------:R-:W-:Y:S01]  /*0af0*/  @P3 IMAD.WIDE.U32 R18, R0, R18, R24 ;  /* 0x0000001200123225 */ /* 0x000fe200078e0018 */
[----:B------:R-:W-:-:S04]  /*0b00*/  HFMA2.MMA R47, -RZ, RZ, 0, 0 ;  /* 0x00000000ff2f7435 */ /* 0x000fc800000001ff */
[----:B------:R-:W-:Y:S02]  /*0b10*/  @P3 IADD3 R25, R19, R29, RZ ;  /* 0x0000001d13193210 */ /* 0x000fe40007ffe0ff */
[C---:B------:R-:W-:Y:S02]  /*0b20*/  @P3 SHF.L.U32 R19, R18.reuse, 0x1, RZ ;  /* 0x0000000112133819 */ /* 0x040fe400000006ff */
[----:B------:R-:W-:Y:S02]  /*0b30*/  @P3 SHF.L.U64.HI R18, R18, 0x1, R25 ;  /* 0x0000000112123819 */ /* 0x000fe40000010219 */
[C---:B-1----:R-:W-:Y:S02]  /*0b40*/  @P3 IADD3 R6, P5, R19.reuse, R6, RZ ;  /* 0x0000000613063210 */ /* 0x042fe40007fbe0ff */
[----:B--2---:R-:W-:Y:S02]  /*0b50*/  @P3 IADD3 R8, P6, R19, R8, RZ ;  /* 0x0000000813083210 */ /* 0x004fe40007fde0ff */
[----:B------:R-:W-:-:S02]  /*0b60*/  @P3 IADD3.X R7, R18, R7, RZ, P5, !PT ;  /* 0x0000000712073210 */ /* 0x000fc40002ffe4ff */
[----:B------:R-:W-:Y:S01]  /*0b70*/  @P3 IADD3.X R9, R18, R9, RZ, P6, !PT ;  /* 0x0000000912093210 */ /* 0x000fe200037fe4ff */
[----:B------:R-:W-:Y:S01]  /*0b80*/  UMOV UR18, 0x3f800000 ;  /* 0x3f80000000127882 */ /* 0x000fe20000000000 */
[----:B------:R-:W-:Y:S01]  /*0b90*/  BSSY B0, `(.L_x_36) ;  /* 0x000001d000007945 */ /* 0x000fe20003800000 */
[----:B------:R0:W5:Y:S04]  /*0ba0*/  @P3 LDG.E R50, desc[UR12][R6.64] ;  /* 0x0000000c06323981 */ /* 0x000168000c1e1900 */
[----:B------:R1:W5:Y:S01]  /*0bb0*/  @P3 LDG.E R47, desc[UR12][R8.64] ;  /* 0x0000000c082f3981 */ /* 0x000362000c1e1900 */
[----:B---3--:R-:W-:-:S13]  /*0bc0*/  R2UR UR20, R12 ;  /* 0x000000000c1472ca */ /* 0x008fda00000e0000 */
[----:B------:R-:W-:-:S05]  /*0bd0*/  MOV R12, UR20 ;  /* 0x00000014000c7c02 */ /* 0x000fca0008000f00 */
[----:B------:R-:W-:-:S05]  /*0be0*/  FFMA.FTZ R13, -R12, UR20, R13 ;  /* 0x000000140c0d7c23 */ /* 0x000fca000801010d */
[----:B------:R-:W-:-:S13]  /*0bf0*/  FSETP.GTU.FTZ.AND P0, PT, R13, RZ, PT ;  /* 0x000000ff0d00720b */ /* 0x000fda0003f1c000 */
[----:B------:R-:W-:Y:S01]  /*0c00*/  VOTEU.ANY UP0, P0 ;  /* 0x00000000003f7886 */ /* 0x000fe20000000100 */
[----:B------:R-:W-:-:S04]  /*0c10*/  PLOP3.LUT P0, PT, PT, PT, UP0, 0x80, 0x0 ;  /* 0x000000000000781c */ /* 0x000fc80003f0f008 */
[----:B------:R-:W-:-:S09]  /*0c20*/  @UP0 ULDC UR10, c[0x0][0x250] ;  /* 0x00009400000a0ab9 */ /* 0x000fd20000000800 */
[----:B------:R-:W-:-:S06]  /*0c30*/  @P0 FADD.FTZ R12, R13, UR10 ;  /* 0x0000000a0d0c0e21 */ /* 0x000fcc0008010000 */
[----:B------:R-:W2:Y:S01]  /*0c40*/  @P0 MUFU.RSQ R12, R12 ;  /* 0x0000000c000c0308 */ /* 0x000ea20000001400 */
[----:B0-----:R-:W-:Y:S02]  /*0c50*/  CS2R R6, SRZ ;  /* 0x0000000000067805 */ /* 0x001fe4000001ff00 */
[----:B--2---:R-:W-:Y:S02]  /*0c60*/  @P0 R2UR UR10, R12 ;  /* 0x000000000c0a02ca */ /* 0x004fe400000e0000 */
[----:B------:R-:W-:Y:S02]  /*0c70*/  ISETP.GT.U32.AND P0, PT, R55, 0x1ff, PT ;  /* 0x000001ff3700780c */ /* 0x000fe40003f04070 */
[----:B-1----:R-:W-:-:S09]  /*0c80*/  CS2R R8, SRZ ;  /* 0x0000000000087805 */ /* 0x002fd2000001ff00 */
[----:B------:R-:W-:Y:S02]  /*0c90*/  @UP0 UMOV UR18, UR10 ;  /* 0x0000000a00120c82 */ /* 0x000fe40008000000 */
[----:B------:R-:W-:Y:S05]  /*0ca0*/  @P0 BRA `(.L_x_37) ;  /* 0x00000000002c0947 */ /* 0x000fea0003800000 */
        /* <DEDUP_REMOVED lines=8> */
[----:B------:R-:W-:-:S04]  /*0d30*/  @P0 IADD3.X R11, R14, R13, RZ, P4, !PT ;  /* 0x0000000d0e0b0210 */ /* 0x000fc800027fe4ff */
[----:B------:R-:W5:Y:S04]  /*0d40*/  LDG.E.64 R6, desc[UR12][R6.64] ;  /* 0x0000000c06067981 */ /* 0x000f68000c1e1b00 */
[----:B------:R0:W5:Y:S02]  /*0d50*/  @P0 LDG.E.64 R8, desc[UR12][R10.64] ;  /* 0x0000000c0a080981 */ /* 0x000164000c1e1b00 */
.L_x_37:
[----:B------:R-:W-:Y:S05]  /*0d60*/  BSYNC B0 ;  /* 0x0000000000007941 */ /* 0x000fea0003800000 */
.L_x_36:
[----:B------:R-:W-:Y:S02]  /*0d70*/  ISETP.NE.AND P4, PT, RZ, UR16, PT ;  /* 0x00000010ff007c0c */ /* 0x000fe4000bf85270 */
[C---:B0----5:R-:W-:Y:S02]  /*0d80*/  PRMT R10, R53.reuse, 0x7632, R10 ;  /* 0x00007632350a7816 */ /* 0x061fe4000000000a */
[----:B------:R-:W-:Y:S02]  /*0d90*/  SHF.L.U32 R11, R53, 0x10, RZ ;  /* 0x00000010350b7819 */ /* 0x000fe400000006ff */
[----:B------:R-:W-:Y:S02]  /*0da0*/  SHF.L.U32 R10, R10, 0x10, RZ ;  /* 0x000000100a0a7819 */ /* 0x000fe400000006ff */
[----:B------:R-:W-:Y:S01]  /*0db0*/  SHF.L.U32 R17, R54, 0x10, RZ ;  /* 0x0000001036117819 */ /* 0x000fe200000006ff */
[----:B------:R-:W-:Y:S01]  /*0dc0*/  FADD.FTZ R11, R11, -UR20 ;  /* 0x800000140b0b7e21 */ /* 0x000fe20008010000 */
[----:B------:R-:W-:Y:S01]  /*0dd0*/  PRMT R14, R52, 0x7632, R14 ;  /* 0x00007632340e7816 */ /* 0x000fe2000000000e */
[----:B------:R-:W-:Y:S01]  /*0de0*/  FADD.FTZ R10, R10, -UR20 ;  /* 0x800000140a0a7e21 */ /* 0x000fe20008010000 */
[----:B------:R-:W-:Y:S01]  /*0df0*/  PRMT R15, R54, 0x7632, R15 ;  /* 0x00007632360f7816 */ /* 0x000fe2000000000f */
[----:B------:R-:W-:Y:S01]  /*0e00*/  FADD.FTZ R25, R17, -UR20 ;  /* 0x8000001411197e21 */ /* 0x000fe20008010000 */
[----:B------:R-:W-:Y:S01]  /*0e10*/  PRMT R16, R51, 0x7632, R16 ;  /* 0x0000763233107816 */ /* 0x000fe20000000010 */
[----:B------:R-:W-:Y:S01]  /*0e20*/  FMUL.FTZ R11, R11, UR18 ;  /* 0x000000120b0b7c20 */ /* 0x000fe20008410000 */
[----:B------:R-:W-:Y:S01]  /*0e30*/  SHF.L.U32 R12, R52, 0x10, RZ ;  /* 0x00000010340c7819 */ /* 0x000fe200000006ff */
[----:B------:R-:W-:Y:S01]  /*0e40*/  FMUL.FTZ R10, R10, UR18 ;  /* 0x000000120a0a7c20 */ /* 0x000fe20008410000 */
[----:B------:R-:W-:-:S02]  /*0e50*/  SHF.L.U32 R13, R51, 0x10, RZ ;  /* 0x00000010330d7819 */ /* 0x000fc400000006ff */
[----:B------:R-:W-:Y:S02]  /*0e60*/  SHF.L.U32 R14, R14, 0x10, RZ ;  /* 0x000000100e0e7819 */ /* 0x000fe400000006ff */
        /* <DEDUP_REMOVED lines=21> */
.L_x_38:
[----:B------:R-:W-:Y:S01]  /*0fc0*/  FMUL.FTZ R18, R12, R6 ;  /* 0x000000060c127220 */ /* 0x000fe20000410000 */
[----:B------:R-:W-:Y:S01]  /*0fd0*/  FADD.FTZ R23, R23, -UR20 ;  /* 0x8000001417177e21 */ /* 0x000fe20008010000 */
[----:B------:R-:W-:Y:S01]  /*0fe0*/  FMUL.FTZ R15, R25, UR18 ;  /* 0x00000012190f7c20 */ /* 0x000fe20008410000 */
[----:B------:R-:W-:Y:S01]  /*0ff0*/  FMUL.FTZ R19, R14, R7 ;  /* 0x000000070e137220 */ /* 0x000fe20000410000 */
[----:B------:R-:W-:Y:S01]  /*1000*/  FFMA.FTZ R17, R11, R18, RZ ;  /* 0x000000120b117223 */ /* 0x000fe200000100ff */
[----:B------:R-:W-:Y:S01]  /*1010*/  FADD.FTZ R20, RZ, R18 ;  /* 0x00000012ff147221 */ /* 0x000fe20000010000 */
        /* <DEDUP_REMOVED lines=20> */
.L_x_39:
[--C-:B------:R-:W-:Y:S01]  /*1160*/  FFMA.FTZ R24, R10, R19, R17.reuse ;  /* 0x000000130a187223 */ /* 0x100fe20000010011 */
[----:B------:R-:W-:Y:S01]  /*1170*/  PRMT R17, R49, 0x7632, R17 ;  /* 0x0000763231117816 */ /* 0x000fe20000000011 */
[----:B------:R-:W-:Y:S01]  /*1180*/  FMUL.FTZ R22, R13, R6 ;  /* 0x000000060d167220 */ /* 0x000fe20000410000 */
[----:B------:R-:W-:Y:S01]  /*1190*/  FADD.FTZ R23, R19, R20 ;  /* 0x0000001413177221 */ /* 0x000fe20000010000 */
[----:B------:R-:W-:Y:S01]  /*11a0*/  SHF.L.U32 R19, R49, 0x10, RZ ;  /* 0x0000001031137819 */ /* 0x000fe200000006ff */
[----:B------:R-:W-:Y:S01]  /*11b0*/  FMUL.FTZ R26, R16, R7 ;  /* 0x00000007101a7220 */ /* 0x000fe20000410000 */
[----:B------:R-:W-:Y:S01]  /*11c0*/  SHF.L.U32 R20, R17, 0x10, RZ ;  /* 0x0000001011147819 */ /* 0x000fe200000006ff */
[----:B------:R-:W-:Y:S01]  /*11d0*/  FFMA.FTZ R21, R15, R22, R24 ;  /* 0x000000160f157223 */ /* 0x000fe20000010018 */
[--C-:B------:R-:W-:Y:S01]  /*11e0*/  FADD.FTZ R23, R23, R22.reuse ;  /* 0x0000001617177221 */ /* 0x100fe20000010000 */
[----:B------:R-:W-:Y:S01]  /*11f0*/  PRMT R22, R48, 0x7632, R22 ;  /* 0x0000763230167816 */ /* 0x000fe20000000016 */
[----:B------:R-:W-:Y:S01]  /*1200*/  FADD.FTZ R19, R19, -UR20 ;  /* 0x8000001413137e21 */ /* 0x000fe20008010000 */
[----:B------:R-:W-:Y:S01]  /*1210*/  FADD.FTZ R25, R20, -UR20 ;  /* 0x8000001414197e21 */ /* 0x000fe20008010000 */
[----:B------:R-:W-:-:S02]  /*1220*/  SHF.L.U32 R17, R48, 0x10, RZ ;  /* 0x0000001030117819 */ /* 0x000fc400000006ff */
[----:B------:R-:W-:Y:S01]  /*1230*/  SHF.L.U32 R20, R22, 0x10, RZ ;  /* 0x0000001016147819 */ /* 0x000fe200000006ff */
[----:B------:R-:W-:Y:S01]  /*1240*/  FMUL.FTZ R19, R19, UR18 ;  /* 0x0000001213137c20 */ /* 0x000fe20008410000 */
[----:B------:R-:W-:Y:S01]  /*1250*/  PRMT R24, R50, 0x7632, R24 ;  /* 0x0000763232187816 */ /* 0x000fe20000000018 */
        /* <DEDUP_REMOVED lines=20> */
.L_x_40:
[----:B------:R-:W-:Y:S01]  /*13a0*/  FFMA.FTZ R30, R18, R26, R21 ;  /* 0x0000001a121e7223 */ /* 0x000fe20000010015 */
[----:B------:R-:W-:Y:S01]  /*13b0*/  SHF.L.U32 R21, R50, 0x10, RZ ;  /* 0x0000001032157819 */ /* 0x000fe200000006ff */
[----:B------:R-:W-:Y:S01]  /*13c0*/  FMUL.FTZ R28, R17, R6 ;  /* 0x00000006111c7220 */ /* 0x000fe20000410000 */
[----:B------:R-:W-:Y:S01]  /*13d0*/  FADD.FTZ R27, R26, R23 ;  /* 0x000000171a1b7221 */ /* 0x000fe20000010000 */
[----:B------:R-:W-:Y:S02]  /*13e0*/  SHF.L.U32 R25, R24, 0x10, RZ ;  /* 0x0000001018197819 */ /* 0x000fe400000006ff */
[----:B------:R-:W-:Y:S01]  /*13f0*/  FFMA.FTZ R23, R19, R28, R30 ;  /* 0x0000001c13177223 */ /* 0x000fe2000001001e */
[--C-:B------:R-:W-:Y:S01]  /*1400*/  FADD.FTZ R24, R27, R28.reuse ;  /* 0x0000001c1b187221 */ /* 0x100fe20000010000 */
[----:B------:R-:W-:Y:S01]  /*1410*/  FADD.FTZ R26, R21, -UR20 ;  /* 0x80000014151a7e21 */ /* 0x000fe20008010000 */
[----:B------:R-:W-:Y:S01]  /*1420*/  PRMT R28, R47, 0x7632, R28 ;  /* 0x000076322f1c7816 */ /* 0x000fe2000000001c */
[----:B------:R-:W-:Y:S01]  /*1430*/  FADD.FTZ R29, R25, -UR20 ;  /* 0x80000014191d7e21 */ /* 0x000fe20008010000 */
[----:B------:R-:W-:Y:S01]  /*1440*/  SHF.L.U32 R21, R47, 0x10, RZ ;  /* 0x000000102f157819 */ /* 0x000fe200000006ff */
[----:B------:R-:W-:Y:S01]  /*1450*/  FMUL.FTZ R25, R26, UR18 ;  /* 0x000000121a197c20 */ /* 0x000fe20008410000 */
[----:B------:R-:W-:Y:S01]  /*1460*/  SHF.L.U32 R28, R28, 0x10, RZ ;  /* 0x000000101c1c7819 */ /* 0x000fe200000006ff */
[----:B------:R-:W-:Y:S01]  /*1470*/  FMUL.FTZ R27, R20, R7 ;  /* 0x00000007141b7220 */ /* 0x000fe20000410000 */
        /* <DEDUP_REMOVED lines=20> */
.L_x_41:
        /* <DEDUP_REMOVED lines=8> */
[----:B------:R-:W-:Y:S01]  /*1640*/  FFMA.FTZ R32, R11, R12, RZ ;  /* 0x0000000c0b207223 */ /* 0x000fe200000100ff */
[----:B------:R-:W-:Y:S01]  /*1650*/  FFMA.FTZ R23, R26, R29, R23 ;  /* 0x0000001d1a177223 */ /* 0x000fe20000010017 */
[----:B------:R-:W-:Y:S01]  /*1660*/  FADD.FTZ R29, R29, R30 ;  /* 0x0000001e1d1d7221 */ /* 0x000fe20000010000 */
[----:B------:R-:W-:Y:S01]  /*1670*/  FFMA.FTZ R27, R10, R14, RZ ;  /* 0x0000000e0a1b7223 */ /* 0x000fe200000100ff */
[----:B------:R-:W-:Y:S01]  /*1680*/  FADD.FTZ R12, RZ, R12 ;  /* 0x0000000cff0c7221 */ /* 0x000fe20000010000 */
[----:B------:R-:W-:Y:S01]  /*1690*/  FADD.FTZ R11, RZ, R14 ;  /* 0x0000000eff0b7221 */ /* 0x000fe20000010000 */
[----:B------:R-:W1:Y:S01]  /*16a0*/  SHFL.DOWN PT, R24, R23, 0x1, 0x1f ;  /* 0x08201f0017187f89 */ /* 0x000e6200000e0000 */
[----:B------:R-:W-:Y:S01]  /*16b0*/  UMOV UR11, 0x400 ;  /* 0x00000400000b7882 */ /* 0x000fe20000000000 */
[----:B------:R-:W-:Y:S01]  /*16c0*/  FFMA.FTZ R32, R15, R13, R32 ;  /* 0x0000000d0f207223 */ /* 0x000fe20000010020 */
[----:B------:R-:W-:Y:S01]  /*16d0*/  UIADD3 UR10, UR11, 0xa0, URZ ;  /* 0x000000a00b0a7890 */ /* 0x000fe2000fffe03f */
[----:B------:R-:W2:Y:S01]  /*16e0*/  SHFL.DOWN PT, R30, R29, 0x1, 0x1f ;  /* 0x08201f001d1e7f89 */ /* 0x000ea200000e0000 */
[----:B------:R-:W-:Y:S01]  /*16f0*/  FFMA.FTZ R27, R18, R16, R27 ;  /* 0x00000010121b7223 */ /* 0x000fe2000001001b */
[----:B------:R-:W-:Y:S01]  /*1700*/  FADD.FTZ R12, R12, R13 ;  /* 0x0000000d0c0c7221 */ /* 0x000fe20000010000 */
[----:B------:R-:W-:Y:S01]  /*1710*/  FADD.FTZ R11, R11, R16 ;  /* 0x000000100b0b7221 */ /* 0x000fe20000010000 */
[----:B------:R-:W-:Y:S01]  /*1720*/  FFMA.FTZ R32, R19, R17, R32 ;  /* 0x0000001113207223 */ /* 0x000fe20000010020 */
[----:B------:R-:W-:Y:S01]  /*1730*/  FFMA.FTZ R27, R22, R20, R27 ;  /* 0x00000014161b7223 */ /* 0x000fe2000001001b */
[----:B------:R-:W-:Y:S01]  /*1740*/  ISETP.NE.AND P3, PT, R55, RZ, PT ;  /* 0x000000ff3700720c */ /* 0x000fe20003f65270 */
[----:B------:R-:W-:Y:S01]  /*1750*/  FADD.FTZ R12, R12, R17 ;  /* 0x000000110c0c7221 */ /* 0x000fe20000010000 */
[----:B------:R-:W-:Y:S01]  /*1760*/  FADD.FTZ R11, R11, R20 ;  /* 0x000000140b0b7221 */ /* 0x000fe20000010000 */
[----:B------:R-:W-:Y:S01]  /*1770*/  BSSY B0, `(.L_x_42) ;  /* 0x000004c000007945 */ /* 0x000fe20003800000 */
        /* <DEDUP_REMOVED lines=25> */
[----:B------:R-:W-:Y:S01]  /*1910*/  FFMA.FTZ R25, R26, R28, R27 ;  /* 0x0000001c1a197223 */ /* 0x000fe2000001001b */
[----:B------:R-:W-:Y:S01]  /*1920*/  FADD.FTZ R26, R12, R21 ;  /* 0x000000150c1a7221 */ /* 0x000fe20000010000 */
[----:B-1----:R-:W-:Y:S01]  /*1930*/  @!P0 FADD.FTZ R29, R29, R30 ;  /* 0x0000001e1d1d8221 */ /* 0x002fe20000010000 */
[----:B------:R-:W-:Y:S01]  /*1940*/  ISETP.NE.AND P0, PT, R45, RZ, PT ;  /* 0x000000ff2d00720c */ /* 0x000fe20003f05270 */
[----:B------:R-:W-:Y:S01]  /*1950*/  FADD.FTZ R27, R11, R28 ;  /* 0x0000001c0b1b7221 */ /* 0x000fe20000010000 */
[----:B------:R-:W-:-:S02]  /*1960*/  MOV R10, R23 ;  /* 0x00000017000a7202 */ /* 0x000fc40000000f00 */
[----:B------:R-:W-:Y:S02]  /*1970*/  MOV R11, R29 ;  /* 0x0000001d000b7202 */ /* 0x000fe40000000f00 */
[----:B------:R0:W-:Y:S07]  /*1980*/  STS.128 [R56], R24 ;  /* 0x0000001838007388 */ /* 0x0001ee0000000c00 */
[----:B------:R0:W-:Y:S01]  /*1990*/  @!P0 STS.64 [R2+0x10], R10 ;  /* 0x0000100a02008388 */ /* 0x0001e20000000a00 */
[----:B------:R-:W-:Y:S06]  /*19a0*/  BAR.SYNC.DEFER_BLOCKING 0x0 ;  /* 0x0000000000007b1d */ /* 0x000fec0000010000 */
[----:B------:R-:W-:Y:S05]  /*19b0*/  @P3 BRA `(.L_x_43) ;  /* 0x00000000009c3947 */ /* 0x000fea0003800000 */
[----:B------:R-:W-:-:S09]  /*19c0*/  ULEA UR10, UR19, UR11, 0x18 ;  /* 0x0000000b130a7291 */ /* 0x000fd2000f8ec03f */
[----:B------:R-:W1:Y:S04]  /*19d0*/  LDS.64 R32, [UR10+0x18] ;  /* 0x0000180aff207984 */ /* 0x000e680008000a00 */
[----:B------:R-:W2:Y:S04]  /*19e0*/  LDS.128 R28, [UR10+0x20] ;  /* 0x0000200aff1c7984 */ /* 0x000ea80008000c00 */
[----:B------:R-:W3:Y:S04]  /*19f0*/  LDS.128 R20, [UR10+0x30] ;  /* 0x0000300aff147984 */ /* 0x000ee80008000c00 */
[----:B------:R-:W4:Y:S04]  /*1a00*/  LDS.128 R12, [UR10+0x40] ;  /* 0x0000400aff0c7984 */ /* 0x000f280008000c00 */
[----:B------:R-:W5:Y:S01]  /*1a10*/  LDS.128 R16, [UR10+0x50] ;  /* 0x0000500aff107984 */ /* 0x000f620008000c00 */
[----:B-1----:R-:W-:Y:S01]  /*1a20*/  FADD.FTZ R37, R10, R32 ;  /* 0x000000200a257221 */ /* 0x002fe20000010000 */
[----:B0-----:R-:W-:-:S02]  /*1a30*/  FADD.FTZ R10, R11, R33 ;  /* 0x000000210b0a7221 */ /* 0x001fc40000010000 */
[----:B------:R-:W0:Y:S01]  /*1a40*/  LDS.128 R32, [UR10+0x60] ;  /* 0x0000600aff207984 */ /* 0x000e220008000c00 */
[----:B--2---:R-:W-:Y:S01]  /*1a50*/  FADD.FTZ R37, R37, R28 ;  /* 0x0000001c25257221 */ /* 0x004fe20000010000 */
[----:B------:R-:W-:-:S03]  /*1a60*/  FADD.FTZ R10, R10, R29 ;  /* 0x0000001d0a0a7221 */ /* 0x000fc60000010000 */
[----:B------:R-:W-:Y:S01]  /*1a70*/  FADD.FTZ R37, R37, R30 ;  /* 0x0000001e25257221 */ /* 0x000fe20000010000 */
[----:B------:R-:W-:Y:S02]  /*1a80*/  FADD.FTZ R10, R10, R31 ;  /* 0x0000001f0a0a7221 */ /* 0x000fe40000010000 */
[----:B------:R-:W1:Y:S01]  /*1a90*/  LDS.128 R28, [UR10+0x70] ;  /* 0x0000700aff1c7984 */ /* 0x000e620008000c00 */
[----:B---3--:R-:W-:Y:S01]  /*1aa0*/  FADD.FTZ R37, R37, R20 ;  /* 0x0000001425257221 */ /* 0x008fe20000010000 */
[----:B------:R-:W-:-:S03]  /*1ab0*/  FADD.FTZ R10, R10, R21 ;  /* 0x000000150a0a7221 */ /* 0x000fc60000010000 */
[----:B------:R-:W-:Y:S01]  /*1ac0*/  FADD.FTZ R11, R37, R22 ;  /* 0x00000016250b7221 */ /* 0x000fe20000010000 */
[----:B------:R-:W-:Y:S01]  /*1ad0*/  FADD.FTZ R10, R10, R23 ;  /* 0x000000170a0a7221 */ /* 0x000fe20000010000 */
[----:B------:R-:W2:Y:S02]  /*1ae0*/  LDS.128 R36, [UR10+0x80] ;  /* 0x0000800aff247984 */ /* 0x000ea40008000c00 */
[----:B----4-:R-:W-:Y:S01]  /*1af0*/  FADD.FTZ R11, R11, R12 ;  /* 0x0000000c0b0b7221 */ /* 0x010fe20000010000 */
[----:B------:R-:W-:-:S03]  /*1b00*/  FADD.FTZ R10, R10, R13 ;  /* 0x0000000d0a0a7221 */ /* 0x000fc60000010000 */
[----:B------:R-:W-:Y:S01]  /*1b10*/  FADD.FTZ R11, R11, R14 ;  /* 0x0000000e0b0b7221 */ /* 0x000fe20000010000 */
[----:B------:R-:W-:-:S03]  /*1b20*/  FADD.FTZ R10, R10, R15 ;  /* 0x0000000f0a0a7221 */ /* 0x000fc60000010000 */
[----:B-----5:R-:W-:Y:S01]  /*1b30*/  FADD.FTZ R11, R11, R16 ;  /* 0x000000100b0b7221 */ /* 0x020fe20000010000 */
[----:B------:R-:W-:-:S03]  /*1b40*/  FADD.FTZ R10, R10, R17 ;  /* 0x000000110a0a7221 */ /* 0x000fc60000010000 */
[----:B------:R-:W-:Y:S01]  /*1b50*/  FADD.FTZ R11, R11, R18 ;  /* 0x000000120b0b7221 */ /* 0x000fe20000010000 */
[----:B------:R-:W-:-:S03]  /*1b60*/  FADD.FTZ R10, R10, R19 ;  /* 0x000000130a0a7221 */ /* 0x000fc60000010000 */
        /* <DEDUP_REMOVED lines=11> */
[----:B------:R-:W-:-:S07]  /*1c20*/  FADD.FTZ R11, R12, R39 ;  /* 0x000000270c0b7221 */ /* 0x000fce0000010000 */
.L_x_43:
[----:B------:R-:W-:Y:S05]  /*1c30*/  BSYNC B0 ;  /* 0x0000000000007941 */ /* 0x000fea0003800000 */
.L_x_42:
[----:B------:R-:W-:Y:S06]  /*1c40*/  BAR.SYNC.DEFER_BLOCKING 0x0 ;  /* 0x0000000000007b1d */ /* 0x000fec0000010000 */
[----:B------:R-:W-:Y:S04]  /*1c50*/  BSSY B0, `(.L_x_44) ;  /* 0x000009d000007945 */ /* 0x000fe80003800000 */
[----:B------:R-:W-:Y:S05]  /*1c60*/  @P5 BRA `(.L_x_45) ;  /* 0x00000008006c5947 */ /* 0x000fea0003800000 */
[----:B------:R-:W1:Y:S04]  /*1c70*/  LDS.128 R32, [R56+0x100] ;  /* 0x0001000038207984 */ /* 0x000e680000000c00 */
[----:B------:R-:W2:Y:S04]  /*1c80*/  LDS.128 R28, [R56+0x200] ;  /* 0x00020000381c7984 */ /* 0x000ea80000000c00 */
[----:B------:R-:W3:Y:S04]  /*1c90*/  LDS.128 R12, [R56+0x300] ;  /* 0x00030000380c7984 */ /* 0x000ee80000000c00 */
[----:B------:R-:W4:Y:S04]  /*1ca0*/  LDS.128 R16, [R56+0x400] ;  /* 0x0004000038107984 */ /* 0x000f280000000c00 */
[----:B------:R-:W5:Y:S01]  /*1cb0*/  LDS.128 R20, [R56+0x500] ;  /* 0x0005000038147984 */ /* 0x000f620000000c00 */
[----:B-1----:R-:W-:Y:S01]  /*1cc0*/  FADD.FTZ R37, R24, R32 ;  /* 0x0000002018257221 */ /* 0x002fe20000010000 */
[----:B0-----:R-:W-:Y:S01]  /*1cd0*/  FADD.FTZ R24, R25, R33 ;  /* 0x0000002119187221 */ /* 0x001fe20000010000 */
[----:B------:R-:W-:Y:S01]  /*1ce0*/  FADD.FTZ R25, R26, R34 ;  /* 0x000000221a197221 */ /* 0x000fe20000010000 */
[----:B------:R-:W-:Y:S01]  /*1cf0*/  FADD.FTZ R36, R27, R35 ;  /* 0x000000231b247221 */ /* 0x000fe20000010000 */
[----:B--2---:R-:W-:Y:S01]  /*1d00*/  FADD.FTZ R37, R37, R28 ;  /* 0x0000001c25257221 */ /* 0x004fe20000010000 */
[----:B------:R-:W0:Y:S01]  /*1d10*/  LDS.128 R32, [R56+0x600] ;  /* 0x0006000038207984 */ /* 0x000e220000000c00 */
[----:B------:R-:W-:Y:S01]  /*1d20*/  FADD.FTZ R28, R24, R29 ;  /* 0x0000001d181c7221 */ /* 0x000fe20000010000 */
[----:B------:R-:W-:Y:S01]  /*1d30*/  FADD.FTZ R29, R25, R30 ;  /* 0x0000001e191d7221 */ /* 0x000fe20000010000 */
[----:B---3--:R-:W-:Y:S01]  /*1d40*/  FADD.FTZ R39, R37, R12 ;  /* 0x0000000c25277221 */ /* 0x008fe20000010000 */
[----:B------:R-:W1:Y:S01]  /*1d50*/  LDS.128 R24, [R56+0x700] ;  /* 0x0007000038187984 */ /* 0x000e620000000c00 */
[----:B------:R-:W-:Y:S01]  /*1d60*/  FADD.FTZ R36, R36, R31 ;  /* 0x0000001f24247221 */ /* 0x000fe20000010000 */
[----:B------:R-:W-:Y:S01]  /*1d70*/  FADD.FTZ R12, R28, R13 ;  /* 0x0000000d1c0c7221 */ /* 0x000fe20000010000 */
[----:B------:R-:W-:Y:S01]  /*1d80*/  FADD.FTZ R37, R29, R14 ;  /* 0x0000000e1d257221 */ /* 0x000fe20000010000 */
[----:B----4-:R-:W-:Y:S01]  /*1d90*/  FADD.FTZ R39, R39, R16 ;  /* 0x0000001027277221 */ /* 0x010fe20000010000 */
[----:B------:R-:W2:Y:S01]  /*1da0*/  LDS.128 R28, [R56+0x800] ;  /* 0x00080000381c7984 */ /* 0x000ea20000000c00 */
[----:B------:R-:W-:Y:S01]  /*1db0*/  FADD.FTZ R36, R36, R15 ;  /* 0x0000000f24247221 */ /* 0x000fe20000010000 */
[----:B------:R-:W-:Y:S01]  /*1dc0*/  FADD.FTZ R16, R12, R17 ;  /* 0x000000110c107221 */ /* 0x000fe20000010000 */
[----:B------:R-:W-:Y:S01]  /*1dd0*/  FADD.FTZ R37, R37, R18 ;  /* 0x0000001225257221 */ /* 0x000fe20000010000 */
[----:B------:R-:W3:Y:S01]  /*1de0*/  LDS.128 R12, [R56+0x900] ;  /* 0x00090000380c7984 */ /* 0x000ee20000000c00 */
[----:B------:R-:W-:Y:S01]  /*1df0*/  FADD.FTZ R36, R36, R19 ;  /* 0x0000001324247221 */ /* 0x000fe20000010000 */
[----:B-----5:R-:W-:Y:S01]  /*1e00*/  FADD.FTZ R39, R39, R20 ;  /* 0x0000001427277221 */ /* 0x020fe20000010000 */
[----:B------:R-:W-:Y:S01]  /*1e10*/  FADD.FTZ R20, R16, R21 ;  /* 0x0000001510147221 */ /* 0x000fe20000010000 */
[----:B------:R-:W-:Y:S01]  /*1e20*/  FADD.FTZ R37, R37, R22 ;  /* 0x0000001625257221 */ /* 0x000fe20000010000 */
[----:B------:R-:W4:Y:S01]  /*1e30*/  LDS.128 R16, [R56+0xa00] ;  /* 0x000a000038107984 */ /* 0x000f220000000c00 */
        /* <DEDUP_REMOVED lines=19> */
[----:B------:R-:W3:Y:S01]  /*1f70*/  LDS.128 R28, [R56+0xe00] ;  /* 0x000e0000381c7984 */ /* 0x000ee20000000c00 */
[----:B------:R-:W-:Y:S01]  /*1f80*/  FADD.FTZ R38, R38, R15 ;  /* 0x0000000f26267221 */ /* 0x000fe20000010000 */
[----:B----4-:R-:W-:Y:S01]  /*1f90*/  FADD.FTZ R36, R36, R17 ;  /* 0x0000001124247221 */ /* 0x010fe20000010000 */
[----:B------:R-:W-:Y:S01]  /*1fa0*/  FADD.FTZ R37, R37, R18 ;  /* 0x0000001225257221 */ /* 0x000fe20000010000 */
[----:B------:R-:W-:Y:S01]  /*1fb0*/  FADD.FTZ R39, R39, R16 ;  /* 0x0000001027277221 */ /* 0x000fe20000010000 */
[----:B------:R-:W-:Y:S01]  /*1fc0*/  FADD.FTZ R38, R38, R19 ;  /* 0x0000001326267221 */ /* 0x000fe20000010000 */
[----:B------:R-:W4:Y:S04]  /*1fd0*/  LDS.128 R12, [R56+0xf00] ;  /* 0x000f0000380c7984 */ /* 0x000f280000000c00 */
[----:B------:R-:W5:Y:S01]  /*1fe0*/  LDS.128 R16, [R56+0x1000] ;  /* 0x0010000038107984 */ /* 0x000f620000000c00 */
[----:B0-----:R-:W-:Y:S01]  /*1ff0*/  FADD.FTZ R36, R36, R21 ;  /* 0x0000001524247221 */ /* 0x001fe20000010000 */
[----:B------:R-:W-:Y:S01]  /*2000*/  FADD.FTZ R21, R37, R22 ;  /* 0x0000001625157221 */ /* 0x000fe20000010000 */
[----:B------:R-:W-:Y:S01]  /*2010*/  FADD.FTZ R39, R39, R20 ;  /* 0x0000001427277221 */ /* 0x000fe20000010000 */
[----:B------:R-:W-:Y:S01]  /*2020*/  FADD.FTZ R38, R38, R23 ;  /* 0x0000001726267221 */ /* 0x000fe20000010000 */
[----:B-1----:R-:W-:-:S02]  /*2030*/  FADD.FTZ R36, R36, R25 ;  /* 0x0000001924247221 */ /* 0x002fc40000010000 */
[----:B------:R-:W-:Y:S01]  /*2040*/  FADD.FTZ R37, R39, R24 ;  /* 0x0000001827257221 */ /* 0x000fe20000010000 */
[----:B------:R-:W-:Y:S01]  /*2050*/  FADD.FTZ R25, R21, R26 ;  /* 0x0000001a15197221 */ /* 0x000fe20000010000 */
[----:B------:R-:W-:Y:S01]  /*2060*/  FADD.FTZ R38, R38, R27 ;  /* 0x0000001b26267221 */ /* 0x000fe20000010000 */
[----:B------:R-:W0:Y:S01]  /*2070*/  LDS.128 R20, [R56+0x1100] ;  /* 0x0011000038147984 */ /* 0x000e220000000c00 */
[----:B--2---:R-:W-:Y:S01]  /*2080*/  FADD.FTZ R37, R37, R32 ;  /* 0x0000002025257221 */ /* 0x004fe20000010000 */
        /* <DEDUP_REMOVED lines=12> */
[----:B------:R-:W3:Y:S01]  /*2150*/  LDS.128 R28, [R56+0x1400] ;  /* 0x00140000381c7984 */ /* 0x000ee20000000c00 */
[----:B-----5:R-:W-:Y:S01]  /*2160*/  FADD.FTZ R39, R39, R16 ;  /* 0x0000001027277221 */ /* 0x020fe20000010000 */
[----:B------:R-:W-:Y:S01]  /*2170*/  FADD.FTZ R36, R36, R17 ;  /* 0x0000001124247221 */ /* 0x000fe20000010000 */
[----:B------:R-:W-:Y:S01]  /*2180*/  FADD.FTZ R17, R37, R18 ;  /* 0x0000001225117221 */ /* 0x000fe20000010000 */
[----:B------:R-:W-:-:S02]  /*2190*/  FADD.FTZ R38, R38, R15 ;  /* 0x0000000f26267221 */ /* 0x000fc40000010000 */
[----:B------:R-:W4:Y:S02]  /*21a0*/  LDS.128 R12, [R56+0x1500] ;  /* 0x00150000380c7984 */ /* 0x000f240000000c00 */
        /* <DEDUP_REMOVED lines=10> */
[----:B------:R-:W1:Y:S01]  /*2250*/  LDS.128 R20, [R56+0x1700] ;  /* 0x0017000038147984 */ /* 0x000e620000000c00 */
[----:B--2---:R-:W-:Y:S01]  /*2260*/  FADD.FTZ R39, R37, R24 ;  /* 0x0000001825277221 */ /* 0x004fe20000010000 */
[----:B------:R-:W-:Y:S01]  /*2270*/  FADD.FTZ R37, R33, R26 ;  /* 0x0000001a21257221 */ /* 0x000fe20000010000 */
[----:B------:R-:W-:Y:S01]  /*2280*/  FADD.FTZ R36, R36, R25 ;  /* 0x0000001924247221 */ /* 0x000fe20000010000 */
[----:B------:R-:W2:Y:S01]  /*2290*/  LDS.128 R32, [R56+0x1800] ;  /* 0x0018000038207984 */ /* 0x000ea20000000c00 */
[----:B------:R-:W-:Y:S01]  /*22a0*/  FADD.FTZ R38, R38, R27 ;  /* 0x0000001b26267221 */ /* 0x000fe20000010000 */
[----:B---3--:R-:W-:Y:S01]  /*22b0*/  FADD.FTZ R39, R39, R28 ;  /* 0x0000001c27277221 */ /* 0x008fe20000010000 */
[----:B------:R-:W-:Y:S01]  /*22c0*/  FADD.FTZ R36, R36, R29 ;  /* 0x0000001d24247221 */ /* 0x000fe20000010000 */
[----:B------:R-:W3:Y:S01]  /*22d0*/  LDS.128 R24, [R56+0x1900] ;  /* 0x0019000038187984 */ /* 0x000ee20000000c00 */
[----:B------:R-:W-:Y:S01]  /*22e0*/  FADD.FTZ R37, R37, R30 ;  /* 0x0000001e25257221 */ /* 0x000fe20000010000 */
[----:B------:R-:W-:Y:S01]  /*22f0*/  FADD.FTZ R38, R38, R31 ;  /* 0x0000001f26267221 */ /* 0x000fe20000010000 */
[----:B----4-:R-:W-:Y:S01]  /*2300*/  FADD.FTZ R39, R39, R12 ;  /* 0x0000000c27277221 */ /* 0x010fe20000010000 */
[----:B------:R-:W-:Y:S01]  /*2310*/  FADD.FTZ R36, R36, R13 ;  /* 0x0000000d24247221 */ /* 0x000fe20000010000 */
[----:B------:R-:W-:Y:S01]  /*2320*/  FADD.FTZ R37, R37, R14 ;  /* 0x0000000e25257221 */ /* 0x000fe20000010000 */
[----:B------:R-:W-:Y:S01]  /*2330*/  FADD.FTZ R38, R38, R15 ;  /* 0x0000000f26267221 */ /* 0x000fe20000010000 */
[----:B------:R-:W-:Y:S04]  /*2340*/  LDS.128 R28, [R56+0x1d00] ;  /* 0x001d0000381c7984 */ /* 0x000fe80000000c00 */
[----:B------:R-:W4:Y:S01]  /*2350*/  LDS.128 R12, [R56+0x1a00] ;  /* 0x001a0000380c7984 */ /* 0x000f220000000c00 */
[----:B0-----:R-:W-:Y:S01]  /*2360*/  FADD.FTZ R39, R39, R16 ;  /* 0x0000001027277221 */ /* 0x001fe20000010000 */
[----:B------:R-:W-:Y:S01]  /*2370*/  FADD.FTZ R36, R36, R17 ;  /* 0x0000001124247221 */ /* 0x000fe20000010000 */
[----:B------:R-:W-:Y:S01]  /*2380*/  FADD.FTZ R37, R37, R18 ;  /* 0x0000001225257221 */ /* 0x000fe20000010000 */
[----:B------:R-:W-:-:S02]  /*2390*/  FADD.FTZ R38, R38, R19 ;  /* 0x0000001326267221 */ /* 0x000fc40000010000 */
        /* <DEDUP_REMOVED lines=11> */
[----:B------:R-:W-:Y:S01]  /*2450*/  FADD.FTZ R36, R36, R25 ;  /* 0x0000001924247221 */ /* 0x000fe20000010000 */
[----:B------:R-:W-:Y:S01]  /*2460*/  FADD.FTZ R39, R33, R26 ;  /* 0x0000001a21277221 */ /* 0x000fe20000010000 */
[----:B------:R-:W-:Y:S01]  /*2470*/  FADD.FTZ R38, R38, R27 ;  /* 0x0000001b26267221 */ /* 0x000fe20000010000 */
[----:B------:R-:W-:Y:S04]  /*2480*/  LDS.128 R32, [R56+0x1f00] ;  /* 0x001f000038207984 */ /* 0x000fe80000000c00 */
[----:B------:R-:W2:Y:S01]  /*2490*/  LDS.128 R24, [R56+0x1e00] ;  /* 0x001e000038187984 */ /* 0x000ea20000000c00 */
[----:B----4-:R-:W-:Y:S01]  /*24a0*/  FADD.FTZ R37, R37, R12 ;  /* 0x0000000c25257221 */ /* 0x010fe20000010000 */
[----:B------:R-:W-:Y:S01]  /*24b0*/  FADD.FTZ R36, R36, R13 ;  /* 0x0000000d24247221 */ /* 0x000fe20000010000 */
[----:B------:R-:W-:Y:S01]  /*24c0*/  FADD.FTZ R39, R39, R14 ;  /* 0x0000000e27277221 */ /* 0x000fe20000010000 */
[----:B------:R-:W-:Y:S01]  /*24d0*/  FADD.FTZ R38, R38, R15 ;  /* 0x0000000f26267221 */ /* 0x000fe20000010000 */
        /* <DEDUP_REMOVED lines=8> */
[----:B------:R-:W-:Y:S01]  /*2560*/  FADD.FTZ R37, R37, R28 ;  /* 0x0000001c25257221 */ /* 0x000fe20000010000 */
[----:B------:R-:W-:Y:S01]  /*2570*/  FADD.FTZ R36, R36, R29 ;  /* 0x0000001d24247221 */ /* 0x000fe20000010000 */
[----:B------:R-:W-:Y:S01]  /*2580*/  FADD.FTZ R39, R39, R30 ;  /* 0x0000001e27277221 */ /* 0x000fe20000010000 */
[----:B------:R-:W-:Y:S01]  /*2590*/  FADD.FTZ R38, R38, R31 ;  /* 0x0000001f26267221 */ /* 0x000fe20000010000 */
[----:B--2---:R-:W-:Y:S01]  /*25a0*/  FADD.FTZ R37, R37, R24 ;  /* 0x0000001825257221 */ /* 0x004fe20000010000 */
[----:B------:R-:W-:Y:S01]  /*25b0*/  FADD.FTZ R36, R36, R25 ;  /* 0x0000001924247221 */ /* 0x000fe20000010000 */
[----:B------:R-:W-:Y:S01]  /*25c0*/  FADD.FTZ R39, R39, R26 ;  /* 0x0000001a27277221 */ /* 0x000fe20000010000 */
[----:B------:R-:W-:Y:S01]  /*25d0*/  FADD.FTZ R38, R38, R27 ;  /* 0x0000001b26267221 */ /* 0x000fe20000010000 */
[----:B------:R-:W-:Y:S01]  /*25e0*/  FADD.FTZ R24, R37, R32 ;  /* 0x0000002025187221 */ /* 0x000fe20000010000 */
[----:B------:R-:W-:Y:S01]  /*25f0*/  FADD.FTZ R25, R36, R33 ;  /* 0x0000002124197221 */ /* 0x000fe20000010000 */
[----:B------:R-:W-:Y:S01]  /*2600*/  FADD.FTZ R26, R39, R34 ;  /* 0x00000022271a7221 */ /* 0x000fe20000010000 */
[----:B------:R-:W-:-:S07]  /*2610*/  FADD.FTZ R27, R38, R35 ;  /* 0x00000023261b7221 */ /* 0x000fce0000010000 */
.L_x_45:
[----:B------:R-:W-:Y:S05]  /*2620*/  BSYNC B0 ;  /* 0x0000000000007941 */ /* 0x000fea0003800000 */
.L_x_44:
[----:B------:R-:W1:Y:S01]  /*2630*/  LDC R22, c[0x0][0xc] ;  /* 0x00000300ff167b82 */ /* 0x000e620000000800 */
[----:B------:R-:W-:Y:S01]  /*2640*/  LEA R13, R4, R55, 0x4 ;  /* 0x00000037040d7211 */ /* 0x000fe200078e20ff */
[----:B------:R-:W-:Y:S01]  /*2650*/  BSSY B0, `(.L_x_46) ;  /* 0x0000013000007945 */ /* 0x000fe20003800000 */
[----:B------:R-:W-:-:S05]  /*2660*/  PRMT R4, R51, 0x7632, R4 ;  /* 0x0000763233047816 */ /* 0x000fca0000000004 */
[----:B------:R-:W2:Y:S01]  /*2670*/  LDC.64 R14, c[0x0][0x268] ;  /* 0x00009a00ff0e7b82 */ /* 0x000ea20000000a00 */
[----:B-1----:R-:W-:Y:S01]  /*2680*/  ISETP.GE.U32.AND P0, PT, R22, 0x2, PT ;  /* 0x000000021600780c */ /* 0x002fe20003f06070 */
[----:B--2---:R-:W-:Y:S01]  /*2690*/  IMAD.WIDE R14, R13, 0x4, R14 ;  /* 0x000000040d0e7825 */ /* 0x004fe200078e020e */
[----:B------:R-:W-:Y:S11]  /*26a0*/  @P5 BRA `(.L_x_47) ;  /* 0x0000000000345947 */ /* 0x000ff60003800000 */
[----:B------:R-:W1:Y:S01]  /*26b0*/  LDC.64 R12, c[0x0][0x288] ;  /* 0x0000a200ff0c7b82 */ /* 0x000e620000000a00 */
[----:B------:R-:W-:Y:S01]  /*26c0*/  MOV R21, UR6 ;  /* 0x0000000600157c02 */ /* 0x000fe20008000f00 */
[----:B------:R2:W-:Y:S01]  /*26d0*/  REDG.E.ADD.F32.FTZ.RN.STRONG.GPU desc[UR12][R14.64], R24 ;  /* 0x000000180e0079a6 */ /* 0x0005e2000c10f38c */
[----:B------:R-:W-:Y:S02]  /*26e0*/  MOV R17, UR7 ;  /* 0x0000000700117c02 */ /* 0x000fe40008000f00 */
[-C--:B------:R-:W-:Y:S02]  /*26f0*/  LEA R20, P6, R21, R14.reuse, 0x2 ;  /* 0x0000000e15147211 */ /* 0x080fe400078c10ff */
[----:B------:R-:W-:Y:S02]  /*2700*/  LEA R16, P5, R17, R14, 0x2 ;  /* 0x0000000e11107211 */ /* 0x000fe400078a10ff */
[C---:B------:R-:W-:Y:S02]  /*2710*/  IADD3.X R21, R15.reuse, UR8, RZ, P6, !PT ;  /* 0x000000080f157c10 */ /* 0x040fe4000b7fe4ff */
[----:B------:R-:W-:-:S03]  /*2720*/  IADD3.X R17, R15, UR9, RZ, P5, !PT ;  /* 0x000000090f117c10 */ /* 0x000fc6000affe4ff */
[----:B------:R2:W-:Y:S01]  /*2730*/  REDG.E.ADD.F32.FTZ.RN.STRONG.GPU desc[UR12][R20.64], R25 ;  /* 0x00000019140079a6 */ /* 0x0005e2000c10f38c */
[----:B-1----:R-:W-:-:S04]  /*2740*/  LEA R18, P6, R12, R14, 0x2 ;  /* 0x0000000e0c127211 */ /* 0x002fc800078c10ff */
[----:B------:R-:W-:-:S05]  /*2750*/  LEA.HI.X R19, R12, R15, R13, 0x2, P6 ;  /* 0x0000000f0c137211 */ /* 0x000fca00030f140d */
[----:B------:R2:W-:Y:S04]  /*2760*/  REDG.E.ADD.F32.FTZ.RN.STRONG.GPU desc[UR12][R18.64], R26 ;  /* 0x0000001a120079a6 */ /* 0x0005e8000c10f38c */
[----:B------:R2:W-:Y:S02]  /*2770*/  REDG.E.ADD.F32.FTZ.RN.STRONG.GPU desc[UR12][R16.64], R27 ;  /* 0x0000001b100079a6 */ /* 0x0005e4000c10f38c */
.L_x_47:
[----:B------:R-:W-:Y:S05]  /*2780*/  BSYNC B0 ;  /* 0x0000000000007941 */ /* 0x000fea0003800000 */
.L_x_46:
[----:B--2---:R-:W-:Y:S02]  /*2790*/  PRMT R21, R49, 0x7632, R21 ;  /* 0x0000763231157816 */ /* 0x004fe40000000015 */
[----:B------:R-:W-:Y:S02]  /*27a0*/  PRMT R20, R48, 0x7632, R20 ;  /* 0x0000763230147816 */ /* 0x000fe40000000014 */
[----:B------:R-:W-:Y:S02]  /*27b0*/  PRMT R12, R50, 0x7632, R12 ;  /* 0x00007632320c7816 */ /* 0x000fe4000000000c */
[----:B------:R-:W-:Y:S01]  /*27c0*/  PRMT R13, R47, 0x7632, R13 ;  /* 0x000076322f0d7816 */ /* 0x000fe2000000000d */
[----:B------:R-:W-:Y:S06]  /*27d0*/  @!P0 BRA `(.L_x_48) ;  /* 0x0000001000948947 */ /* 0x000fec0003800000 */
[----:B------:R-:W1:Y:S01]  /*27e0*/  LDC.64 R14, c[0x0][0x258] ;  /* 0x00009600ff0e7b82 */ /* 0x000e620000000a00 */
[----:B------:R-:W-:-:S04]  /*27f0*/  ULOP3.LUT UR10, UR4, 0x1, URZ, 0xc0, !UPT ;  /* 0x00000001040a7892 */ /* 0x000fc8000f8ec03f */
[----:B------:R-:W-:-:S03]  /*2800*/  UIMAD UR10, UR10, UR17, URZ ;  /* 0x000000110a0a72a4 */ /* 0x000fc6000f8e023f */
[----:B0-----:R-:W0:Y:S03]  /*2810*/  LDC.64 R26, c[0x0][0x260] ;  /* 0x00009800ff1a7b82 */ /* 0x001e260000000a00 */
[----:B------:R-:W-:Y:S01]  /*2820*/  IMAD R16, R22, UR10, RZ ;  /* 0x0000000a16107c24 */ /* 0x000fe2000f8e02ff */
[----:B------:R-:W-:-:S04]  /*2830*/  IADD3 R17, R46, UR10, RZ ;  /* 0x0000000a2e117c10 */ /* 0x000fc8000fffe0ff */
[----:B------:R-:W-:Y:S01]  /*2840*/  SHF.L.U32 R19, R16, 0x1, RZ ;  /* 0x0000000110137819 */ /* 0x000fe200000006ff */
[----:B-1----:R-:W-:-:S04]  /*2850*/  IMAD.WIDE.U32 R14, R17, 0x4, R14 ;  /* 0x00000004110e7825 */ /* 0x002fc800078e000e */
[----:B0-----:R-:W-:Y:S01]  /*2860*/  IMAD.WIDE R26, R19, 0x4, R26 ;  /* 0x00000004131a7825 */ /* 0x001fe200078e021a */
[----:B------:R-:W-:Y:S06]  /*2870*/  @P3 BRA `(.L_x_49) ;  /* 0x0000000000743947 */ /* 0x000fec0003800000 */
[----:B------:R-:W0:Y:S01]  /*2880*/  S2R R45, SR_LANEID ;  /* 0x00000000002d7919 */ /* 0x000e220000000000 */
[----:B------:R-:W1:Y:S01]  /*2890*/  S2UR UR21, SR_CTAID.Y ;  /* 0x00000000001579c3 */ /* 0x000e620000002600 */
[----:B------:R-:W-:Y:S01]  /*28a0*/  VOTEU.ANY UR11, UPT, PT ;  /* 0x00000000000b7886 */ /* 0x000fe200038e0100 */
[----:B------:R-:W-:Y:S01]  /*28b0*/  ULOP3.LUT UP0, URZ, UR4, 0x2, URZ, 0xc0, !UPT ;  /* 0x00000002043f7892 */ /* 0x000fe2000f80c03f */
[----:B------:R-:W2:Y:S01]  /*28c0*/  S2R R17, SR_CTAID.X ;  /* 0x0000000000117919 */ /* 0x000ea20000002500 */
[----:B------:R-:W-:Y:S01]  /*28d0*/  UFLO.U32 UR19, UR11 ;  /* 0x0000000b001372bd */ /* 0x000fe200080e0000 */
[----:B------:R-:W-:Y:S01]  /*28e0*/  UMOV UR10, 0x1 ;  /* 0x00000001000a7882 */ /* 0x000fe20000000000 */
[----:B------:R-:W-:Y:S02]  /*28f0*/  UPOPC UR11, UR11 ;  /* 0x0000000b000b72bf */ /* 0x000fe40008000000 */
[----:B------:R-:W-:-:S04]  /*2900*/  USEL UR10, UR10, 0xffffffff, !UP0 ;  /* 0xffffffff0a0a7887 */ /* 0x000fc8000c000000 */
[----:B------:R-:W-:-:S06]  /*2910*/  UIMAD UR10, UR10, UR11, URZ ;  /* 0x0000000b0a0a72a4 */ /* 0x000fcc000f8e023f */
[----:B------:R-:W-:Y:S02]  /*2920*/  MOV R23, UR10 ;  /* 0x0000000a00177c02 */ /* 0x000fe40008000f00 */
[----:B-1----:R-:W-:Y:S02]  /*2930*/  MOV R46, UR21 ;  /* 0x00000015002e7c02 */ /* 0x002fe40008000f00 */
[----:B0-----:R-:W-:-:S03]  /*2940*/  ISETP.EQ.U32.AND P0, PT, R45, UR19, PT ;  /* 0x000000132d007c0c */ /* 0x001fc6000bf02070 */
[----:B--2---:R-:W-:-:S04]  /*2950*/  IMAD R17, R17, UR17, R46 ;  /* 0x0000001111117c24 */ /* 0x004fc8000f8e022e */
[----:B------:R-:W-:-:S05]  /*2960*/  IMAD.WIDE.U32 R16, R17, 0x8, R26 ;  /* 0x0000000811107825 */ /* 0x000fca00078e001a */
[----:B------:R0:W-:Y:S01]  /*2970*/  STG.E.64 desc[UR12][R16.64], R10 ;  /* 0x0000000a10007986 */ /* 0x0001e2000c101b0c */
[----:B------:R-:W-:Y:S06]  /*2980*/  @P0 MEMBAR.ALL.GPU ;  /* 0x0000000000000992 */ /* 0x000fec000000a000 */
[----:B------:R-:W-:-:S00]  /*2990*/  @P0 ERRBAR ;  /* 0x00000000000009ab */ /* 0x000fc00000000000 */
[----:B------:R-:W-:Y:S06]  /*29a0*/  @P0 CGAERRBAR ;  /* 0x00000000000005ab */ /* 0x000fec0000000000 */
[----:B------:R0:W-:Y:S01]  /*29b0*/  @P0 REDG.E.ADD.S32.STRONG.GPU desc[UR12][R14.64], R23 ;  /* 0x000000170e00098e */ /* 0x0001e2000c10e38c */
[----:B------:R-:W-:-:S04]  /*29c0*/  PLOP3.LUT P0, PT, PT, PT, UP0, 0x80, 0x0 ;  /* 0x000000000000781c */ /* 0x000fc80003f0f008 */
[----:B------:R-:W-:-:S04]  /*29d0*/  SEL R19, R22, RZ, !P0 ;  /* 0x000000ff16137207 */ /* 0x000fc80004000000 */
[----:B------:R-:W-:-:S13]  /*29e0*/  ISETP.NE.AND P0, PT, R19, -0x1, PT ;  /* 0xffffffff1300780c */ /* 0x000fda0003f05270 */
[----:B0-----:R-:W-:Y:S05]  /*29f0*/  @!P0 BRA `(.L_x_49) ;  /* 0x0000000000148947 */ /* 0x001fea0003800000 */
.L_x_50:
[----:B------:R-:W2:Y:S04]  /*2a00*/  LDG.E.STRONG.GPU R16, desc[UR12][R14.64] ;  /* 0x0000000c0e107981 */ /* 0x000ea8000c1ef900 */
[----:B--2---:R-:W-:Y:S01]  /*2a10*/  CCTL.IVALL ;  /* 0x00000000ff00798f */ /* 0x004fe20002000000 */
[----:B------:R-:W-:Y:S05]  /*2a20*/  YIELD ;  /* 0x0000000000007946 */ /* 0x000fea0003800000 */
[----:B------:R-:W-:-:S13]  /*2a30*/  ISETP.NE.AND P0, PT, R16, R19, PT ;  /* 0x000000131000720c */ /* 0x000fda0003f05270 */
[----:B------:R-:W-:Y:S05]  /*2a40*/  @P0 BRA `(.L_x_50) ;  /* 0xfffffffc00ec0947 */ /* 0x000fea000383ffff */
.L_x_49:
[----:B------:R-:W-:Y:S01]  /*2a50*/  ISETP.NE.AND P0, PT, R22, RZ, PT ;  /* 0x000000ff1600720c */ /* 0x000fe20003f05270 */
[----:B------:R-:W-:Y:S05]  /*2a60*/  WARPSYNC.ALL ;  /* 0x0000000000007948 */ /* 0x000fea0003800000 */
[----:B------:R-:W-:Y:S07]  /*2a70*/  BAR.SYNC.DEFER_BLOCKING 0x0 ;  /* 0x0000000000007b1d */ /* 0x000fee0000010000 */
[----:B------:R-:W-:Y:S05]  /*2a80*/  @!P0 BRA `(.L_x_48) ;  /* 0x0000000c00e88947 */ /* 0x000fea0003800000 */
[----:B------:R-:W-:Y:S01]  /*2a90*/  IADD3 R14, R22, -0x1, RZ ;  /* 0xffffffff160e7810 */ /* 0x000fe20007ffe0ff */
[----:B------:R-:W-:-:S03]  /*2aa0*/  HFMA2.MMA R25, -RZ, RZ, 0, 0 ;  /* 0x00000000ff197435 */ /* 0x000fc600000001ff */
[----:B------:R-:W-:-:S13]  /*2ab0*/  ISETP.GE.U32.AND P0, PT, R14, 0x3, PT ;  /* 0x000000030e00780c */ /* 0x000fda0003f06070 */
[----:B------:R-:W-:Y:S05]  /*2ac0*/  @!P0 BRA `(.L_x_51) ;  /* 0x0000000c00688947 */ /* 0x000fea0003800000 */
[----:B------:R-:W-:Y:S02]  /*2ad0*/  LOP3.LUT R23, R22, 0x3, RZ, 0xc0, !PT ;  /* 0x0000000316177812 */ /* 0x000fe400078ec0ff */
[----:B------:R-:W-:Y:S02]  /*2ae0*/  MOV R25, RZ ;  /* 0x000000ff00197202 */ /* 0x000fe40000000f00 */
[----:B------:R-:W-:-:S04]  /*2af0*/  IADD3 R23, -R23, R22, RZ ;  /* 0x0000001617177210 */ /* 0x000fc80007ffe1ff */
[----:B------:R-:W-:-:S13]  /*2b00*/  ISETP.GT.AND P0, PT, R23, RZ, PT ;  /* 0x000000ff1700720c */ /* 0x000fda0003f04270 */
[----:B------:R-:W-:Y:S05]  /*2b10*/  @!P0 BRA `(.L_x_52) ;  /* 0x0000000800d88947 */ /* 0x000fea0003800000 */
[----:B------:R-:W-:Y:S02]  /*2b20*/  ISETP.GT.AND P5, PT, R23, 0xc, PT ;  /* 0x0000000c1700780c */ /* 0x000fe40003fa4270 */
[----:B------:R-:W-:-:S11]  /*2b30*/  PLOP3.LUT P0, PT, PT, PT, PT, 0x80, 0x0 ;  /* 0x000000000000781c */ /* 0x000fd60003f0f070 */
[----:B------:R-:W-:Y:S05]  /*2b40*/  @!P5 BRA `(.L_x_53) ;  /* 0x0000000400d0d947 */ /* 0x000fea0003800000 */
[----:B------:R-:W-:-:S13]  /*2b50*/  PLOP3.LUT P0, PT, PT, PT, PT, 0x8, 0x0 ;  /* 0x000000000000781c */ /* 0x000fda0003f0e170 */
.L_x_54:
[C---:B------:R-:W-:Y:S02]  /*2b60*/  ISETP.EQ.OR P5, PT, R25.reuse, UR14, P3 ;  /* 0x0000000e19007c0c */ /* 0x040fe40009fa2670 */
[----:B------:R-:W-:-:S04]  /*2b70*/  IADD3 R17, R25, 0x1, RZ ;  /* 0x0000000119117810 */ /* 0x000fc80007ffe0ff */
[----:B------:R-:W-:-:S07]  /*2b80*/  ISETP.EQ.OR P6, PT, R17, UR14, P3 ;  /* 0x0000000e11007c0c */ /* 0x000fce0009fc2670 */
[----:B------:R-:W-:-:S04]  /*2b90*/  @!P5 IMAD R15, R25, UR17, R46 ;  /* 0x00000011190fdc24 */ /* 0x000fc8000f8e022e */
[----:B------:R-:W-:-:S04]  /*2ba0*/  @!P5 IMAD.WIDE.U32 R14, R15, 0x8, R26 ;  /* 0x000000080f0ed825 */ /* 0x000fc800078e001a */
[----:B------:R-:W-:Y:S02]  /*2bb0*/  @!P6 IMAD R17, R17, UR17, R46 ;  /* 0x000000111111ec24 */ /* 0x000fe4000f8e022e */
[----:B------:R-:W2:Y:S02]  /*2bc0*/  @!P5 LDG.E.64 R14, desc[UR12][R14.64] ;  /* 0x0000000c0e0ed981 */ /* 0x000ea4000c1e1b00 */
[----:B------:R-:W-:-:S06]  /*2bd0*/  @!P6 IMAD.WIDE.U32 R16, R17, 0x8, R26 ;  /* 0x000000081110e825 */ /* 0x000fcc00078e001a */
[----:B------:R-:W3:Y:S01]  /*2be0*/  @!P6 LDG.E.64 R16, desc[UR12][R16.64] ;  /* 0x0000000c1010e981 */ /* 0x000ee2000c1e1b00 */
        /* <DEDUP_REMOVED lines=98> */
[----:B------:R-:W-:Y:S02]  /*3210*/  IADD3 R23, R23, -0x10, RZ ;  /* 0xfffffff017177810 */ /* 0x000fe40007ffe0ff */
[----:B------:R-:W-:Y:S01]  /*3220*/  IADD3 R25, R25, 0x10, RZ ;  /* 0x0000001019197810 */ /* 0x000fe20007ffe0ff */
[----:B--2---:R-:W-:Y:S01]  /*3230*/  @!P5 FADD.FTZ R10, R10, R14 ;  /* 0x0000000e0a0ad221 */ /* 0x004fe20000010000 */
[----:B------:R-:W-:Y:S01]  /*3240*/  @!P5 FADD.FTZ R11, R11, R15 ;  /* 0x0000000f0b0bd221 */ /* 0x000fe20000010000 */
[----:B------:R-:W-:Y:S02]  /*3250*/  ISETP.GT.AND P5, PT, R23, 0xc, PT ;  /* 0x0000000c1700780c */ /* 0x000fe40003fa4270 */
[----:B---3--:R-:W-:Y:S01]  /*3260*/  @!P6 FADD.FTZ R10, R10, R16 ;  /* 0x000000100a0ae221 */ /* 0x008fe20000010000 */
[----:B------:R-:W-:-:S10]  /*3270*/  @!P6 FADD.FTZ R11, R11, R17 ;  /* 0x000000110b0be221 */ /* 0x000fd40000010000 */
[----:B------:R-:W-:Y:S05]  /*3280*/  @P5 BRA `(.L_x_54) ;  /* 0xfffffff800345947 */ /* 0x000fea000383ffff */
.L_x_53:
[----:B------:R-:W-:-:S13]  /*3290*/  ISETP.GT.AND P5, PT, R23, 0x4, PT ;  /* 0x000000041700780c */ /* 0x000fda0003fa4270 */
[----:B------:R-:W-:Y:S05]  /*32a0*/  @!P5 BRA `(.L_x_55) ;  /* 0x0000000000ecd947 */ /* 0x000fea0003800000 */
        /* <DEDUP_REMOVED lines=10> */
[----:B------:R-:W-:Y:S02]  /*3350*/  IADD3 R29, R25, 0x3, RZ ;  /* 0x00000003191d7810 */ /* 0x000fe40007ffe0ff */
[----:B------:R-:W-:Y:S02]  /*3360*/  ISETP.EQ.OR P0, PT, R19, UR14, P3 ;  /* 0x0000000e13007c0c */ /* 0x000fe40009f02670 */
[----:B------:R-:W-:Y:S01]  /*3370*/  IADD3 R25, R25, 0x4, RZ ;  /* 0x0000000419197810 */ /* 0x000fe20007ffe0ff */
[----:B--2---:R-:W-:Y:S01]  /*3380*/  @!P6 FADD.FTZ R10, R10, R14 ;  /* 0x0000000e0a0ae221 */ /* 0x004fe20000010000 */
[----:B------:R-:W-:Y:S01]  /*3390*/  @!P6 FADD.FTZ R11, R11, R15 ;  /* 0x0000000f0b0be221 */ /* 0x000fe20000010000 */
[----:B------:R-:W-:-:S08]  /*33a0*/  ISETP.EQ.OR P6, PT, R29, UR14, P3 ;  /* 0x0000000e1d007c0c */ /* 0x000fd00009fc2670 */
[----:B------:R-:W-:-:S04]  /*33b0*/  @!P0 IMAD R15, R19, UR17, R46 ;  /* 0x00000011130f8c24 */ /* 0x000fc8000f8e022e */
[----:B------:R-:W-:-:S04]  /*33c0*/  @!P0 IMAD.WIDE.U32 R14, R15, 0x8, R26 ;  /* 0x000000080f0e8825 */ /* 0x000fc800078e001a */
[----:B---3--:R-:W-:Y:S01]  /*33d0*/  @!P5 FADD.FTZ R10, R10, R16 ;  /* 0x000000100a0ad221 */ /* 0x008fe20000010000 */
[----:B------:R-:W-:Y:S01]  /*33e0*/  @!P5 FADD.FTZ R11, R11, R17 ;  /* 0x000000110b0bd221 */ /* 0x000fe20000010000 */
[----:B------:R-:W-:Y:S01]  /*33f0*/  ISETP.EQ.OR P5, PT, R25, UR14, P3 ;  /* 0x0000000e19007c0c */ /* 0x000fe20009fa2670 */
[----:B------:R-:W2:Y:S01]  /*3400*/  @!P0 LDG.E.64 R14, desc[UR12][R14.64] ;  /* 0x0000000c0e0e8981 */ /* 0x000ea2000c1e1b00 */
[----:B------:R-:W-:-:S04]  /*3410*/  @!P6 IMAD R17, R29, UR17, R46 ;  /* 0x000000111d11ec24 */ /* 0x000fc8000f8e022e */
[----:B------:R-:W-:-:S07]  /*3420*/  @!P6 IMAD.WIDE.U32 R16, R17, 0x8, R26 ;  /* 0x000000081110e825 */ /* 0x000fce00078e001a */
[----:B------:R-:W-:Y:S01]  /*3430*/  @!P5 IMAD R19, R25, UR17, R46 ;  /* 0x000000111913dc24 */ /* 0x000fe2000f8e022e */
[----:B------:R-:W3:Y:S03]  /*3440*/  @!P6 LDG.E.64 R16, desc[UR12][R16.64] ;  /* 0x0000000c1010e981 */ /* 0x000ee6000c1e1b00 */
        /* <DEDUP_REMOVED lines=10> */
[----:B------:R-:W-:-:S02]  /*34f0*/  ISETP.EQ.OR P6, PT, R31, UR14, P3 ;  /* 0x0000000e1f007c0c */ /* 0x000fc40009fc2670 */
[----:B----4-:R-:W-:Y:S01]  /*3500*/  @!P5 FADD.FTZ R10, R10, R18 ;  /* 0x000000120a0ad221 */ /* 0x010fe20000010000 */
[----:B------:R-:W-:Y:S01]  /*3510*/  @!P5 FADD.FTZ R11, R11, R19 ;  /* 0x000000130b0bd221 */ /* 0x000fe20000010000 */
[----:B------:R-:W-:-:S05]  /*3520*/  ISETP.EQ.OR P5, PT, R33, UR14, P3 ;  /* 0x0000000e21007c0c */ /* 0x000fca0009fa2670 */
[----:B------:R-:W-:-:S04]  /*3530*/  @!P0 IMAD R15, R29, UR17, R46 ;  /* 0x000000111d0f8c24 */ /* 0x000fc8000f8e022e */
[----:B------:R-:W-:Y:S02]  /*3540*/  @!P6 IMAD R17, R31, UR17, R46 ;  /* 0x000000111f11ec24 */ /* 0x000fe4000f8e022e */
[----:B------:R-:W-:-:S04]  /*3550*/  @!P0 IMAD.WIDE.U32 R14, R15, 0x8, R26 ;  /* 0x000000080f0e8825 */ /* 0x000fc800078e001a */
[----:B------:R-:W-:Y:S02]  /*3560*/  @!P6 IMAD.WIDE.U32 R16, R17, 0x8, R26 ;  /* 0x000000081110e825 */ /* 0x000fe400078e001a */
[----:B------:R-:W2:Y:S02]  /*3570*/  @!P0 LDG.E.64 R14, desc[UR12][R14.64] ;  /* 0x0000000c0e0e8981 */ /* 0x000ea4000c1e1b00 */
[----:B------:R-:W-:Y:S02]  /*3580*/  @!P5 IMAD R19, R33, UR17, R46 ;  /* 0x000000112113dc24 */ /* 0x000fe4000f8e022e */
[----:B------:R-:W3:Y:S02]  /*3590*/  @!P6 LDG.E.64 R16, desc[UR12][R16.64] ;  /* 0x0000000c1010e981 */ /* 0x000ee4000c1e1b00 */
[----:B------:R-:W-:-:S06]  /*35a0*/  @!P5 IMAD.WIDE.U32 R18, R19, 0x8, R26 ;  /* 0x000000081312d825 */ /* 0x000fcc00078e001a */
[----:B------:R-:W4:Y:S01]  /*35b0*/  @!P5 LDG.E.64 R18, desc[UR12][R18.64] ;  /* 0x0000000c1212d981 */ /* 0x000f22000c1e1b00 */
[----:B------:R-:W-:Y:S02]  /*35c0*/  IADD3 R23, R23, -0x4, RZ ;  /* 0xfffffffc17177810 */ /* 0x000fe40007ffe0ff */
[----:B------:R-:W-:Y:S02]  /*35d0*/  IADD3 R25, R25, 0x4, RZ ;  /* 0x0000000419197810 */ /* 0x000fe40007ffe0ff */
[----:B------:R-:W-:Y:S01]  /*35e0*/  IADD3 R23, R23, -0x4, RZ ;  /* 0xfffffffc17177810 */ /* 0x000fe20007ffe0ff */
[----:B--2---:R-:W-:Y:S01]  /*35f0*/  @!P0 FADD.FTZ R10, R10, R14 ;  /* 0x0000000e0a0a8221 */ /* 0x004fe20000010000 */
[----:B------:R-:W-:-:S03]  /*3600*/  @!P0 FADD.FTZ R11, R11, R15 ;  /* 0x0000000f0b0b8221 */ /* 0x000fc60000010000 */
[----:B---3--:R-:W-:Y:S01]  /*3610*/  @!P6 FADD.FTZ R10, R10, R16 ;  /* 0x000000100a0ae221 */ /* 0x008fe20000010000 */
[----:B------:R-:W-:Y:S01]  /*3620*/  @!P6 FADD.FTZ R11, R11, R17 ;  /* 0x000000110b0be221 */ /* 0x000fe20000010000 */
[----:B------:R-:W-:Y:S02]  /*3630*/  PLOP3.LUT P0, PT, PT, PT, PT, 0x8, 0x0 ;  /* 0x000000000000781c */ /* 0x000fe40003f0e170 */
[----:B----4-:R-:W-:Y:S01]  /*3640*/  @!P5 FADD.FTZ R10, R10, R18 ;  /* 0x000000120a0ad221 */ /* 0x010fe20000010000 */
[----:B------:R-:W-:-:S10]  /*3650*/  @!P5 FADD.FTZ R11, R11, R19 ;  /* 0x000000130b0bd221 */ /* 0x000fd40000010000 */
.L_x_55:
[----:B------:R-:W-:-:S13]  /*3660*/  ISETP.NE.OR P0, PT, R23, RZ, P0 ;  /* 0x000000ff1700720c */ /* 0x000fda0000705670 */
[----:B------:R-:W-:Y:S05]  /*3670*/  @!P0 BRA `(.L_x_51) ;  /* 0x00000000007c8947 */ /* 0x000fea0003800000 */
.L_x_52:
[----:B------:R-:W-:-:S13]  /*3680*/  ISETP.EQ.OR P6, PT, R25, UR14, P3 ;  /* 0x0000000e19007c0c */ /* 0x000fda0009fc2670 */
[----:B------:R-:W-:-:S04]  /*3690*/  @!P6 IMAD R15, R25, UR17, R46 ;  /* 0x00000011190fec24 */ /* 0x000fc8000f8e022e */
[----:B------:R-:W-:-:S06]  /*36a0*/  @!P6 IMAD.WIDE.U32 R14, R15, 0x8, R26 ;  /* 0x000000080f0ee825 */ /* 0x000fcc00078e001a */
[----:B------:R-:W2:Y:S01]  /*36b0*/  @!P6 LDG.E.64 R14, desc[UR12][R14.64] ;  /* 0x0000000c0e0ee981 */ /* 0x000ea2000c1e1b00 */
[C---:B------:R-:W-:Y:S02]  /*36c0*/  IADD3 R17, R25.reuse, 0x1, RZ ;  /* 0x0000000119117810 */ /* 0x040fe40007ffe0ff */
[----:B------:R-:W-:Y:S02]  /*36d0*/  IADD3 R19, R25, 0x2, RZ ;  /* 0x0000000219137810 */ /* 0x000fe40007ffe0ff */
[----:B------:R-:W-:Y:S02]  /*36e0*/  ISETP.EQ.OR P0, PT, R17, UR14, P3 ;  /* 0x0000000e11007c0c */ /* 0x000fe40009f02670 */
[----:B------:R-:W-:Y:S02]  /*36f0*/  IADD3 R29, R25, 0x3, RZ ;  /* 0x00000003191d7810 */ /* 0x000fe40007ffe0ff */
[----:B------:R-:W-:-:S09]  /*3700*/  ISETP.EQ.OR P5, PT, R19, UR14, P3 ;  /* 0x0000000e13007c0c */ /* 0x000fd20009fa2670 */
[----:B------:R-:W-:-:S04]  /*3710*/  @!P0 IMAD R17, R17, UR17, R46 ;  /* 0x0000001111118c24 */ /* 0x000fc8000f8e022e */
[----:B------:R-:W-:Y:S02]  /*3720*/  @!P5 IMAD R19, R19, UR17, R46 ;  /* 0x000000111313dc24 */ /* 0x000fe4000f8e022e */
[----:B--2---:R-:W-:Y:S01]  /*3730*/  @!P6 FADD.FTZ R10, R10, R14 ;  /* 0x0000000e0a0ae221 */ /* 0x004fe20000010000 */
[----:B------:R-:W-:Y:S01]  /*3740*/  @!P6 FADD.FTZ R11, R11, R15 ;  /* 0x0000000f0b0be221 */ /* 0x000fe20000010000 */
[----:B------:R-:W-:Y:S01]  /*3750*/  ISETP.EQ.OR P6, PT, R29, UR14, P3 ;  /* 0x0000000e1d007c0c */ /* 0x000fe20009fc2670 */
[----:B------:R-:W-:-:S04]  /*3760*/  @!P0 IMAD.WIDE.U32 R14, R17, 0x8, R26 ;  /* 0x00000008110e8825 */ /* 0x000fc800078e001a */
[----:B------:R-:W-:Y:S02]  /*3770*/  @!P5 IMAD.WIDE.U32 R16, R19, 0x8, R26 ;  /* 0x000000081310d825 */ /* 0x000fe400078e001a */
[----:B------:R-:W2:Y:S04]  /*3780*/  @!P0 LDG.E.64 R14, desc[UR12][R14.64] ;  /* 0x0000000c0e0e8981 */ /* 0x000ea8000c1e1b00 */
[----:B------:R-:W3:Y:S02]  /*3790*/  @!P5 LDG.E.64 R16, desc[UR12][R16.64] ;  /* 0x0000000c1010d981 */ /* 0x000ee4000c1e1b00 */
[----:B------:R-:W-:-:S04]  /*37a0*/  @!P6 IMAD R29, R29, UR17, R46 ;  /* 0x000000111d1dec24 */ /* 0x000fc8000f8e022e */
[----:B------:R-:W-:-:S06]  /*37b0*/  @!P6 IMAD.WIDE.U32 R18, R29, 0x8, R26 ;  /* 0x000000081d12e825 */ /* 0x000fcc00078e001a */
[----:B------:R-:W4:Y:S01]  /*37c0*/  @!P6 LDG.E.64 R18, desc[UR12][R18.64] ;  /* 0x0000000c1212e981 */ /* 0x000f22000c1e1b00 */
[----:B------:R-:W-:Y:S02]  /*37d0*/  IADD3 R23, R23, -0x4, RZ ;  /* 0xfffffffc17177810 */ /* 0x000fe40007ffe0ff */
[----:B------:R-:W-:Y:S01]  /*37e0*/  IADD3 R25, R25, 0x4, RZ ;  /* 0x0000000419197810 */ /* 0x000fe20007ffe0ff */
[----:B--2---:R-:W-:Y:S01]  /*37f0*/  @!P0 FADD.FTZ R10, R10, R14 ;  /* 0x0000000e0a0a8221 */ /* 0x004fe20000010000 */
[----:B------:R-:W-:Y:S01]  /*3800*/  @!P0 FADD.FTZ R11, R11, R15 ;  /* 0x0000000f0b0b8221 */ /* 0x000fe20000010000 */
[----:B------:R-:W-:Y:S02]  /*3810*/  ISETP.NE.AND P0, PT, R23, RZ, PT ;  /* 0x000000ff1700720c */ /* 0x000fe40003f05270 */
[----:B---3--:R-:W-:Y:S01]  /*3820*/  @!P5 FADD.FTZ R10, R10, R16 ;  /* 0x000000100a0ad221 */ /* 0x008fe20000010000 */
[----:B------:R-:W-:-:S03]  /*3830*/  @!P5 FADD.FTZ R11, R11, R17 ;  /* 0x000000110b0bd221 */ /* 0x000fc60000010000 */
[----:B----4-:R-:W-:Y:S01]  /*3840*/  @!P6 FADD.FTZ R10, R10, R18 ;  /* 0x000000120a0ae221 */ /* 0x010fe20000010000 */
[----:B------:R-:W-:-:S06]  /*3850*/  @!P6 FADD.FTZ R11, R11, R19 ;  /* 0x000000130b0be221 */ /* 0x000fcc0000010000 */
[----:B------:R-:W-:Y:S05]  /*3860*/  @P0 BRA `(.L_x_52) ;  /* 0xfffffffc00840947 */ /* 0x000fea000383ffff */
.L_x_51:
[----:B------:R-:W-:-:S13]  /*3870*/  LOP3.LUT P0, R22, R22, 0x3, RZ, 0xc0, !PT ;  /* 0x0000000316167812 */ /* 0x000fda000780c0ff */
[----:B------:R-:W-:Y:S05]  /*3880*/  @!P0 BRA `(.L_x_48) ;  /* 0x0000000000688947 */ /* 0x000fea0003800000 */
[----:B------:R-:W-:Y:S01]  /*3890*/  ISETP.EQ.OR P0, PT, R25, UR14, P3 ;  /* 0x0000000e19007c0c */ /* 0x000fe20009f02670 */
[----:B------:R-:W-:Y:S01]  /*38a0*/  BSSY B0, `(.L_x_56) ;  /* 0x0000008000007945 */ /* 0x000fe20003800000 */
[----:B------:R-:W-:-:S11]  /*38b0*/  ISETP.NE.AND P5, PT, R22, 0x1, PT ;  /* 0x000000011600780c */ /* 0x000fd60003fa5270 */
[----:B------:R-:W-:Y:S05]  /*38c0*/  @P0 BRA `(.L_x_57) ;  /* 0x0000000000140947 */ /* 0x000fea0003800000 */
[----:B------:R-:W-:-:S04]  /*38d0*/  IMAD R15, R25, UR17, R46 ;  /* 0x00000011190f7c24 */ /* 0x000fc8000f8e022e */
[----:B------:R-:W-:-:S06]  /*38e0*/  IMAD.WIDE.U32 R14, R15, 0x8, R26 ;  /* 0x000000080f0e7825 */ /* 0x000fcc00078e001a */
[----:B------:R-:W2:Y:S02]  /*38f0*/  LDG.E.64 R14, desc[UR12][R14.64] ;  /* 0x0000000c0e0e7981 */ /* 0x000ea4000c1e1b00 */
[----:B--2---:R-:W-:Y:S01]  /*3900*/  FADD.FTZ R10, R10, R14 ;  /* 0x0000000e0a0a7221 */ /* 0x004fe20000010000 */
[----:B------:R-:W-:-:S07]  /*3910*/  FADD.FTZ R11, R11, R15 ;  /* 0x0000000f0b0b7221 */ /* 0x000fce0000010000 */
.L_x_57:
[----:B------:R-:W-:Y:S05]  /*3920*/  BSYNC B0 ;  /* 0x0000000000007941 */ /* 0x000fea0003800000 */
.L_x_56:
[----:B------:R-:W-:Y:S05]  /*3930*/  @!P5 BRA `(.L_x_48) ;  /* 0x00000000003cd947 */ /* 0x000fea0003800000 */
[C---:B------:R-:W-:Y:S02]  /*3940*/  IADD3 R17, R25.reuse, 0x2, RZ ;  /* 0x0000000219117810 */ /* 0x040fe40007ffe0ff */
[----:B------:R-:W-:Y:S02]  /*3950*/  IADD3 R15, R25, 0x1, RZ ;  /* 0x00000001190f7810 */ /* 0x000fe40007ffe0ff */
[----:B------:R-:W-:Y:S02]  /*3960*/  ISETP.EQ.OR P0, PT, R17, UR14, P3 ;  /* 0x0000000e11007c0c */ /* 0x000fe40009f02670 */
[----:B------:R-:W-:Y:S02]  /*3970*/  ISETP.EQ.OR P5, PT, R15, UR14, P3 ;  /* 0x0000000e0f007c0c */ /* 0x000fe40009fa2670 */
[----:B------:R-:W-:-:S11]  /*3980*/  ISETP.EQ.OR P0, PT, R22, 0x2, P0 ;  /* 0x000000021600780c */ /* 0x000fd60000702670 */
[--C-:B------:R-:W-:Y:S02]  /*3990*/  @!P5 IMAD R15, R15, UR17, R46.reuse ;  /* 0x000000110f0fdc24 */ /* 0x100fe4000f8e022e */
[----:B------:R-:W-:Y:S02]  /*39a0*/  @!P0 IMAD R17, R17, UR17, R46 ;  /* 0x0000001111118c24 */ /* 0x000fe4000f8e022e */
        /* <DEDUP_REMOVED lines=8> */
.L_x_48:
[----:B------:R-:W1:Y:S01]  /*3a30*/  S2UR UR11, SR_CgaCtaId ;  /* 0x00000000000b79c3 */ /* 0x000e620000008800 */
[----:B------:R-:W-:Y:S01]  /*3a40*/  UMOV UR10, 0x400 ;  /* 0x00000400000a7882 */ /* 0x000fe20000000000 */
[----:B------:R-:W-:Y:S02]  /*3a50*/  SHF.R.U32.HI R16, RZ, 0x4, R55 ;  /* 0x00000004ff107819 */ /* 0x000fe40000011637 */
[C---:B------:R-:W-:Y:S02]  /*3a60*/  PRMT R18, R54.reuse, 0x7632, R18 ;  /* 0x0000763236127816 */ /* 0x040fe40000000012 */
[----:B------:R-:W-:Y:S02]  /*3a70*/  SHF.L.U32 R54, R54, 0x10, RZ ;  /* 0x0000001036367819 */ /* 0x000fe400000006ff */
[----:B------:R-:W2:Y:S01]  /*3a80*/  LDC R17, c[0x0][0x2ac] ;  /* 0x0000ab00ff117b82 */ /* 0x000ea20000000800 */
[----:B------:R-:W-:Y:S01]  /*3a90*/  SHF.L.U32 R18, R18, 0x10, RZ ;  /* 0x0000001012127819 */ /* 0x000fe200000006ff */
[----:B-1----:R-:W-:Y:S01]  /*3aa0*/  ULEA UR10, UR11, UR10, 0x18 ;  /* 0x0000000a0b0a7291 */ /* 0x002fe2000f8ec03f */
[----:B--2---:R-:W-:-:S08]  /*3ab0*/  IMAD R16, R17, UR14, R16 ;  /* 0x0000000e11107c24 */ /* 0x004fd0000f8e0210 */
[----:B------:R0:W-:Y:S01]  /*3ac0*/  @!P3 STS.64 [UR10+0x98], R10 ;  /* 0x0000980aff00b988 */ /* 0x0001e20008000a0a */
[----:B------:R-:W-:Y:S01]  /*3ad0*/  BAR.SYNC.DEFER_BLOCKING 0x0 ;  /* 0x0000000000007b1d */ /* 0x000fe20000010000 */
[C---:B------:R-:W-:Y:S02]  /*3ae0*/  IADD3 R17, R16.reuse, 0x40, RZ ;  /* 0x0000004010117810 */ /* 0x040fe40007ffe0ff */
[----:B------:R-:W-:Y:S02]  /*3af0*/  IADD3 R16, R16, 0x60, RZ ;  /* 0x0000006010107810 */ /* 0x000fe40007ffe0ff */
[C---:B0-----:R-:W-:Y:S02]  /*3b00*/  PRMT R10, R53.reuse, 0x7632, R10 ;  /* 0x00007632350a7816 */ /* 0x041fe4000000000a */
[----:B------:R-:W-:Y:S02]  /*3b10*/  SHF.L.U32 R53, R53, 0x10, RZ ;  /* 0x0000001035357819 */ /* 0x000fe400000006ff */
[----:B------:R-:W-:-:S02]  /*3b20*/  SHF.L.U32 R10, R10, 0x10, RZ ;  /* 0x000000100a0a7819 */ /* 0x000fc400000006ff */
[----:B------:R-:W-:Y:S01]  /*3b30*/  SHF.L.U32 R11, R52, 0x10, RZ ;  /* 0x00000010340b7819 */ /* 0x000fe200000006ff */
[----:B------:R-:W-:Y:S02]  /*3b40*/  FADD.FTZ R53, R53, -UR20 ;  /* 0x8000001435357e21 */ /* 0x000fe40008010000 */
[----:B------:R-:W-:Y:S02]  /*3b50*/  FADD.FTZ R10, R10, -UR20 ;  /* 0x800000140a0a7e21 */ /* 0x000fe40008010000 */
[----:B------:R-:W-:Y:S02]  /*3b60*/  FMUL.FTZ R53, R53, UR18 ;  /* 0x0000001235357c20 */ /* 0x000fe40008410000 */
[----:B------:R-:W-:Y:S01]  /*3b70*/  FMUL.FTZ R28, R10, UR18 ;  /* 0x000000120a1c7c20 */ /* 0x000fe20008410000 */
[----:B------:R-:W0:Y:S01]  /*3b80*/  LDS.64 R14, [UR10+0x98] ;  /* 0x0000980aff0e7984 */ /* 0x000e220008000a00 */
[----:B------:R-:W-:Y:S02]  /*3b90*/  ULDC.64 UR10, c[0x0][0x290] ;  /* 0x0000a400000a7ab9 */ /* 0x000fe40000000a00 */
[----:B------:R-:W-:-:S02]  /*3ba0*/  ISETP.GE.U32.AND P3, PT, R16, UR10, PT ;  /* 0x0000000a10007c0c */ /* 0x000fc4000bf66070 */
[----:B------:R-:W-:Y:S02]  /*3bb0*/  SHF.R.S32.HI R16, RZ, 0x1f, R16 ;  /* 0x0000001fff107819 */ /* 0x000fe40000011410 */
[----:B------:R-:W-:Y:S01]  /*3bc0*/  ISETP.GE.U32.AND P0, PT, R17, UR10, PT ;  /* 0x0000000a11007c0c */ /* 0x000fe2000bf06070 */
[----:B------:R-:W-:Y:S01]  /*3bd0*/  ULDC UR10, c[0x0][0x2bc] ;  /* 0x0000af00000a7ab9 */ /* 0x000fe20000000800 */
[----:B------:R-:W-:Y:S02]  /*3be0*/  SHF.R.S32.HI R17, RZ, 0x1f, R17 ;  /* 0x0000001fff117819 */ /* 0x000fe40000011411 */
[----:B------:R-:W-:Y:S02]  /*3bf0*/  ISETP.GE.AND.EX P3, PT, R16, UR11, PT, P3 ;  /* 0x0000000b10007c0c */ /* 0x000fe4000bf66330 */
[----:B------:R-:W-:Y:S01]  /*3c00*/  ISETP.GE.AND.EX P0, PT, R17, UR11, PT, P0 ;  /* 0x0000000b11007c0c */ /* 0x000fe2000bf06300 */
[----:B0-----:R-:W-:Y:S01]  /*3c10*/  FMUL.FTZ R16, R14, UR10 ;  /* 0x0000000a0e107c20 */ /* 0x001fe20008410000 */
[----:B------:R-:W-:Y:S01]  /*3c20*/  PRMT R14, R52, 0x7632, R14 ;  /* 0x00007632340e7816 */ /* 0x000fe2000000000e */
[----:B------:R-:W-:-:S03]  /*3c30*/  FMUL.FTZ R17, R15, UR10 ;  /* 0x0000000a0f117c20 */ /* 0x000fc60008410000 */
        /* <DEDUP_REMOVED lines=20> */
.L_x_58:
[----:B------:R-:W-:Y:S04]  /*3d80*/  BSSY B0, `(.L_x_59) ;  /* 0x0000014000007945 */ /* 0x000fe80003800000 */
[----:B------:R-:W-:Y:S05]  /*3d90*/  @!P1 BRA `(.L_x_60) ;  /* 0x0000000000489947 */ /* 0x000fea0003800000 */
[C-C-:B------:R-:W-:Y:S01]  /*3da0*/  FFMA.FTZ R10, R16.reuse, R53, R17.reuse ;  /* 0x00000035100a7223 */ /* 0x140fe20000010011 */
[----:B------:R-:W-:Y:S01]  /*3db0*/  ULDC.64 UR10, c[0x0][0x288] ;  /* 0x0000a200000a7ab9 */ /* 0x000fe20000000a00 */
[----:B------:R-:W-:Y:S01]  /*3dc0*/  FFMA.FTZ R19, R16, R28, R17 ;  /* 0x0000001c10137223 */ /* 0x000fe20000010011 */
[----:B------:R-:W-:Y:S02]  /*3dd0*/  IMAD R23, R43, UR10, RZ ;  /* 0x0000000a2b177c24 */ /* 0x000fe4000f8e02ff */
[----:B------:R-:W-:Y:S01]  /*3de0*/  FFMA.FTZ R15, R11, R6, -R10 ;  /* 0x000000060b0f7223 */ /* 0x000fe2000001080a */
[----:B------:R-:W-:Y:S01]  /*3df0*/  MOV R10, R58 ;  /* 0x0000003a000a7202 */ /* 0x000fe20000000f00 */
[----:B------:R-:W-:Y:S01]  /*3e00*/  FFMA.FTZ R19, R14, R7, -R19 ;  /* 0x000000070e137223 */ /* 0x000fe20000010813 */
[----:B------:R-:W-:Y:S01]  /*3e10*/  MOV R11, R61 ;  /* 0x0000003d000b7202 */ /* 0x000fe20000000f00 */
[C---:B------:R-:W-:Y:S02]  /*3e20*/  IMAD R23, R44.reuse, UR11, R23 ;  /* 0x0000000b2c177c24 */ /* 0x040fe4000f8e0217 */
[----:B------:R-:W-:Y:S01]  /*3e30*/  FMUL.FTZ R22, R15, UR18 ;  /* 0x000000120f167c20 */ /* 0x000fe20008410000 */
[----:B------:R-:W-:Y:S01]  /*3e40*/  FMUL.FTZ R19, R19, UR18 ;  /* 0x0000001213137c20 */ /* 0x000fe20008410000 */
[----:B------:R-:W-:Y:S01]  /*3e50*/  IMAD.WIDE.U32 R10, R44, UR10, R10 ;  /* 0x0000000a2c0a7c25 */ /* 0x000fe2000f8e000a */
[----:B------:R-:W-:-:S03]  /*3e60*/  ULDC.64 UR10, c[0x0][0x210] ;  /* 0x00008400000a7ab9 */ /* 0x000fc60000000a00 */
[----:B------:R-:W-:Y:S02]  /*3e70*/  F2FP.BF16.F32.PACK_AB R19, R19, R22 ;  /* 0x000000161313723e */ /* 0x000fe400000010ff */
[----:B------:R-:W-:Y:S02]  /*3e80*/  LEA R14, P5, R10, UR10, 0x1 ;  /* 0x0000000a0a0e7c11 */ /* 0x000fe4000f8a08ff */
[----:B------:R-:W-:-:S04]  /*3e90*/  IADD3 R23, R11, R23, RZ ;  /* 0x000000170b177210 */ /* 0x000fc80007ffe0ff */
[----:B------:R-:W-:-:S05]  /*3ea0*/  LEA.HI.X R15, R10, UR11, R23, 0x1, P5 ;  /* 0x0000000b0a0f7c11 */ /* 0x000fca000a8f0c17 */
[----:B------:R0:W-:Y:S02]  /*3eb0*/  STG.E desc[UR12][R14.64], R19 ;  /* 0x000000130e007986 */ /* 0x0001e4000c10190c */
.L_x_60:
[----:B------:R-:W-:Y:S05]  /*3ec0*/  BSYNC B0 ;  /* 0x0000000000007941 */ /* 0x000fea0003800000 */
.L_x_59:
[----:B------:R-:W-:Y:S01]  /*3ed0*/  FADD.FTZ R54, R54, -UR20 ;  /* 0x8000001436367e21 */ /* 0x000fe20008010000 */
[----:B------:R-:W-:Y:S01]  /*3ee0*/  FADD.FTZ R18, R18, -UR20 ;  /* 0x8000001412127e21 */ /* 0x000fe20008010000 */
[----:B------:R-:W-:Y:S02]  /*3ef0*/  SHF.L.U32 R51, R51, 0x10, RZ ;  /* 0x0000001033337819 */ /* 0x000fe400000006ff */
[----:B------:R-:W-:Y:S01]  /*3f00*/  SHF.L.U32 R4, R4, 0x10, RZ ;  /* 0x0000001004047819 */ /* 0x000fe200000006ff */
[----:B------:R-:W-:Y:S01]  /*3f10*/  FMUL.FTZ R27, R54, UR18 ;  /* 0x00000012361b7c20 */ /* 0x000fe20008410000 */
[----:B------:R-:W-:Y:S01]  /*3f20*/  FMUL.FTZ R26, R18, UR18 ;  /* 0x00000012121a7c20 */ /* 0x000fe20008410000 */
[----:B------:R-:W-:Y:S06]  /*3f30*/  @!P4 BRA `(.L_x_61) ;  /* 0x000000000048c947 */ /* 0x000fec0003800000 */
[----:B------:R-:W-:Y:S01]  /*3f40*/  FFMA.FTZ R10, R27, R6, R8 ;  /* 0x000000061b0a7223 */ /* 0x000fe20000010008 */
[----:B------:R-:W-:-:S03]  /*3f50*/  FFMA.FTZ R11, R26, R7, R9 ;  /* 0x000000071a0b7223 */ /* 0x000fc60000010009 */
[----:B0-----:R-:W-:Y:S01]  /*3f60*/  FMUL.FTZ R14, R10, -1.4426950216293334961 ;  /* 0xbfb8aa3b0a0e7820 */ /* 0x001fe20000410000 */
        /* <DEDUP_REMOVED lines=15> */
.L_x_61:
        /* <DEDUP_REMOVED lines=8> */
[----:B0-----:R-:W-:Y:S01]  /*40e0*/  IMAD R15, R41, UR10, RZ ;  /* 0x0000000a290f7c24 */ /* 0x001fe2000f8e02ff */
[----:B------:R-:W-:Y:S01]  /*40f0*/  MOV R11, R61 ;  /* 0x0000003d000b7202 */ /* 0x000fe20000000f00 */
[----:B------:R-:W-:Y:S01]  /*4100*/  FMUL.FTZ R51, R51, UR18 ;  /* 0x0000001233337c20 */ /* 0x000fe20008410000 */
[----:B------:R-:W-:Y:S01]  /*4110*/  FMUL.FTZ R4, R4, UR18 ;  /* 0x0000001204047c20 */ /* 0x000fe20008410000 */
[----:B------:R-:W-:-:S02]  /*4120*/  IMAD R15, R42, UR11, R15 ;  /* 0x0000000b2a0f7c24 */ /* 0x000fc4000f8e020f */
[----:B------:R-:W-:Y:S01]  /*4130*/  IMAD.WIDE.U32 R10, R42, UR10, R10 ;  /* 0x0000000a2a0a7c25 */ /* 0x000fe2000f8e000a */
[----:B------:R-:W-:Y:S02]  /*4140*/  ULDC.64 UR10, c[0x0][0x210] ;  /* 0x00008400000a7ab9 */ /* 0x000fe40000000a00 */
[----:B------:R-:W-:Y:S02]  /*4150*/  LEA R14, P5, R10, UR10, 0x1 ;  /* 0x0000000a0a0e7c11 */ /* 0x000fe4000f8a08ff */
[----:B------:R-:W-:Y:S02]  /*4160*/  IADD3 R15, R11, R15, RZ ;  /* 0x0000000f0b0f7210 */ /* 0x000fe40007ffe0ff */
[----:B------:R-:W-:Y:S02]  /*4170*/  F2FP.BF16.F32.PACK_AB R11, R4, R51 ;  /* 0x00000033040b723e */ /* 0x000fe400000010ff */
[----:B------:R-:W-:-:S05]  /*4180*/  LEA.HI.X R15, R10, UR11, R15, 0x1, P5 ;  /* 0x0000000b0a0f7c11 */ /* 0x000fca000a8f0c0f */
[----:B------:R1:W-:Y:S02]  /*4190*/  STG.E desc[UR12][R14.64], R11 ;  /* 0x0000000b0e007986 */ /* 0x0003e4000c10190c */
.L_x_63:
[----:B------:R-:W-:Y:S05]  /*41a0*/  BSYNC B0 ;  /* 0x0000000000007941 */ /* 0x000fea0003800000 */
.L_x_62:
[----:B------:R-:W-:Y:S02]  /*41b0*/  SHF.L.U32 R49, R49, 0x10, RZ ;  /* 0x0000001031317819 */ /* 0x000fe400000006ff */
[----:B------:R-:W-:Y:S02]  /*41c0*/  SHF.L.U32 R21, R21, 0x10, RZ ;  /* 0x0000001015157819 */ /* 0x000fe400000006ff */
[----:B-1----:R-:W-:Y:S01]  /*41d0*/  SHF.L.U32 R11, R48, 0x10, RZ ;  /* 0x00000010300b7819 */ /* 0x002fe200000006ff */
[----:B------:R-:W-:Y:S01]  /*41e0*/  FADD.FTZ R49, R49, -UR20 ;  /* 0x8000001431317e21 */ /* 0x000fe20008010000 */
[----:B------:R-:W-:Y:S01]  /*41f0*/  ISETP.LT.U32.AND P0, PT, R55, 0x200, !P0 ;  /* 0x000002003700780c */ /* 0x000fe20004701070 */
[----:B------:R-:W-:Y:S01]  /*4200*/  FADD.FTZ R21, R21, -UR20 ;  /* 0x8000001415157e21 */ /* 0x000fe20008010000 */
[----:B------:R-:W-:Y:S01]  /*4210*/  ISETP.LT.U32.AND P3, PT, R55, 0x200, !P3 ;  /* 0x000002003700780c */ /* 0x000fe20005f61070 */
[----:B------:R-:W-:Y:S01]  /*4220*/  FMUL.FTZ R49, R49, UR18 ;  /* 0x0000001231317c20 */ /* 0x000fe20008410000 */
[----:B------:R-:W-:Y:S01]  /*4230*/  SHF.L.U32 R20, R20, 0x10, RZ ;  /* 0x0000001014147819 */ /* 0x000fe200000006ff */
[----:B------:R-:W-:Y:S01]  /*4240*/  FMUL.FTZ R22, R21, UR18 ;  /* 0x0000001215167c20 */ /* 0x000fe20008410000 */
[----:B------:R-:W-:-:S02]  /*4250*/  SHF.L.U32 R50, R50, 0x10, RZ ;  /* 0x0000001032327819 */ /* 0x000fc400000006ff */
[----:B------:R-:W-:Y:S01]  /*4260*/  SHF.L.U32 R12, R12, 0x10, RZ ;  /* 0x000000100c0c7819 */ /* 0x000fe200000006ff */
        /* <DEDUP_REMOVED lines=19> */
.L_x_64:
[----:B------:R-:W-:Y:S04]  /*43a0*/  BSSY B0, `(.L_x_65) ;  /* 0x0000014000007945 */ /* 0x000fe80003800000 */
[----:B------:R-:W-:Y:S05]  /*43b0*/  @!P0 BRA `(.L_x_66) ;  /* 0x0000000000488947 */ /* 0x000fea0003800000 */
[C-C-:B------:R-:W-:Y:S01]  /*43c0*/  FFMA.FTZ R4, R16.reuse, R49, R17.reuse ;  /* 0x0000003110047223 */ /* 0x140fe20000010011 */
[----:B------:R-:W-:Y:S01]  /*43d0*/  ULDC.64 UR10, c[0x0][0x288] ;  /* 0x0000a200000a7ab9 */ /* 0x000fe20000000a00 */
[----:B------:R-:W-:Y:S01]  /*43e0*/  MOV R10, R58 ;  /* 0x0000003a000a7202 */ /* 0x000fe20000000f00 */
[----:B0-----:R-:W-:Y:S01]  /*43f0*/  FFMA.FTZ R15, R16, R22, R17 ;  /* 0x00000016100f7223 */ /* 0x001fe20000010011 */
[----:B------:R-:W-:Y:S01]  /*4400*/  FFMA.FTZ R4, R11, R6, -R4 ;  /* 0x000000060b047223 */ /* 0x000fe20000010804 */
[----:B------:R-:W-:Y:S01]  /*4410*/  MOV R11, R61 ;  /* 0x0000003d000b7202 */ /* 0x000fe20000000f00 */
[----:B------:R-:W-:Y:S02]  /*4420*/  IMAD R19, R3, UR10, RZ ;  /* 0x0000000a03137c24 */ /* 0x000fe4000f8e02ff */
[----:B------:R-:W-:Y:S01]  /*4430*/  FFMA.FTZ R15, R20, R7, -R15 ;  /* 0x00000007140f7223 */ /* 0x000fe2000001080f */
[----:B------:R-:W-:-:S04]  /*4440*/  IMAD.WIDE.U32 R10, R40, UR10, R10 ;  /* 0x0000000a280a7c25 */ /* 0x000fc8000f8e000a */
[----:B------:R-:W-:Y:S01]  /*4450*/  IMAD R21, R40, UR11, R19 ;  /* 0x0000000b28157c24 */ /* 0x000fe2000f8e0213 */
[----:B------:R-:W-:Y:S01]  /*4460*/  ULDC.64 UR10, c[0x0][0x210] ;  /* 0x00008400000a7ab9 */ /* 0x000fe20000000a00 */
[----:B------:R-:W-:Y:S01]  /*4470*/  FMUL.FTZ R19, R4, UR18 ;  /* 0x0000001204137c20 */ /* 0x000fe20008410000 */
[----:B------:R-:W-:Y:S01]  /*4480*/  FMUL.FTZ R4, R15, UR18 ;  /* 0x000000120f047c20 */ /* 0x000fe20008410000 */
[----:B------:R-:W-:Y:S02]  /*4490*/  LEA R14, P0, R10, UR10, 0x1 ;  /* 0x0000000a0a0e7c11 */ /* 0x000fe4000f8008ff */
[----:B------:R-:W-:Y:S02]  /*44a0*/  IADD3 R21, R11, R21, RZ ;  /* 0x000000150b157210 */ /* 0x000fe40007ffe0ff */
[----:B------:R-:W-:Y:S02]  /*44b0*/  F2FP.BF16.F32.PACK_AB R11, R4, R19 ;  /* 0x00000013040b723e */ /* 0x000fe400000010ff */
[----:B------:R-:W-:-:S05]  /*44c0*/  LEA.HI.X R15, R10, UR11, R21, 0x1, P0 ;  /* 0x0000000b0a0f7c11 */ /* 0x000fca00080f0c15 */
[----:B------:R1:W-:Y:S02]  /*44d0*/  STG.E desc[UR12][R14.64], R11 ;  /* 0x0000000b0e007986 */ /* 0x0003e4000c10190c */
.L_x_66:
[----:B------:R-:W-:Y:S05]  /*44e0*/  BSYNC B0 ;  /* 0x0000000000007941 */ /* 0x000fea0003800000 */
.L_x_65:
        /* <DEDUP_REMOVED lines=9> */
[----:B------:R-:W-:Y:S01]  /*4580*/  FMUL.FTZ R10, R8, -1.4426950216293334961 ;  /* 0xbfb8aa3b080a7820 */ /* 0x000fe20000410000 */
[----:B------:R-:W-:-:S05]  /*4590*/  FMUL.FTZ R13, R9, -1.4426950216293334961 ;  /* 0xbfb8aa3b090d7820 */ /* 0x000fca0000410000 */
[----:B------:R-:W1:Y:S08]  /*45a0*/  MUFU.EX2 R10, R10 ;  /* 0x0000000a000a7308 */ /* 0x000e700000000800 */
[----:B------:R-:W0:Y:S01]  /*45b0*/  MUFU.EX2 R13, R13 ;  /* 0x0000000d000d7308 */ /* 0x000e220000000800 */
[----:B-1----:R-:W-:-:S07]  /*45c0*/  FADD.FTZ R11, R10, 1 ;  /* 0x3f8000000a0b7421 */ /* 0x002fce0000010000 */
[----:B------:R-:W1:Y:S01]  /*45d0*/  MUFU.RCP R12, R11 ;  /* 0x0000000b000c7308 */ /* 0x000e620000001000 */
[----:B0-----:R-:W-:-:S07]  /*45e0*/  FADD.FTZ R14, R13, 1 ;  /* 0x3f8000000d0e7421 */ /* 0x001fce0000010000 */
[----:B------:R-:W0:Y:S01]  /*45f0*/  MUFU.RCP R15, R14 ;  /* 0x0000000e000f7308 */ /* 0x000e220000001000 */
[----:B-1----:R-:W-:Y:S01]  /*4600*/  FADD.FTZ R19, -R12, 1 ;  /* 0x3f8000000c137421 */ /* 0x002fe20000010100 */
[----:B------:R-:W-:-:S03]  /*4610*/  FMUL.FTZ R47, R47, R12 ;  /* 0x0000000c2f2f7220 */ /* 0x000fc60000410000 */
[----:B------:R-:W-:Y:S01]  /*4620*/  FFMA.FTZ R8, R8, R19, 1 ;  /* 0x3f80000008087423 */ /* 0x000fe20000010013 */
[----:B0-----:R-:W-:Y:S01]  /*4630*/  FADD.FTZ R18, -R15, 1 ;  /* 0x3f8000000f127421 */ /* 0x001fe20000010100 */
[----:B------:R-:W-:Y:S02]  /*4640*/  FMUL.FTZ R4, R4, R15 ;  /* 0x0000000f04047220 */ /* 0x000fe40000410000 */
[----:B------:R-:W-:Y:S01]  /*4650*/  FMUL.FTZ R47, R47, R8 ;  /* 0x000000082f2f7220 */ /* 0x000fe20000410000 */
[----:B------:R-:W-:-:S04]  /*4660*/  FFMA.FTZ R9, R9, R18, 1 ;  /* 0x3f80000009097423 */ /* 0x000fc80000010012 */
[----:B------:R-:W-:-:S07]  /*4670*/  FMUL.FTZ R4, R4, R9 ;  /* 0x0000000904047220 */ /* 0x000fce0000410000 */
.L_x_67:
[----:B------:R-:W-:Y:S04]  /*4680*/  BSSY B0, `(.L_x_68) ;  /* 0x0000013000007945 */ /* 0x000fe80003800000 */
[----:B------:R-:W-:Y:S05]  /*4690*/  @!P3 BRA `(.L_x_69) ;  /* 0x000000000044b947 */ /* 0x000fea0003800000 */
[C-C-:B------:R-:W-:Y:S01]  /*46a0*/  FFMA.FTZ R8, R16.reuse, R21, R17.reuse ;  /* 0x0000001510087223 */ /* 0x140fe20000010011 */
[----:B------:R-:W-:Y:S01]  /*46b0*/  ULDC.64 UR10, c[0x0][0x288] ;  /* 0x0000a200000a7ab9 */ /* 0x000fe20000000a00 */
[----:B------:R-:W-:Y:S01]  /*46c0*/  FFMA.FTZ R17, R16, R20, R17 ;  /* 0x0000001410117223 */ /* 0x000fe20000010011 */
[----:B------:R-:W-:Y:S01]  /*46d0*/  MOV R59, R61 ;  /* 0x0000003d003b7202 */ /* 0x000fe20000000f00 */
[----:B------:R-:W-:Y:S02]  /*46e0*/  IMAD R9, R5, UR10, RZ ;  /* 0x0000000a05097c24 */ /* 0x000fe4000f8e02ff */
[----:B------:R-:W-:Y:S01]  /*46f0*/  FFMA.FTZ R8, R47, R6, -R8 ;  /* 0x000000062f087223 */ /* 0x000fe20000010808 */
[----:B------:R-:W-:Y:S01]  /*4700*/  FFMA.FTZ R17, R4, R7, -R17 ;  /* 0x0000000704117223 */ /* 0x000fe20000010811 */
[----:B------:R-:W-:-:S04]  /*4710*/  IMAD.WIDE.U32 R58, R0, UR10, R58 ;  /* 0x0000000a003a7c25 */ /* 0x000fc8000f8e003a */
[----:B------:R-:W-:Y:S01]  /*4720*/  FMUL.FTZ R8, R8, UR18 ;  /* 0x0000001208087c20 */ /* 0x000fe20008410000 */
[----:B------:R-:W-:Y:S01]  /*4730*/  IMAD R7, R0, UR11, R9 ;  /* 0x0000000b00077c24 */ /* 0x000fe2000f8e0209 */
[----:B------:R-:W-:Y:S01]  /*4740*/  ULDC.64 UR10, c[0x0][0x210] ;  /* 0x00008400000a7ab9 */ /* 0x000fe20000000a00 */
[----:B------:R-:W-:Y:S01]  /*4750*/  FMUL.FTZ R9, R17, UR18 ;  /* 0x0000001211097c20 */ /* 0x000fe20008410000 */
[C---:B------:R-:W-:Y:S02]  /*4760*/  LEA R6, P0, R58.reuse, UR10, 0x1 ;  /* 0x0000000a3a067c11 */ /* 0x040fe4000f8008ff */
[----:B------:R-:W-:Y:S02]  /*4770*/  IADD3 R7, R59, R7, RZ ;  /* 0x000000073b077210 */ /* 0x000fe40007ffe0ff */
[----:B------:R-:W-:Y:S02]  /*4780*/  F2FP.BF16.F32.PACK_AB R9, R9, R8 ;  /* 0x000000080909723e */ /* 0x000fe400000010ff */
[----:B------:R-:W-:-:S05]  /*4790*/  LEA.HI.X R7, R58, UR11, R7, 0x1, P0 ;  /* 0x0000000b3a077c11 */ /* 0x000fca00080f0c07 */
[----:B------:R2:W-:Y:S02]  /*47a0*/  STG.E desc[UR12][R6.64], R9 ;  /* 0x0000000906007986 */ /* 0x0005e4000c10190c */
.L_x_69:
[----:B------:R-:W-:Y:S05]  /*47b0*/  BSYNC B0 ;  /* 0x0000000000007941 */ /* 0x000fea0003800000 */
.L_x_68:
[----:B------:R-:W-:Y:S02]  /*47c0*/  UIADD3 UR15, UR17, UR15, URZ ;  /* 0x0000000f110f7290 */ /* 0x000fe4000fffe03f */
[----:B------:R-:W-:Y:S02]  /*47d0*/  UIADD3 UR4, UR4, 0x1, URZ ;  /* 0x0000000104047890 */ /* 0x000fe4000fffe03f */
[----:B------:R-:W-:-:S06]  /*47e0*/  UISETP.GE.AND UP0, UPT, UR15, UR5, UPT ;  /* 0x000000050f00728c */ /* 0x000fcc000bf06270 */
[----:B------:R-:W-:-:S13]  /*47f0*/  PLOP3.LUT P0, PT, PT, PT, UP0, 0x80, 0x0 ;  /* 0x000000000000781c */ /* 0x000fda0003f0f008 */
[----:B------:R-:W-:Y:S05]  /*4800*/  @!P0 BRA `(.L_x_70) ;  /* 0xffffffb800d08947 */ /* 0x000fea000383ffff */
.L_x_35:
[----:B------:R-:W3:Y:S01]  /*4810*/  LDC R4, c[0x0][0xc] ;  /* 0x00000300ff047b82 */ /* 0x000ee20000000800 */
[----:B------:R-:W-:Y:S01]  /*4820*/  ISETP.NE.AND P2, PT, R55, RZ, PT ;  /* 0x000000ff3700720c */ /* 0x000fe20003f45270 */
[----:B------:R-:W-:Y:S06]  /*4830*/  BSSY B0, `(.L_x_71) ;  /* 0x0000015000007945 */ /* 0x000fec0003800000 */
[----:B--2---:R-:W2:Y:S08]  /*4840*/  LDC R7, c[0x0][0x10] ;  /* 0x00000400ff077b82 */ /* 0x004eb00000000800 */
[----:B------:R-:W4:Y:S01]  /*4850*/  LDC.64 R2, c[0x0][0x258] ;  /* 0x00009600ff027b82 */ /* 0x000f220000000a00 */
[----:B---3--:R-:W-:-:S02]  /*4860*/  IADD3 R0, R4, -0x1, RZ ;  /* 0xffffffff04007810 */ /* 0x008fc40007ffe0ff */
[----:B------:R-:W-:Y:S02]  /*4870*/  ISETP.NE.AND P1, PT, R4, 0x1, PT ;  /* 0x000000010400780c */ /* 0x000fe40003f25270 */
[----:B------:R-:W-:Y:S02]  /*4880*/  ISETP.NE.AND P0, PT, R0, UR14, PT ;  /* 0x0000000e00007c0c */ /* 0x000fe4000bf05270 */
[C---:B--2---:R-:W-:Y:S02]  /*4890*/  IADD3 R5, R7.reuse, -0x1, RZ ;  /* 0xffffffff07057810 */ /* 0x044fe40007ffe0ff */
[----:B------:R-:W-:Y:S02]  /*48a0*/  SHF.L.U32 R0, R7, 0x1, RZ ;  /* 0x0000000107007819 */ /* 0x000fe400000006ff */
[----:B------:R-:W-:Y:S02]  /*48b0*/  ISETP.NE.OR P0, PT, R46, R5, P0 ;  /* 0x000000052e00720c */ /* 0x000fe40000705670 */
[----:B------:R-:W-:-:S05]  /*48c0*/  SEL R5, R0, RZ, P1 ;  /* 0x000000ff00057207 */ /* 0x000fca0000800000 */
[----:B----4-:R-:W-:Y:S01]  /*48d0*/  IMAD.WIDE.U32 R2, R5, 0x4, R2 ;  /* 0x0000000405027825 */ /* 0x010fe200078e0002 */
[----:B------:R-:W-:Y:S06]  /*48e0*/  @P2 BRA `(.L_x_72) ;  /* 0x0000000000242947 */ /* 0x000fec0003800000 */
[----:B------:R-:W2:Y:S01]  /*48f0*/  S2R R0, SR_LANEID ;  /* 0x0000000000007919 */ /* 0x000ea20000000000 */
[----:B------:R-:W-:Y:S02]  /*4900*/  VOTEU.ANY UR4, UPT, PT ;  /* 0x0000000000047886 */ /* 0x000fe400038e0100 */
[----:B------:R-:W-:Y:S02]  /*4910*/  UFLO.U32 UR5, UR4 ;  /* 0x00000004000572bd */ /* 0x000fe400080e0000 */
[----:B------:R-:W3:Y:S04]  /*4920*/  POPC R5, UR4 ;  /* 0x0000000400057d09 */ /* 0x000ee80008000000 */
[----:B--2---:R-:W-:-:S13]  /*4930*/  ISETP.EQ.U32.AND P1, PT, R0, UR5, PT ;  /* 0x0000000500007c0c */ /* 0x004fda000bf22070 */
[----:B------:R-:W-:Y:S06]  /*4940*/  @P1 MEMBAR.ALL.GPU ;  /* 0x0000000000001992 */ /* 0x000fec000000a000 */
[----:B------:R-:W-:-:S00]  /*4950*/  @P1 ERRBAR ;  /* 0x00000000000019ab */ /* 0x000fc00000000000 */
[----:B------:R-:W-:Y:S06]  /*4960*/  @P1 CGAERRBAR ;  /* 0x00000000000015ab */ /* 0x000fec0000000000 */
[----:B---3--:R2:W-:Y:S02]  /*4970*/  @P1 REDG.E.ADD.S32.STRONG.GPU desc[UR12][R2.64], R5 ;  /* 0x000000050200198e */ /* 0x0085e4000c10e38c */
.L_x_72:
[----:B------:R-:W-:Y:S05]  /*4980*/  BSYNC B0 ;  /* 0x0000000000007941 */ /* 0x000fea0003800000 */
.L_x_71:
[----:B------:R-:W-:Y:S05]  /*4990*/  @P0 EXIT ;  /* 0x000000000000094d */ /* 0x000fea0003800000 */
[----:B------:R-:W-:Y:S05]  /*49a0*/  @P2 BRA `(.L_x_73) ;  /* 0x0000000000202947 */ /* 0x000fea0003800000 */
[----:B------:R-:W-:-:S05]  /*49b0*/  IMAD R0, R4, R7, RZ ;  /* 0x0000000704007224 */ /* 0x000fca00078e02ff */
[----:B------:R-:W-:-:S13]  /*49c0*/  ISETP.NE.AND P0, PT, R0, -0x1, PT ;  /* 0xffffffff0000780c */ /* 0x000fda0003f05270 */
[----:B------:R-:W-:Y:S05]  /*49d0*/  @!P0 BRA `(.L_x_73) ;  /* 0x0000000000148947 */ /* 0x000fea0003800000 */
.L_x_74:
[----:B--2---:R-:W2:Y:S04]  /*49e0*/  LDG.E.STRONG.GPU R5, desc[UR12][R2.64] ;  /* 0x0000000c02057981 */ /* 0x004ea8000c1ef900 */
[----:B--2---:R-:W-:Y:S01]  /*49f0*/  CCTL.IVALL ;  /* 0x00000000ff00798f */ /* 0x004fe20002000000 */
[----:B------:R-:W-:Y:S05]  /*4a00*/  YIELD ;  /* 0x0000000000007946 */ /* 0x000fea0003800000 */
[----:B------:R-:W-:-:S13]  /*4a10*/  ISETP.NE.AND P0, PT, R5, R0, PT ;  /* 0x000000000500720c */ /* 0x000fda0003f05270 */
[----:B------:R-:W-:Y:S05]  /*4a20*/  @P0 BRA `(.L_x_74) ;  /* 0xfffffffc00ec0947 */ /* 0x000fea000383ffff */
.L_x_73:
[----:B------:R-:W-:Y:S05]  /*4a30*/  WARPSYNC.ALL ;  /* 0x0000000000007948 */ /* 0x000fea0003800000 */
[----:B------:R-:W3:Y:S08]  /*4a40*/  LDC.64 R22, c[0x0][0x288] ;  /* 0x0000a200ff167b82 */ /* 0x000ef00000000a00 */
[----:B------:R-:W-:Y:S01]  /*4a50*/  BAR.SYNC.DEFER_BLOCKING 0x0 ;  /* 0x0000000000007b1d */ /* 0x000fe20000010000 */
[----:B---3--:R-:W-:-:S04]  /*4a60*/  LEA.HI R0, P0, R23, R22, RZ, 0x1 ;  /* 0x0000001617007211 */ /* 0x008fc800078108ff */
[----:B--2---:R-:W-:-:S04]  /*4a70*/  IADD3.X R3, RZ, R23, RZ, P0, !PT ;  /* 0x00000017ff037210 */ /* 0x004fc800007fe4ff */
[----:B------:R-:W-:Y:S02]  /*4a80*/  SHF.R.S64 R24, R0, 0x1, R3 ;  /* 0x0000000100187819 */ /* 0x000fe40000001003 */
[----:B------:R-:W-:Y:S02]  /*4a90*/  SHF.R.S32.HI R0, RZ, 0x1f, R55 ;  /* 0x0000001fff007819 */ /* 0x000fe40000011437 */
[----:B------:R-:W-:Y:S02]  /*4aa0*/  SHF.R.S32.HI R25, RZ, 0x1, R3 ;  /* 0x00000001ff197819 */ /* 0x000fe40000011403 */
[----:B------:R-:W-:-:S04]  /*4ab0*/  ISETP.GT.U32.AND P0, PT, R24, R55, PT ;  /* 0x000000371800720c */ /* 0x000fc80003f04070 */
[----:B------:R-:W-:-:S13]  /*4ac0*/  ISETP.GT.AND.EX P0, PT, R25, R0, PT, P0 ;  /* 0x000000001900720c */ /* 0x000fda0003f04300 */
[----:B------:R-:W-:Y:S05]  /*4ad0*/  @!P0 EXIT ;  /* 0x000000000000894d */ /* 0x000fea0003800000 */
[C---:B------:R-:W-:Y:S01]  /*4ae0*/  IMAD.WIDE.U32 R2, R22.reuse, 0x3, RZ ;  /* 0x0000000316027825 */ /* 0x040fe200078e00ff */
[----:B------:R-:W-:Y:S01]  /*4af0*/  LEA R5, R23, R23, 0x1 ;  /* 0x0000001717057211 */ /* 0x000fe200078e08ff */
[----:B01----:R-:W0:Y:S01]  /*4b00*/  LDC.64 R14, c[0x0][0x218] ;  /* 0x00008600ff0e7b82 */ /* 0x003e220000000a00 */
        /* <DEDUP_REMOVED lines=10> */
.L_x_75:
        /* <DEDUP_REMOVED lines=23> */
.L_x_76:
        /* <DEDUP_REMOVED lines=14> */
.L_x_3297:


//--------------------- .text._Z35group_norm_nhwc_bwd_one_pass_kernelI11Bf16IOFp32WLi256ELi32ELi512EEv26Group_norm_nhwc_bwd_params --------------------------
	.section	.text._Z35group_norm_nhwc_bwd_one_pass_kernelI11Bf16IOFp32WLi256ELi32ELi512EEv26Group_norm_nhwc_bwd_params,"ax",@progbits
	.align	128
        .global         _Z35group_norm_nhwc_bwd_one_pass_kernelI11Bf16IOFp32WLi256ELi32ELi512EEv26Group_norm_nhwc_bwd_params
        .type           _Z35group_norm_nhwc_bwd_one_pass_kernelI11Bf16IOFp32WLi256ELi32ELi512EEv26Group_norm_nhwc_bwd_params,@function
        .size           _Z35group_norm_nhwc_bwd_one_pass_kernelI11Bf16IOFp32WLi256ELi32ELi512EEv26Group_norm_nhwc_bwd_params,(.L_x_3298 - _Z35group_norm_nhwc_bwd_one_pass_kernelI11Bf16IOFp32WLi256ELi32ELi512EEv26Group_norm_nhwc_bwd_params)
        .other          _Z35group_norm_nhwc_bwd_one_pass_kernelI11Bf16IOFp32WLi256ELi32ELi512EEv26Group_norm_nhwc_bwd_params,@"STO_CUDA_ENTRY STV_DEFAULT"
_Z35group_norm_nhwc_bwd_one_pass_kernelI11Bf16IOFp32WLi256ELi32ELi512EEv26Group_norm_nhwc_bwd_params:
.text._Z35group_norm_nhwc_bwd_one_pass_kernelI11Bf16IOFp32WLi256ELi32ELi512EEv26Group_norm_nhwc_bwd_params:
        /* <DEDUP_REMOVED lines=12> */
[--C-:B------:R-:W-:Y:S01]  /*00c0*/  SHF.R.U32.HI R2, RZ, 0x4, R5.reuse ;  /* 0x00000004ff027819 */ /* 0x100fe20000011605 */
[----:B------:R-:W-:Y:S01]  /*00d0*/  ULDC.64 UR16, c[0x0][0x290] ;  /* 0x0000a40000107ab9 */ /* 0x000fe20000000a00 */
[----:B------:R-:W-:Y:S01]  /*00e0*/  ULDC.64 UR10, c[0x0][0x288] ;  /* 0x0000a200000a7ab9 */ /* 0x000fe20000000a00 */
[----:B------:R-:W-:Y:S01]  /*00f0*/  SHF.R.S32.HI R4, RZ, 0x1f, R5 ;  /* 0x0000001fff047819 */ /* 0x000fe20000011405 */
[----:B------:R-:W-:Y:S01]  /*0100*/  UIMAD.WIDE.U32 UR6, UR10, 0x3, URZ ;  /* 0x000000030a0678a5 */ /* 0x000fe2000f8e003f */
[----:B------:R-:W-:Y:S01]  /*0110*/  LOP3.LUT R3, R3, 0xfffffffb, RZ, 0xc0, !PT ;  /* 0xfffffffb03037812 */ /* 0x000fe200078ec0ff */
[----:B------:R-:W-:Y:S01]  /*0120*/  UIMAD UR9, UR11, 0x3, URZ ;  /* 0x000000030b0978a4 */ /* 0x000fe2000f8e023f */
[----:B------:R-:W1:Y:S01]  /*0130*/  S2UR UR8, SR_CgaCtaId ;  /* 0x00000000000879c3 */ /* 0x000e620000008800 */
[----:B------:R-:W-:Y:S01]  /*0140*/  ULEA.HI UR10, UP0, UR11, UR10, URZ, 0x1 ;  /* 0x0000000a0b0a7291 */ /* 0x000fe2000f81083f */
[----:B------:R-:W-:Y:S01]  /*0150*/  LEA.HI R4, R4, R5, RZ, 0x5 ;  /* 0x0000000504047211 */ /* 0x000fe200078f28ff */
[----:B------:R-:W-:-:S02]  /*0160*/  UIADD3 UR9, UR7, UR9, URZ ;  /* 0x0000000907097290 */ /* 0x000fc4000fffe03f */
[----:B------:R-:W-:Y:S01]  /*0170*/  UIADD3.X UR11, URZ, UR11, URZ, UP0, !UPT ;  /* 0x0000000b3f0b7290 */ /* 0x000fe200087fe43f */
[----:B------:R-:W-:Y:S01]  /*0180*/  SHF.R.S32.HI R4, RZ, 0x5, R4 ;  /* 0x00000005ff047819 */ /* 0x000fe20000011404 */
[----:B------:R-:W-:Y:S01]  /*0190*/  ULEA.HI UR7, UP0, UR9, UR6, URZ, 0x1 ;  /* 0x0000000609077291 */ /* 0x000fe2000f81083f */
[----:B------:R-:W-:Y:S01]  /*01a0*/  UMOV UR4, 0x400 ;  /* 0x0000040000047882 */ /* 0x000fe20000000000 */
[----:B------:R-:W-:Y:S02]  /*01b0*/  USHF.R.S64 UR6, UR10, 0x1, UR11 ;  /* 0x000000010a067899 */ /* 0x000fe4000800100b */
[----:B------:R-:W-:Y:S01]  /*01c0*/  UIADD3.X UR9, URZ, UR9, URZ, UP0, !UPT ;  /* 0x000000093f097290 */ /* 0x000fe200087fe43f */
[----:B------:R-:W-:Y:S01]  /*01d0*/  ULDC UR18, c[0x0][0x10] ;  /* 0x0000040000127ab9 */ /* 0x000fe20000000800 */
[----:B0-----:R-:W-:Y:S02]  /*01e0*/  IMAD R2, R7, UR13, R2 ;  /* 0x0000000d07027c24 */ /* 0x001fe4000f8e0202 */
[----:B------:R-:W-:-:S02]  /*01f0*/  USHF.R.S64 UR7, UR7, 0x1, UR9 ;  /* 0x0000000107077899 */ /* 0x000fc40008001009 */
[----:B------:R-:W-:Y:S01]  /*0200*/  USHF.R.S32.HI UR9, URZ, 0x1, UR9 ;  /* 0x000000013f097899 */ /* 0x000fe20008011409 */
[C---:B------:R-:W-:Y:S02]  /*0210*/  IADD3 R58, R2.reuse, 0xc0, RZ ;  /* 0x000000c0023a7810 */ /* 0x040fe40007ffe0ff */
[----:B------:R-:W-:Y:S01]  /*0220*/  IADD3 R40, R2, 0xe0, RZ ;  /* 0x000000e002287810 */ /* 0x000fe20007ffe0ff */
[----:B-1----:R-:W-:Y:S01]  /*0230*/  ULEA UR4, UR8, UR4, 0x18 ;  /* 0x0000000408047291 */ /* 0x002fe2000f8ec03f */
[----:B------:R-:W-:Y:S01]  /*0240*/  ISETP.GE.U32.AND P0, PT, R58, UR16, PT ;  /* 0x000000103a007c0c */ /* 0x000fe2000bf06070 */
[----:B------:R-:W-:Y:S01]  /*0250*/  USHF.R.S32.HI UR8, URZ, 0x1, UR11 ;  /* 0x000000013f087899 */ /* 0x000fe2000801140b */
[----:B------:R-:W-:Y:S01]  /*0260*/  SHF.R.S32.HI R60, RZ, 0x1f, R58 ;  /* 0x0000001fff3c7819 */ /* 0x000fe2000001143a */
[----:B------:R-:W-:Y:S01]  /*0270*/  USHF.L.U64.HI UR9, UR7, 0x2, UR9 ;  /* 0x0000000207097899 */ /* 0x000fe20008010209 */
[----:B------:R-:W-:Y:S01]  /*0280*/  R2UR UR16, R0 ;  /* 0x00000000001072ca */ /* 0x000fe200000e0000 */
[----:B------:R-:W-:Y:S01]  /*0290*/  USHF.L.U64.HI UR8, UR6, 0x2, UR8 ;  /* 0x0000000206087899 */ /* 0x000fe20008010208 */
[----:B------:R-:W-:Y:S01]  /*02a0*/  ISETP.GE.AND.EX P0, PT, R60, UR17, PT, P0 ;  /* 0x000000113c007c0c */ /* 0x000fe2000bf06300 */
[----:B------:R-:W-:Y:S01]  /*02b0*/  ULDC.U8 UR17, c[0x0][0x2a4] ;  /* 0x0000a90000117ab9 */ /* 0x000fe20000000000 */
[----:B------:R-:W-:-:S02]  /*02c0*/  SHF.R.S32.HI R59, RZ, 0x1f, R40 ;  /* 0x0000001fff3b7819 */ /* 0x000fc40000011428 */
[----:B------:R-:W-:Y:S02]  /*02d0*/  ISETP.LT.U32.AND P0, PT, R5, 0x200, !P0 ;  /* 0x000002000500780c */ /* 0x000fe40004701070 */
[----:B------:R-:W-:Y:S01]  /*02e0*/  LEA R61, R4, UR4, 0x3 ;  /* 0x00000004043d7c11 */ /* 0x000fe2000f8e18ff */
[----:B------:R-:W-:-:S10]  /*02f0*/  UMOV UR4, URZ ;  /* 0x0000003f00047c82 */ /* 0x000fd40008000000 */
[----:B------:R-:W-:-:S07]  /*0300*/  @P0 LOP3.LUT R3, R3, 0x4, RZ, 0xfc, !PT ;  /* 0x0000000403030812 */ /* 0x000fce00078efcff */
.L_x_128:
[----:B0-----:R-:W0:Y:S01]  /*0310*/  LDC R10, c[0x0][0x2a0] ;  /* 0x0000a800ff0a7b82 */ /* 0x001e220000000800 */
[----:B------:R-:W-:Y:S01]  /*0320*/  LOP3.LUT P6, RZ, R3, 0x4, RZ, 0xc0, !PT ;  /* 0x0000000403ff7812 */ /* 0x000fe200078cc0ff */
[----:B------:R-:W-:Y:S01]  /*0330*/  ULDC.64 UR20, c[0x0][0x290] ;  /* 0x0000a40000147ab9 */ /* 0x000fe20000000a00 */
[----:B------:R-:W-:Y:S01]  /*0340*/  ISETP.LE.AND P1, PT, RZ, UR16, PT ;  /* 0x00000010ff007c0c */ /* 0x000fe2000bf23270 */
[----:B------:R-:W-:Y:S01]  /*0350*/  ULDC.64 UR10, c[0x0][0x298] ;  /* 0x0000a600000a7ab9 */ /* 0x000fe20000000a00 */
[C---:B------:R-:W-:Y:S02]  /*0360*/  IADD3 R27, R2.reuse, 0x20, RZ ;  /* 0x00000020021b7810 */ /* 0x040fe40007ffe0ff */
[----:B------:R-:W-:Y:S02]  /*0370*/  IADD3 R21, R2, 0x60, RZ ;  /* 0x0000006002157810 */ /* 0x000fe40007ffe0ff */
[----:B------:R-:W-:Y:S02]  /*0380*/  ISETP.GE.U32.AND P5, PT, R27, UR20, PT ;  /* 0x000000141b007c0c */ /* 0x000fe4000bfa6070 */
[----:B------:R-:W-:-:S02]  /*0390*/  SHF.R.S32.HI R17, RZ, 0x1f, R27 ;  /* 0x0000001fff117819 */ /* 0x000fc4000001141b */
[----:B------:R-:W-:Y:S01]  /*03a0*/  SHF.R.S32.HI R23, RZ, 0x1f, R21 ;  /* 0x0000001fff177819 */ /* 0x000fe20000011415 */
[----:B------:R-:W1:Y:S01]  /*03b0*/  @P6 LDC.64 R12, c[0x0][0x288] ;  /* 0x0000a200ff0c6b82 */ /* 0x000e620000000a00 */
[----:B------:R-:W-:Y:S02]  /*03c0*/  IADD3 R16, R2, 0x80, RZ ;  /* 0x0000008002107810 */ /* 0x000fe40007ffe0ff */
[----:B------:R-:W-:-:S05]  /*03d0*/  LOP3.LUT R3, R3, 0xfffffffd, RZ, 0xc0, !PT ;  /* 0xfffffffd03037812 */ /* 0x000fca00078ec0ff */
[----:B------:R-:W2:Y:S01]  /*03e0*/  @P6 LDC.64 R38, c[0x0][0x230] ;  /* 0x00008c00ff266b82 */ /* 0x000ea20000000a00 */
[----:B0-----:R-:W-:-:S04]  /*03f0*/  IABS R9, R10 ;  /* 0x0000000a00097213 */ /* 0x001fc80000000000 */
[----:B------:R-:W0:Y:S03]  /*0400*/  I2F.RP R4, R9 ;  /* 0x0000000900047306 */ /* 0x000e260000209400 */
[----:B------:R-:W3:Y:S05]  /*0410*/  @P6 LDC.64 R36, c[0x0][0x228] ;  /* 0x00008a00ff246b82 */ /* 0x000eea0000000a00 */
[----:B0-----:R-:W0:Y:S02]  /*0420*/  MUFU.RCP R4, R4 ;  /* 0x0000000400047308 */ /* 0x001e240000001000 */
[----:B0-----:R-:W-:-:S06]  /*0430*/  IADD3 R6, R4, 0xffffffe, RZ ;  /* 0x0ffffffe04067810 */ /* 0x001fcc0007ffe0ff */
[----:B------:R0:W4:Y:S02]  /*0440*/  F2I.FTZ.U32.TRUNC.NTZ R7, R6 ;  /* 0x0000000600077305 */ /* 0x000124000021f000 */
[----:B0-----:R-:W-:Y:S01]  /*0450*/  HFMA2.MMA R6, -RZ, RZ, 0, 0 ;  /* 0x00000000ff067435 */ /* 0x001fe200000001ff */
[----:B----4-:R-:W-:-:S05]  /*0460*/  IADD3 R8, RZ, -R7, RZ ;  /* 0x80000007ff087210 */ /* 0x010fca0007ffe0ff */
[----:B------:R-:W-:Y:S01]  /*0470*/  IMAD R11, R8, R9, RZ ;  /* 0x00000009080b7224 */ /* 0x000fe200078e02ff */
[----:B------:R-:W-:-:S03]  /*0480*/  IABS R8, UR16 ;  /* 0x0000001000087c13 */ /* 0x000fc60008000000 */
[----:B------:R-:W-:Y:S01]  /*0490*/  IMAD.HI.U32 R7, R7, R11, R6 ;  /* 0x0000000b07077227 */ /* 0x000fe200078e0006 */
[----:B------:R-:W-:-:S04]  /*04a0*/  LOP3.LUT R6, R10, UR16, RZ, 0x3c, !PT ;  /* 0x000000100a067c12 */ /* 0x000fc8000f8e3cff */
[----:B------:R-:W-:Y:S01]  /*04b0*/  ISETP.GE.AND P2, PT, R6, RZ, PT ;  /* 0x000000ff0600720c */ /* 0x000fe20003f46270 */
[----:B------:R-:W-:-:S05]  /*04c0*/  IMAD.HI.U32 R7, R7, R8, RZ ;  /* 0x0000000807077227 */ /* 0x000fca00078e00ff */
[----:B------:R-:W-:-:S05]  /*04d0*/  IADD3 R4, -R7, RZ, RZ ;  /* 0x000000ff07047210 */ /* 0x000fca0007ffe1ff */
[----:B------:R-:W-:Y:S01]  /*04e0*/  IMAD R4, R9, R4, R8 ;  /* 0x0000000409047224 */ /* 0x000fe200078e0208 */
[----:B------:R-:W-:-:S04]  /*04f0*/  SHF.L.U32 R8, R5, 0x1, RZ ;  /* 0x0000000105087819 */ /* 0x000fc800000006ff */
[----:B------:R-:W-:Y:S02]  /*0500*/  ISETP.GT.U32.AND P4, PT, R9, R4, PT ;  /* 0x000000040900720c */ /* 0x000fe40003f84070 */
[----:B------:R-:W-:-:S11]  /*0510*/  LOP3.LUT R8, R8, 0x1e, RZ, 0xc0, !PT ;  /* 0x0000001e08087812 */ /* 0x000fd600078ec0ff */
[-C--:B------:R-:W-:Y:S02]  /*0520*/  @!P4 IADD3 R4, R4, -R9.reuse, RZ ;  /* 0x800000090404c210 */ /* 0x080fe40007ffe0ff */
[----:B------:R-:W-:Y:S02]  /*0530*/  @!P4 IADD3 R7, R7, 0x1, RZ ;  /* 0x000000010707c810 */ /* 0x000fe40007ffe0ff */
[CC--:B------:R-:W-:Y:S02]  /*0540*/  ISETP.GE.U32.AND P3, PT, R4.reuse, R9.reuse, PT ;  /* 0x000000090400720c */ /* 0x0c0fe40003f66070 */
[----:B------:R-:W-:Y:S02]  /*0550*/  ISETP.GT.U32.AND P0, PT, R9, R4, PT ;  /* 0x000000040900720c */ /* 0x000fe40003f04070 */
[----:B------:R-:W-:-:S04]  /*0560*/  IADD3 R9, R4, -R9, RZ ;  /* 0x8000000904097210 */ /* 0x000fc80007ffe0ff */
[----:B------:R-:W-:Y:S02]  /*0570*/  SEL R4, R9, R4, !P0 ;  /* 0x0000000409047207 */ /* 0x000fe40004000000 */
[----:B------:R-:W-:Y:S02]  /*0580*/  ISETP.GT.U32.AND P0, PT, R5, 0x1ff, PT ;  /* 0x000001ff0500780c */ /* 0x000fe40003f04070 */
[----:B------:R-:W-:Y:S02]  /*0590*/  @!P1 IADD3 R4, -R4, RZ, RZ ;  /* 0x000000ff04049210 */ /* 0x000fe40007ffe1ff */
[----:B------:R-:W-:Y:S02]  /*05a0*/  @P3 IADD3 R7, R7, 0x1, RZ ;  /* 0x0000000107073810 */ /* 0x000fe40007ffe0ff */
[----:B------:R-:W-:Y:S02]  /*05b0*/  ISETP.NE.AND P3, PT, R10, RZ, PT ;  /* 0x000000ff0a00720c */ /* 0x000fe40003f65270 */
[----:B------:R-:W-:-:S02]  /*05c0*/  MOV R6, R7 ;  /* 0x0000000700067202 */ /* 0x000fc40000000f00 */
[----:B------:R-:W-:Y:S02]  /*05d0*/  LOP3.LUT R7, RZ, R10, RZ, 0x33, !PT ;  /* 0x0000000aff077212 */ /* 0x000fe400078e33ff */
[----:B------:R-:W-:Y:S02]  /*05e0*/  @!P2 IADD3 R6, -R6, RZ, RZ ;  /* 0x000000ff0606a210 */ /* 0x000fe40007ffe1ff */
[----:B------:R-:W-:Y:S02]  /*05f0*/  ISETP.GE.OR.EX P5, PT, R17, UR21, P0, P5 ;  /* 0x0000001511007c0c */ /* 0x000fe400087a6750 */
[C---:B------:R-:W-:Y:S02]  /*0600*/  SEL R57, R7.reuse, R4, !P3 ;  /* 0x0000000407397207 */ /* 0x040fe40005800000 */
[----:B------:R-:W-:Y:S02]  /*0610*/  IADD3 R4, R2, 0x40, RZ ;  /* 0x0000004002047810 */ /* 0x000fe40007ffe0ff */
[----:B------:R-:W-:-:S02]  /*0620*/  SEL R7, R7, R6, !P3 ;  /* 0x0000000607077207 */ /* 0x000fc40005800000 */
[----:B------:R-:W-:Y:S02]  /*0630*/  ISETP.GE.U32.AND P4, PT, R4, UR20, PT ;  /* 0x0000001404007c0c */ /* 0x000fe4000bf86070 */
[----:B------:R-:W-:Y:S02]  /*0640*/  SHF.R.S32.HI R25, RZ, 0x1f, R4 ;  /* 0x0000001fff197819 */ /* 0x000fe40000011404 */
[----:B------:R-:W-:Y:S01]  /*0650*/  SHF.R.S32.HI R6, RZ, 0x1f, R7 ;  /* 0x0000001fff067819 */ /* 0x000fe20000011407 */
[----:B------:R-:W0:Y:S01]  /*0660*/  @!P5 LDC.64 R10, c[0x0][0x288] ;  /* 0x0000a200ff0adb82 */ /* 0x000e220000000a00 */
[----:B------:R-:W-:Y:S01]  /*0670*/  LEA R14, R57, R8, 0x5 ;  /* 0x00000008390e7211 */ /* 0x000fe200078e28ff */
[----:B-1----:R-:W-:Y:S01]  /*0680*/  @P6 IMAD R8, R60, R12, RZ ;  /* 0x0000000c3c086224 */ /* 0x002fe200078e02ff */
[----:B------:R-:W-:Y:S01]  /*0690*/  ISETP.GE.OR.EX P4, PT, R25, UR21, P0, P4 ;  /* 0x0000001519007c0c */ /* 0x000fe20008786740 */
[----:B------:R-:W-:Y:S01]  /*06a0*/  IMAD R6, R6, UR10, RZ ;  /* 0x0000000a06067c24 */ /* 0x000fe2000f8e02ff */
[----:B------:R-:W-:Y:S01]  /*06b0*/  SHF.R.S32.HI R15, RZ, 0x1f, R14 ;  /* 0x0000001fff0f7819 */ /* 0x000fe2000001140e */
[----:B------:R-:W-:Y:S01]  /*06c0*/  @P6 IMAD R29, R58, R13, R8 ;  /* 0x0000000d3a1d6224 */ /* 0x000fe200078e0208 */
[----:B------:R-:W-:Y:S01]  /*06d0*/  ISETP.GE.U32.AND P3, PT, R21, UR20, PT ;  /* 0x0000001415007c0c */ /* 0x000fe2000bf66070 */
[C---:B------:R-:W-:Y:S01]  /*06e0*/  IMAD R9, R7.reuse, UR11, R6 ;  /* 0x0000000b07097c24 */ /* 0x040fe2000f8e0206 */
[----:B------:R-:W1:Y:S01]  /*06f0*/  @!P5 LDC.64 R34, c[0x0][0x230] ;  /* 0x00008c00ff22db82 */ /* 0x000e620000000a00 */
[----:B------:R-:W-:Y:S01]  /*0700*/  IMAD.WIDE.U32 R6, R7, UR10, R14 ;  /* 0x0000000a07067c25 */ /* 0x000fe2000f8e000e */
[----:B------:R-:W-:Y:S01]  /*0710*/  ISETP.GE.OR.EX P3, PT, R23, UR21, P0, P3 ;  /* 0x0000001517007c0c */ /* 0x000fe20008766730 */
[----:B------:R-:W-:Y:S01]  /*0720*/  ULDC.64 UR10, c[0x0][0x248] ;  /* 0x00009200000a7ab9 */ /* 0x000fe20000000a00 */
[----:B------:R-:W-:Y:S01]  /*0730*/  ISETP.GE.U32.AND P2, PT, R16, UR20, PT ;  /* 0x0000001410007c0c */ /* 0x000fe2000bf46070 */
[----:B------:R-:W-:Y:S01]  /*0740*/  UIMAD.WIDE UR10, UR16, 0x8, UR10 ;  /* 0x00000008100a78a5 */ /* 0x000fe2000f8e020a */
[----:B------:R-:W-:-:S02]  /*0750*/  IADD3 R9, R7, R9, RZ ;  /* 0x0000000907097210 */ /* 0x000fc40007ffe0ff */
[-C--:B------:R-:W-:Y:S01]  /*0760*/  @P6 MOV R8, R6.reuse ;  /* 0x0000000600086202 */ /* 0x080fe20000000f00 */
[----:B------:R-:W4:Y:S01]  /*0770*/  @!P4 LDC.64 R18, c[0x0][0x288] ;  /* 0x0000a200ff12cb82 */ /* 0x000f220000000a00 */
[----:B------:R-:W-:-:S03]  /*0780*/  @!P4 MOV R24, R6 ;  /* 0x000000060018c202 */ /* 0x000fc60000000f00 */
[----:B------:R-:W-:-:S04]  /*0790*/  @P6 IMAD.WIDE.U32 R12, R58, R12, R8 ;  /* 0x0000000c3a0c6225 */ /* 0x000fc800078e0008 */
[----:B0-----:R-:W-:Y:S01]  /*07a0*/  @!P5 IMAD R22, R17, R10, RZ ;  /* 0x0000000a1116d224 */ /* 0x001fe200078e02ff */
[----:B------:R-:W-:Y:S01]  /*07b0*/  @P6 IADD3 R13, R13, R29, RZ ;  /* 0x0000001d0d0d6210 */ /* 0x000fe20007ffe0ff */
[----:B------:R-:W0:Y:S01]  /*07c0*/  @!P5 LDC.64 R32, c[0x0][0x228] ;  /* 0x00008a00ff20db82 */ /* 0x000e220000000a00 */
[C---:B------:R-:W-:Y:S01]  /*07d0*/  @P6 SHF.L.U32 R29, R12.reuse, 0x1, RZ ;  /* 0x000000010c1d6819 */ /* 0x040fe200000006ff */
[----:B------:R-:W-:Y:S01]  /*07e0*/  @!P5 IMAD R31, R27, R11, R22 ;  /* 0x0000000b1b1fd224 */ /* 0x000fe200078e0216 */
[----:B------:R-:W-:Y:S02]  /*07f0*/  @P6 SHF.L.U64.HI R20, R12, 0x1, R13 ;  /* 0x000000010c146819 */ /* 0x000fe4000001020d */
[----:B------:R-:W-:Y:S02]  /*0800*/  @!P5 MOV R12, R6 ;  /* 0x00000006000cd202 */ /* 0x000fe40000000f00 */
[----:B------:R-:W-:Y:S02]  /*0810*/  @!P5 MOV R13, R9 ;  /* 0x00000009000dd202 */ /* 0x000fe40000000f00 */
[----:B------:R-:W-:-:S02]  /*0820*/  SHF.R.S32.HI R17, RZ, 0x1f, R16 ;  /* 0x0000001fff117819 */ /* 0x000fc40000011410 */
[----:B--2---:R-:W-:Y:S01]  /*0830*/  @P6 IADD3 R38, P1, R29, R38, RZ ;  /* 0x000000261d266210 */ /* 0x004fe20007f3e0ff */
[----:B------:R-:W-:Y:S01]  /*0840*/  @!P5 IMAD.WIDE.U32 R10, R27, R10, R12 ;  /* 0x0000000a1b0ad225 */ /* 0x000fe200078e000c */
[----:B------:R-:W-:Y:S01]  /*0850*/  ISETP.GE.OR.EX P2, PT, R17, UR21, P0, P2 ;  /* 0x0000001511007c0c */ /* 0x000fe20008746720 */
[----:B------:R-:W2:Y:S01]  /*0860*/  @!P3 LDC.64 R12, c[0x0][0x288] ;  /* 0x0000a200ff0cbb82 */ /* 0x000ea20000000a00 */
[----:B------:R-:W-:Y:S01]  /*0870*/  @P6 IADD3.X R39, R20, R39, RZ, P1, !PT ;  /* 0x0000002714276210 */ /* 0x000fe20000ffe4ff */
[----:B----4-:R-:W-:Y:S01]  /*0880*/  @!P4 IMAD R25, R25, R18, RZ ;  /* 0x000000121919c224 */ /* 0x010fe200078e02ff */
[----:B---3--:R-:W-:Y:S02]  /*0890*/  @P6 IADD3 R36, P1, R29, R36, RZ ;  /* 0x000000241d246210 */ /* 0x008fe40007f3e0ff */
[----:B------:R-:W-:Y:S01]  /*08a0*/  @!P5 IADD3 R11, R11, R31, RZ ;  /* 0x0000001f0b0bd210 */ /* 0x000fe20007ffe0ff */
[----:B------:R-:W-:Y:S01]  /*08b0*/  @!P4 IMAD R41, R4, R19, R25 ;  /* 0x000000130429c224 */ /* 0x000fe200078e0219 */
[----:B------:R-:W-:Y:S01]  /*08c0*/  @!P4 MOV R25, R9 ;  /* 0x000000090019c202 */ /* 0x000fe20000000f00 */
[----:B------:R-:W3:Y:S01]  /*08d0*/  @!P4 LDC.64 R30, c[0x0][0x230] ;  /* 0x00008c00ff1ecb82 */ /* 0x000ee20000000a00 */
[----:B------:R-:W-:-:S02]  /*08e0*/  @!P5 SHF.L.U32 R27, R10, 0x1, RZ ;  /* 0x000000010a1bd819 */ /* 0x000fc400000006ff */
[----:B------:R-:W-:Y:S01]  /*08f0*/  @P6 IADD3.X R37, R20, R37, RZ, P1, !PT ;  /* 0x0000002514256210 */ /* 0x000fe20000ffe4ff */
[----:B------:R-:W-:Y:S01]  /*0900*/  @!P4 IMAD.WIDE.U32 R18, R4, R18, R24 ;  /* 0x000000120412c225 */ /* 0x000fe200078e0018 */
[----:B------:R-:W-:Y:S02]  /*0910*/  @!P5 SHF.L.U64.HI R20, R10, 0x1, R11 ;  /* 0x000000010a14d819 */ /* 0x000fe4000001020b */
[----:B-1----:R-:W-:Y:S01]  /*0920*/  @!P5 IADD3 R34, P1, R27, R34, RZ ;  /* 0x000000221b22d210 */ /* 0x002fe20007f3e0ff */
[----:B------:R-:W1:Y:S01]  /*0930*/  @!P2 LDC.64 R10, c[0x0][0x288] ;  /* 0x0000a200ff0aab82 */ /* 0x000e620000000a00 */
[----:B------:R-:W-:Y:S02]  /*0940*/  @!P4 IADD3 R19, R19, R41, RZ ;  /* 0x000000291313c210 */ /* 0x000fe40007ffe0ff */
[----:B------:R-:W-:Y:S02]  /*0950*/  @!P5 IADD3.X R35, R20, R35, RZ, P1, !PT ;  /* 0x000000231423d210 */ /* 0x000fe40000ffe4ff */
[----:B0-----:R-:W-:-:S02]  /*0960*/  @!P5 IADD3 R32, P1, R27, R32, RZ ;  /* 0x000000201b20d210 */ /* 0x001fc40007f3e0ff */
[----:B------:R-:W-:Y:S01]  /*0970*/  @!P4 SHF.L.U32 R41, R18, 0x1, RZ ;  /* 0x000000011229c819 */ /* 0x000fe200000006ff */
[----:B------:R-:W0:Y:S01]  /*0980*/  @!P4 LDC.64 R28, c[0x0][0x228] ;  /* 0x00008a00ff1ccb82 */ /* 0x000e220000000a00 */
[----:B------:R-:W-:Y:S01]  /*0990*/  @!P5 IADD3.X R33, R20, R33, RZ, P1, !PT ;  /* 0x000000211421d210 */ /* 0x000fe20000ffe4ff */
[----:B--2---:R-:W-:Y:S01]  /*09a0*/  @!P3 IMAD R20, R23, R12, RZ ;  /* 0x0000000c1714b224 */ /* 0x004fe200078e02ff */
[----:B------:R-:W-:Y:S02]  /*09b0*/  @!P4 SHF.L.U64.HI R42, R18, 0x1, R19 ;  /* 0x00000001122ac819 */ /* 0x000fe40000010213 */
[----:B------:R-:W-:Y:S01]  /*09c0*/  @!P3 MOV R18, R6 ;  /* 0x000000060012b202 */ /* 0x000fe20000000f00 */
[----:B------:R-:W-:Y:S01]  /*09d0*/  @!P3 IMAD R43, R21, R13, R20 ;  /* 0x0000000d152bb224 */ /* 0x000fe200078e0214 */
[----:B------:R-:W-:Y:S01]  /*09e0*/  @!P3 MOV R19, R9 ;  /* 0x000000090013b202 */ /* 0x000fe20000000f00 */
[----:B------:R-:W2:Y:S01]  /*09f0*/  @!P3 LDC.64 R26, c[0x0][0x230] ;  /* 0x00008c00ff1abb82 */ /* 0x000ea20000000a00 */
[----:B---3--:R-:W-:-:S02]  /*0a00*/  @!P4 IADD3 R30, P1, R41, R30, RZ ;  /* 0x0000001e291ec210 */ /* 0x008fc40007f3e0ff */
[----:B------:R-:W-:Y:S01]  /*0a10*/  P2R R4, PR, RZ, 0x20 ;  /* 0x00000020ff047803 */ /* 0x000fe20000000000 */
[----:B------:R-:W-:Y:S01]  /*0a20*/  @!P3 IMAD.WIDE.U32 R12, R21, R12, R18 ;  /* 0x0000000c150cb225 */ /* 0x000fe200078e0012 */
[----:B------:R-:W-:-:S03]  /*0a30*/  @!P4 IADD3.X R31, R42, R31, RZ, P1, !PT ;  /* 0x0000001f2a1fc210 */ /* 0x000fc60000ffe4ff */
[----:B------:R-:W3:Y:S01]  /*0a40*/  @!P3 LDC.64 R24, c[0x0][0x228] ;  /* 0x00008a00ff18bb82 */ /* 0x000ee20000000a00 */
[----:B------:R-:W-:Y:S01]  /*0a50*/  @!P3 IADD3 R13, R13, R43, RZ ;  /* 0x0000002b0d0db210 */ /* 0x000fe20007ffe0ff */
[----:B-1----:R-:W-:Y:S01]  /*0a60*/  @!P2 IMAD R19, R17, R10, RZ ;  /* 0x0000000a1113a224 */ /* 0x002fe200078e02ff */
[C---:B------:R-:W-:Y:S02]  /*0a70*/  @!P3 SHF.L.U32 R17, R12.reuse, 0x1, RZ ;  /* 0x000000010c11b819 */ /* 0x040fe400000006ff */
[----:B------:R-:W-:Y:S01]  /*0a80*/  @!P3 SHF.L.U64.HI R18, R12, 0x1, R13 ;  /* 0x000000010c12b819 */ /* 0x000fe2000001020d */
[----:B------:R-:W-:Y:S01]  /*0a90*/  @!P2 IMAD R19, R16, R11, R19 ;  /* 0x0000000b1013a224 */ /* 0x000fe200078e0213 */
[----:B------:R-:W-:Y:S01]  /*0aa0*/  @!P2 MOV R12, R6 ;  /* 0x00000006000ca202 */ /* 0x000fe20000000f00 */
[----:B------:R-:W1:Y:S01]  /*0ab0*/  @!P2 LDC.64 R22, c[0x0][0x230] ;  /* 0x00008c00ff16ab82 */ /* 0x000e620000000a00 */
[----:B0-----:R-:W-:Y:S02]  /*0ac0*/  @!P4 IADD3 R28, P1, R41, R28, RZ ;  /* 0x0000001c291cc210 */ /* 0x001fe40007f3e0ff */
[----:B------:R-:W-:-:S02]  /*0ad0*/  @!P2 MOV R13, R9 ;  /* 0x00000009000da202 */ /* 0x000fc40000000f00 */
[----:B------:R-:W-:Y:S02]  /*0ae0*/  @!P4 IADD3.X R29, R42, R29, RZ, P1, !PT ;  /* 0x0000001d2a1dc210 */ /* 0x000fe40000ffe4ff */
[----:B------:R-:W-:Y:S01]  /*0af0*/  SHF.R.S32.HI R43, RZ, 0x1f, R2 ;  /* 0x0000001fff2b7819 */ /* 0x000fe20000011402 */
[----:B------:R-:W0:Y:S01]  /*0b00*/  @!P2 LDC.64 R20, c[0x0][0x228] ;  /* 0x00008a00ff14ab82 */ /* 0x000e220000000a00 */
[----:B--2---:R-:W-:Y:S01]  /*0b10*/  @!P3 IADD3 R26, P1, R17, R26, RZ ;  /* 0x0000001a111ab210 */ /* 0x004fe20007f3e0ff */
[----:B------:R-:W-:Y:S01]  /*0b20*/  @!P2 IMAD.WIDE.U32 R10, R16, R10, R12 ;  /* 0x0000000a100aa225 */ /* 0x000fe200078e000c */
[----:B------:R-:W-:Y:S02]  /*0b30*/  P2R R41, PR, RZ, 0x10 ;  /* 0x00000010ff297803 */ /* 0x000fe40000000000 */
[----:B------:R-:W-:Y:S02]  /*0b40*/  @!P3 IADD3.X R27, R18, R27, RZ, P1, !PT ;  /* 0x0000001b121bb210 */ /* 0x000fe40000ffe4ff */
[----:B------:R-:W-:-:S02]  /*0b50*/  @!P2 IADD3 R13, R11, R19, RZ ;  /* 0x000000130b0da210 */ /* 0x000fc40007ffe0ff */
[----:B---3--:R-:W-:Y:S02]  /*0b60*/  @!P3 IADD3 R24, P1, R17, R24, RZ ;  /* 0x000000181118b210 */ /* 0x008fe40007f3e0ff */
[----:B------:R-:W-:Y:S02]  /*0b70*/  @!P2 SHF.L.U32 R11, R10, 0x1, RZ ;  /* 0x000000010a0ba819 */ /* 0x000fe400000006ff */
[----:B------:R-:W-:Y:S02]  /*0b80*/  @!P3 IADD3.X R25, R18, R25, RZ, P1, !PT ;  /* 0x000000191219b210 */ /* 0x000fe40000ffe4ff */
[----:B------:R-:W-:Y:S02]  /*0b90*/  @!P2 SHF.L.U64.HI R10, R10, 0x1, R13 ;  /* 0x000000010a0aa819 */ /* 0x000fe4000001020d */
[----:B-1----:R-:W-:Y:S02]  /*0ba0*/  @!P2 IADD3 R22, P1, R11, R22, RZ ;  /* 0x000000160b16a210 */ /* 0x002fe40007f3e0ff */
[----:B------:R-:W-:-:S02]  /*0bb0*/  IADD3 R17, R2, 0xa0, RZ ;  /* 0x000000a002117810 */ /* 0x000fc40007ffe0ff */
[----:B------:R-:W-:Y:S02]  /*0bc0*/  @!P2 IADD3.X R23, R10, R23, RZ, P1, !PT ;  /* 0x000000170a17a210 */ /* 0x000fe40000ffe4ff */
[----:B------:R-:W-:Y:S02]  /*0bd0*/  SHF.R.S32.HI R13, RZ, 0x1f, R17 ;  /* 0x0000001fff0d7819 */ /* 0x000fe40000011411 */
[----:B0-----:R-:W-:-:S04]  /*0be0*/  @!P2 IADD3 R20, P1, R11, R20, RZ ;  /* 0x000000140b14a210 */ /* 0x001fc80007f3e0ff */
[----:B------:R-:W-:Y:S02]  /*0bf0*/  @!P2 IADD3.X R21, R10, R21, RZ, P1, !PT ;  /* 0x000000150a15a210 */ /* 0x000fe40000ffe4ff */
[----:B------:R-:W-:-:S04]  /*0c00*/  ISETP.GE.U32.AND P1, PT, R17, UR20, PT ;  /* 0x0000001411007c0c */ /* 0x000fc8000bf26070 */
[----:B------:R-:W-:-:S13]  /*0c10*/  ISETP.GE.OR.EX P1, PT, R13, UR21, P0, P1 ;  /* 0x000000150d007c0c */ /* 0x000fda0008726710 */
[----:B------:R-:W0:Y:S08]  /*0c20*/  @!P1 LDC.64 R10, c[0x0][0x288] ;  /* 0x0000a200ff0a9b82 */ /* 0x000e300000000a00 */
[----:B------:R-:W1:Y:S01]  /*0c30*/  @!P1 LDC.64 R18, c[0x0][0x230] ;  /* 0x00008c00ff129b82 */ /* 0x000e620000000a00 */
[----:B0-----:R-:W-:Y:S01]  /*0c40*/  @!P1 IMAD R12, R13, R10, RZ ;  /* 0x0000000a0d0c9224 */ /* 0x001fe200078e02ff */
[----:B------:R-:W-:-:S03]  /*0c50*/  @!P1 MOV R13, R9 ;  /* 0x00000009000d9202 */ /* 0x000fc60000000f00 */
[----:B------:R-:W-:Y:S01]  /*0c60*/  @!P1 IMAD R11, R17, R11, R12 ;  /* 0x0000000b110b9224 */ /* 0x000fe200078e020c */
[----:B------:R-:W-:-:S05]  /*0c70*/  @!P1 MOV R12, R6 ;  /* 0x00000006000c9202 */ /* 0x000fca0000000f00 */
[----:B------:R-:W-:-:S05]  /*0c80*/  @!P1 IMAD.WIDE.U32 R12, R17, R10, R12 ;  /* 0x0000000a110c9225 */ /* 0x000fca00078e000c */
[----:B------:R-:W-:Y:S02]  /*0c90*/  @!P1 IADD3 R11, R13, R11, RZ ;  /* 0x0000000b0d0b9210 */ /* 0x000fe40007ffe0ff */
[C---:B------:R-:W-:Y:S02]  /*0ca0*/  @!P1 SHF.L.U32 R13, R12.reuse, 0x1, RZ ;  /* 0x000000010c0d9819 */ /* 0x040fe400000006ff */
[----:B------:R-:W-:Y:S02]  /*0cb0*/  @!P1 SHF.L.U64.HI R12, R12, 0x1, R11 ;  /* 0x000000010c0c9819 */ /* 0x000fe4000001020b */
[----:B------:R-:W0:Y:S01]  /*0cc0*/  @!P1 LDC.64 R10, c[0x0][0x228] ;  /* 0x00008a00ff0a9b82 */ /* 0x000e220000000a00 */
[----:B-1----:R-:W-:-:S04]  /*0cd0*/  @!P1 IADD3 R18, P6, R13, R18, RZ ;  /* 0x000000120d129210 */ /* 0x002fc80007fde0ff */
[----:B------:R-:W-:Y:S02]  /*0ce0*/  @!P1 IADD3.X R19, R12, R19, RZ, P6, !PT ;  /* 0x000000130c139210 */ /* 0x000fe400037fe4ff */
[----:B0-----:R-:W-:-:S04]  /*0cf0*/  @!P1 IADD3 R10, P6, R13, R10, RZ ;  /* 0x0000000a0d0a9210 */ /* 0x001fc80007fde0ff */
[----:B------:R-:W-:Y:S02]  /*0d00*/  @!P1 IADD3.X R11, R12, R11, RZ, P6, !PT ;  /* 0x0000000b0c0b9210 */ /* 0x000fe400037fe4ff */
[----:B------:R-:W-:-:S04]  /*0d10*/  ISETP.GE.U32.AND P6, PT, R2, UR20, PT ;  /* 0x0000001402007c0c */ /* 0x000fc8000bfc6070 */
[----:B------:R-:W-:-:S13]  /*0d20*/  ISETP.GE.OR.EX P5, PT, R43, UR21, P0, P6 ;  /* 0x000000152b007c0c */ /* 0x000fda00087a6760 */
[----:B------:R-:W0:Y:S01]  /*0d30*/  @!P5 LDC.64 R12, c[0x0][0x288] ;  /* 0x0000a200ff0cdb82 */ /* 0x000e220000000a00 */
[----:B------:R-:W-:Y:S02]  /*0d40*/  @!P5 MOV R42, R6 ;  /* 0x00000006002ad202 */ /* 0x000fe40000000f00 */
[----:B------:R-:W-:-:S05]  /*0d50*/  @P5 LOP3.LUT R3, R3, 0x2, RZ, 0xfc, !PT ;  /* 0x0000000203035812 */ /* 0x000fca00078efcff */
[----:B------:R-:W1:Y:S01]  /*0d60*/  @!P5 LDC.64 R16, c[0x0][0x230] ;  /* 0x00008c00ff10db82 */ /* 0x000e620000000a00 */
[----:B0-----:R-:W-:-:S04]  /*0d70*/  @!P5 IMAD R43, R43, R12, RZ ;  /* 0x0000000c2b2bd224 */ /* 0x001fc800078e02ff */
[----:B------:R-:W-:Y:S01]  /*0d80*/  @!P5 IMAD R13, R2, R13, R43 ;  /* 0x0000000d020dd224 */ /* 0x000fe200078e022b */
[----:B------:R-:W-:-:S03]  /*0d90*/  @!P5 MOV R43, R9 ;  /* 0x00000009002bd202 */ /* 0x000fc60000000f00 */
[----:B------:R-:W-:-:S05]  /*0da0*/  @!P5 IMAD.WIDE.U32 R42, R2, R12, R42 ;  /* 0x0000000c022ad225 */ /* 0x000fca00078e002a */
[----:B------:R-:W-:Y:S02]  /*0db0*/  @!P5 IADD3 R13, R43, R13, RZ ;  /* 0x0000000d2b0dd210 */ /* 0x000fe40007ffe0ff */
[C---:B------:R-:W-:Y:S02]  /*0dc0*/  @!P5 SHF.L.U32 R43, R42.reuse, 0x1, RZ ;  /* 0x000000012a2bd819 */ /* 0x040fe400000006ff */
[----:B------:R-:W-:Y:S02]  /*0dd0*/  @!P5 SHF.L.U64.HI R42, R42, 0x1, R13 ;  /* 0x000000012a2ad819 */ /* 0x000fe4000001020d */
[----:B-1----:R-:W-:-:S04]  /*0de0*/  @!P5 IADD3 R12, P6, R43, R16, RZ ;  /* 0x000000102b0cd210 */ /* 0x002fc80007fde0ff */
[----:B------:R-:W-:Y:S02]  /*0df0*/  @!P5 IADD3.X R13, R42, R17, RZ, P6, !PT ;  /* 0x000000112a0dd210 */ /* 0x000fe400037fe4ff */
[----:B------:R-:W0:Y:S02]  /*0e00*/  @!P5 LDC.64 R16, c[0x0][0x228] ;  /* 0x00008a00ff10db82 */ /* 0x000e240000000a00 */
[----:B0-----:R-:W-:-:S04]  /*0e10*/  @!P5 IADD3 R16, P6, R43, R16, RZ ;  /* 0x000000102b10d210 */ /* 0x001fc80007fde0ff */
[----:B------:R-:W-:Y:S02]  /*0e20*/  @!P5 IADD3.X R17, R42, R17, RZ, P6, !PT ;  /* 0x000000112a11d210 */ /* 0x000fe400037fe4ff */
[----:B------:R-:W-:Y:S02]  /*0e30*/  ISETP.GE.U32.AND P6, PT, R40, UR20, PT ;  /* 0x0000001428007c0c */ /* 0x000fe4000bfc6070 */
[----:B------:R-:W-:Y:S02]  /*0e40*/  LOP3.LUT P5, RZ, R3, 0x4, RZ, 0xc0, !PT ;  /* 0x0000000403ff7812 */ /* 0x000fe400078ac0ff */
[----:B------:R-:W-:-:S04]  /*0e50*/  ISETP.GE.AND.EX P6, PT, R59, UR21, PT, P6 ;  /* 0x000000153b007c0c */ /* 0x000fc8000bfc6360 */
[----:B------:R-:W-:-:S13]  /*0e60*/  ISETP.LT.U32.AND P6, PT, R5, 0x200, !P6 ;  /* 0x000002000500780c */ /* 0x000fda00077c1070 */
[----:B------:R-:W0:Y:S01]  /*0e70*/  @P6 LDC.64 R42, c[0x0][0x288] ;  /* 0x0000a200ff2a6b82 */ /* 0x000e220000000a00 */
[----:B------:R-:W-:-:S07]  /*0e80*/  @P6 MOV R47, R9 ;  /* 0x00000009002f6202 */ /* 0x000fce0000000f00 */
[----:B------:R-:W1:Y:S01]  /*0e90*/  @P6 LDC.64 R44, c[0x0][0x230] ;  /* 0x00008c00ff2c6b82 */ /* 0x000e620000000a00 */
[----:B0-----:R-:W-:-:S04]  /*0ea0*/  @P6 IMAD R46, R59, R42, RZ ;  /* 0x0000002a3b2e6224 */ /* 0x001fc800078e02ff */
[----:B------:R-:W-:Y:S01]  /*0eb0*/  @P6 IMAD R43, R40, R43, R46 ;  /* 0x0000002b282b6224 */ /* 0x000fe200078e022e */
[----:B------:R-:W-:-:S05]  /*0ec0*/  @P6 MOV R46, R6 ;  /* 0x00000006002e6202 */ /* 0x000fca0000000f00 */
[----:B------:R-:W-:-:S05]  /*0ed0*/  @P6 IMAD.WIDE.U32 R46, R40, R42, R46 ;  /* 0x0000002a282e6225 */ /* 0x000fca00078e002e */
[----:B------:R-:W-:Y:S02]  /*0ee0*/  @P6 IADD3 R47, R47, R43, RZ ;  /* 0x0000002b2f2f6210 */ /* 0x000fe40007ffe0ff */
[C---:B------:R-:W-:Y:S02]  /*0ef0*/  @P6 SHF.L.U32 R43, R46.reuse, 0x1, RZ ;  /* 0x000000012e2b6819 */ /* 0x040fe400000006ff */
[----:B------:R-:W-:Y:S02]  /*0f00*/  @P6 SHF.L.U64.HI R42, R46, 0x1, R47 ;  /* 0x000000012e2a6819 */ /* 0x000fe4000001022f */
[----:B------:R-:W0:Y:S01]  /*0f10*/  @P6 LDC.64 R46, c[0x0][0x228] ;  /* 0x00008a00ff2e6b82 */ /* 0x000e220000000a00 */
[----:B-1----:R-:W-:-:S04]  /*0f20*/  @P6 IADD3 R44, P4, R43, R44, RZ ;  /* 0x0000002c2b2c6210 */ /* 0x002fc80007f9e0ff */
[C---:B------:R-:W-:Y:S02]  /*0f30*/  @P6 IADD3.X R45, R42.reuse, R45, RZ, P4, !PT ;  /* 0x0000002d2a2d6210 */ /* 0x040fe400027fe4ff */
[----:B0-----:R-:W-:Y:S02]  /*0f40*/  @P6 IADD3 R46, P4, R43, R46, RZ ;  /* 0x0000002e2b2e6210 */ /* 0x001fe40007f9e0ff */
[----:B------:R-:W-:Y:S02]  /*0f50*/  MOV R43, UR11 ;  /* 0x0000000b002b7c02 */ /* 0x000fe40008000f00 */
[----:B------:R-:W-:Y:S02]  /*0f60*/  @P6 IADD3.X R47, R42, R47, RZ, P4, !PT ;  /* 0x0000002f2a2f6210 */ /* 0x000fe400027fe4ff */
[----:B------:R-:W-:-:S06]  /*0f70*/  MOV R42, UR10 ;  /* 0x0000000a002a7c02 */ /* 0x000fcc0008000f00 */
[----:B------:R-:W2:Y:S01]  /*0f80*/  LDG.E.64 R42, desc[UR14][R42.64] ;  /* 0x0000000e2a2a7981 */ /* 0x000ea2000c1e1b00 */
[----:B------:R-:W-:Y:S02]  /*0f90*/  CS2R R54, SRZ ;  /* 0x0000000000367805 */ /* 0x000fe4000001ff00 */
[----:B------:R-:W-:Y:S02]  /*0fa0*/  CS2R R52, SRZ ;  /* 0x0000000000347805 */ /* 0x000fe4000001ff00 */
[----:B------:R-:W-:Y:S02]  /*0fb0*/  CS2R R50, SRZ ;  /* 0x0000000000327805 */ /* 0x000fe4000001ff00 */
[----:B------:R-:W-:Y:S02]  /*0fc0*/  MOV R56, RZ ;  /* 0x000000ff00387202 */ /* 0x000fe40000000f00 */
[----:B------:R-:W5:Y:S04]  /*0fd0*/  @!P3 LDG.E R53, desc[UR14][R24.64] ;  /* 0x0000000e1835b981 */ /* 0x000f68000c1e1900 */
[----:B------:R-:W5:Y:S04]  /*0fe0*/  @!P2 LDG.E R51, desc[UR14][R20.64] ;  /* 0x0000000e1433a981 */ /* 0x000f68000c1e1900 */
[----:B------:R-:W5:Y:S01]  /*0ff0*/  @!P1 LDG.E R52, desc[UR14][R18.64] ;  /* 0x0000000e12349981 */ /* 0x000f62000c1e1900 */
[----:B------:R-:W-:Y:S01]  /*1000*/  UMOV UR20, 0x3f800000 ;  /* 0x3f80000000147882 */ /* 0x000fe20000000000 */
[----:B------:R-:W-:Y:S02]  /*1010*/  BSSY B0, `(.L_x_78) ;  /* 0x0000031000007945 */ /* 0x000fe40003800000 */
[----:B------:R-:W5:Y:S01]  /*1020*/  @!P1 LDG.E R50, desc[UR14][R10.64] ;  /* 0x0000000e0a329981 */ /* 0x000f62000c1e1900 */
[----:B--2---:R-:W-:Y:S01]  /*1030*/  R2UR UR19, R42 ;  /* 0x000000002a1372ca */ /* 0x004fe200000e0000 */
[----:B------:R-:W-:-:S10]  /*1040*/  HFMA2.MMA R42, -RZ, RZ, 0, 0 ;  /* 0x00000000ff2a7435 */ /* 0x000fd400000001ff */
[----:B------:R-:W5:Y:S02]  /*1050*/  @P6 LDG.E R42, desc[UR14][R44.64] ;  /* 0x0000000e2c2a6981 */ /* 0x000f64000c1e1900 */
[----:B------:R-:W-:-:S05]  /*1060*/  MOV R48, UR19 ;  /* 0x0000001300307c02 */ /* 0x000fca0008000f00 */
[----:B------:R-:W-:Y:S01]  /*1070*/  FFMA.FTZ R49, -R48, UR19, R43 ;  /* 0x0000001330317c23 */ /* 0x000fe2000801012b */
[----:B------:R-:W-:-:S04]  /*1080*/  MOV R48, RZ ;  /* 0x000000ff00307202 */ /* 0x000fc80000000f00 */
[----:B------:R-:W-:Y:S02]  /*1090*/  FSETP.GTU.FTZ.AND P4, PT, R49, RZ, PT ;  /* 0x000000ff3100720b */ /* 0x000fe40003f9c000 */
[----:B------:R0:W5:Y:S11]  /*10a0*/  @P6 LDG.E R48, desc[UR14][R46.64] ;  /* 0x0000000e2e306981 */ /* 0x000176000c1e1900 */
[----:B------:R-:W-:Y:S01]  /*10b0*/  VOTEU.ANY UP0, P4 ;  /* 0x00000000003f7886 */ /* 0x000fe20002000100 */
[----:B------:R-:W-:-:S02]  /*10c0*/  PLOP3.LUT P6, PT, PT, PT, UP0, 0x80, 0x0 ;  /* 0x000000000000781c */ /* 0x000fc40003fcf008 */
[----:B------:R-:W-:Y:S02]  /*10d0*/  ISETP.NE.AND P4, PT, R41, RZ, PT ;  /* 0x000000ff2900720c */ /* 0x000fe40003f85270 */
[----:B------:R-:W-:-:S09]  /*10e0*/  @UP0 ULDC UR10, c[0x0][0x250] ;  /* 0x00009400000a0ab9 */ /* 0x000fd20000000800 */
[----:B------:R-:W-:Y:S01]  /*10f0*/  @P6 FADD.FTZ R43, R49, UR10 ;  /* 0x0000000a312b6e21 */ /* 0x000fe20008010000 */
[----:B------:R-:W-:Y:S01]  /*1100*/  HFMA2.MMA R41, -RZ, RZ, 0, 0 ;  /* 0x00000000ff297435 */ /* 0x000fe200000001ff */
[----:B0-----:R-:W-:Y:S02]  /*1110*/  CS2R R46, SRZ ;  /* 0x00000000002e7805 */ /* 0x001fe4000001ff00 */
[----:B------:R-:W-:Y:S01]  /*1120*/  CS2R R44, SRZ ;  /* 0x00000000002c7805 */ /* 0x000fe2000001ff00 */
[----:B------:R-:W5:Y:S01]  /*1130*/  @!P4 LDG.E R54, desc[UR14][R28.64] ;  /* 0x0000000e1c36c981 */ /* 0x000f62000c1e1900 */
[----:B------:R-:W0:Y:S01]  /*1140*/  @P6 MUFU.RSQ R43, R43 ;  /* 0x0000002b002b6308 */ /* 0x000e220000001400 */
[----:B------:R-:W-:-:S03]  /*1150*/  MOV R49, RZ ;  /* 0x000000ff00317202 */ /* 0x000fc60000000f00 */
[----:B------:R-:W5:Y:S04]  /*1160*/  @!P4 LDG.E R44, desc[UR14][R30.64] ;  /* 0x0000000e1e2cc981 */ /* 0x000f68000c1e1900 */
[----:B------:R-:W5:Y:S04]  /*1170*/  @P5 LDG.E R41, desc[UR14][R38.64] ;  /* 0x0000000e26295981 */ /* 0x000f68000c1e1900 */
[----:B------:R-:W5:Y:S01]  /*1180*/  @P5 LDG.E R49, desc[UR14][R36.64] ;  /* 0x0000000e24315981 */ /* 0x000f62000c1e1900 */
[----:B------:R-:W-:-:S03]  /*1190*/  ISETP.NE.AND P5, PT, R4, RZ, PT ;  /* 0x000000ff0400720c */ /* 0x000fc60003fa5270 */
[----:B------:R-:W5:Y:S01]  /*11a0*/  @!P3 LDG.E R45, desc[UR14][R26.64] ;  /* 0x0000000e1a2db981 */ /* 0x000f62000c1e1900 */
[----:B0-----:R-:W-:Y:S02]  /*11b0*/  @P6 R2UR UR10, R43 ;  /* 0x000000002b0a62ca */ /* 0x001fe400000e0000 */
[----:B------:R-:W-:Y:S01]  /*11c0*/  LOP3.LUT P6, RZ, R3, 0x2, RZ, 0xc0, !PT ;  /* 0x0000000203ff7812 */ /* 0x000fe200078cc0ff */
[----:B------:R-:W-:-:S06]  /*11d0*/  HFMA2.MMA R43, -RZ, RZ, 0, 0 ;  /* 0x00000000ff2b7435 */ /* 0x000fcc00000001ff */
[----:B------:R-:W5:Y:S04]  /*11e0*/  @!P5 LDG.E R47, desc[UR14][R34.64] ;  /* 0x0000000e222fd981 */ /* 0x000f68000c1e1900 */
[----:B------:R-:W5:Y:S04]  /*11f0*/  @!P5 LDG.E R55, desc[UR14][R32.64] ;  /* 0x0000000e2037d981 */ /* 0x000f68000c1e1900 */
[----:B------:R-:W5:Y:S04]  /*1200*/  @!P2 LDG.E R43, desc[UR14][R22.64] ;  /* 0x0000000e162ba981 */ /* 0x000f68000c1e1900 */
[----:B------:R-:W5:Y:S01]  /*1210*/  @!P6 LDG.E R56, desc[UR14][R16.64] ;  /* 0x0000000e1038e981 */ /* 0x000f62000c1e1900 */
[----:B------:R-:W-:Y:S01]  /*1220*/  @UP0 UMOV UR20, UR10 ;  /* 0x0000000a00140c82 */ /* 0x000fe20008000000 */
[----:B------:R-:W-:-:S02]  /*1230*/  CS2R R10, SRZ ;  /* 0x00000000000a7805 */ /* 0x000fc4000001ff00 */
[----:B------:R0:W5:Y:S02]  /*1240*/  @!P6 LDG.E R46, desc[UR14][R12.64] ;  /* 0x0000000e0c2ee981 */ /* 0x000164000c1e1900 */
[----:B0-----:R-:W-:Y:S01]  /*1250*/  CS2R R12, SRZ ;  /* 0x00000000000c7805 */ /* 0x001fe2000001ff00 */
[----:B------:R-:W-:Y:S06]  /*1260*/  @P0 BRA `(.L_x_79) ;  /* 0x00000000002c0947 */ /* 0x000fec0003800000 */
[----:B------:R-:W-:Y:S01]  /*1270*/  ISETP.NE.AND P6, PT, RZ, UR17, PT ;  /* 0x00000011ff007c0c */ /* 0x000fe2000bfc5270 */
[----:B------:R-:W-:Y:S01]  /*1280*/  ULDC.64 UR10, c[0x0][0x238] ;  /* 0x00008e00000a7ab9 */ /* 0x000fe20000000a00 */
[C---:B------:R-:W-:Y:S02]  /*1290*/  SHF.L.U32 R17, R14.reuse, 0x2, RZ ;  /* 0x000000020e117819 */ /* 0x040fe400000006ff */
[----:B------:R-:W-:-:S09]  /*12a0*/  SHF.L.U64.HI R4, R14, 0x2, R15 ;  /* 0x000000020e047819 */ /* 0x000fd2000001020f */
[----:B------:R-:W0:Y:S02]  /*12b0*/  @P6 LDC.64 R10, c[0x0][0x240] ;  /* 0x00009000ff0a6b82 */ /* 0x000e240000000a00 */
[----:B0-----:R-:W-:-:S04]  /*12c0*/  @P6 IADD3 R10, P0, R17, R10, RZ ;  /* 0x0000000a110a6210 */ /* 0x001fc80007f1e0ff */
[----:B------:R-:W-:Y:S02]  /*12d0*/  @P6 IADD3.X R11, R4, R11, RZ, P0, !PT ;  /* 0x0000000b040b6210 */ /* 0x000fe400007fe4ff */
[----:B------:R-:W-:-:S03]  /*12e0*/  IADD3 R14, P0, R17, UR10, RZ ;  /* 0x0000000a110e7c10 */ /* 0x000fc6000ff1e0ff */
[----:B------:R0:W5:Y:S01]  /*12f0*/  @P6 LDG.E.64 R12, desc[UR14][R10.64] ;  /* 0x0000000e0a0c6981 */ /* 0x000162000c1e1b00 */
[----:B------:R-:W-:-:S05]  /*1300*/  IADD3.X R15, R4, UR11, RZ, P0, !PT ;  /* 0x0000000b040f7c10 */ /* 0x000fca00087fe4ff */
[----:B------:R0:W5:Y:S04]  /*1310*/  LDG.E.64 R10, desc[UR14][R14.64] ;  /* 0x0000000e0e0a7981 */ /* 0x000168000c1e1b00 */
.L_x_79:
[----:B------:R-:W-:Y:S05]  /*1320*/  BSYNC B0 ;  /* 0x0000000000007941 */ /* 0x000fea0003800000 */
.L_x_78:
[----:B------:R-:W-:Y:S02]  /*1330*/  ISETP.NE.AND P0, PT, RZ, UR17, PT ;  /* 0x00000011ff007c0c */ /* 0x000fe4000bf05270 */
[C---:B-----5:R-:W-:Y:S02]  /*1340*/  PRMT R4, R46.reuse, 0x7632, R4 ;  /* 0x000076322e047816 */ /* 0x060fe40000000004 */
[----:B0-----:R-:W-:Y:S02]  /*1350*/  SHF.L.U32 R15, R47, 0x10, RZ ;  /* 0x000000102f0f7819 */ /* 0x001fe400000006ff */
        /* <DEDUP_REMOVED lines=9> */
[----:B------:R-:W-:Y:S01]  /*13f0*/  LOP3.LUT R3, R3, 0xfffffff7, RZ, 0xc0, !PT ;  /* 0xfffffff703037812 */ /* 0x000fe200078ec0ff */
[----:B------:R-:W-:Y:S01]  /*1400*/  FMUL.FTZ R21, R21, UR20 ;  /* 0x0000001415157c20 */ /* 0x000fe20008410000 */
[----:B------:R-:W-:Y:S01]  /*1410*/  SHF.L.U32 R17, R55, 0x10, RZ ;  /* 0x0000001037117819 */ /* 0x000fe200000006ff */
[----:B------:R-:W-:Y:S01]  /*1420*/  FMUL.FTZ R4, R4, UR20 ;  /* 0x0000001404047c20 */ /* 0x000fe20008410000 */
[----:B------:R-:W-:-:S02]  /*1430*/  SHF.L.U32 R18, R56, 0x10, RZ ;  /* 0x0000001038127819 */ /* 0x000fc400000006ff */
[----:B------:R-:W-:Y:S02]  /*1440*/  SHF.L.U32 R20, R20, 0x10, RZ ;  /* 0x0000001014147819 */ /* 0x000fe400000006ff */
[----:B------:R-:W-:Y:S02]  /*1450*/  SHF.L.U32 R16, R16, 0x10, RZ ;  /* 0x0000001010107819 */ /* 0x000fe400000006ff */
[----:B------:R-:W-:Y:S02]  /*1460*/  SHF.L.U32 R19, R19, 0x10, RZ ;  /* 0x0000001013137819 */ /* 0x000fe400000006ff */
[----:B------:R-:W-:Y:S01]  /*1470*/  @P0 LOP3.LUT R3, R3, 0x8, RZ, 0xfc, !PT ;  /* 0x0000000803030812 */ /* 0x000fe200078efcff */
        /* <DEDUP_REMOVED lines=19> */
.L_x_80:
[----:B------:R-:W-:Y:S01]  /*15b0*/  FMUL.FTZ R14, R18, R10 ;  /* 0x0000000a120e7220 */ /* 0x000fe20000410000 */
[----:B------:R-:W-:Y:S01]  /*15c0*/  FADD.FTZ R24, R20, -UR19 ;  /* 0x8000001314187e21 */ /* 0x000fe20008010000 */
[----:B------:R-:W-:Y:S01]  /*15d0*/  FFMA.FTZ R20, R15, R18, RZ ;  /* 0x000000120f147223 */ /* 0x000fe200000100ff */
        /* <DEDUP_REMOVED lines=23> */
.L_x_81:
[----:B------:R-:W-:Y:S01]  /*1750*/  FADD.FTZ R18, RZ, R18 ;  /* 0x00000012ff127221 */ /* 0x000fe20000010000 */
[----:B------:R-:W-:Y:S01]  /*1760*/  FADD.FTZ R25, R23, R22 ;  /* 0x0000001617197221 */ /* 0x000fe20000010000 */
[----:B------:R-:W-:Y:S01]  /*1770*/  FFMA.FTZ R24, R4, R23, R15 ;  /* 0x0000001704187223 */ /* 0x000fe2000001000f */
[----:B------:R-:W-:Y:S01]  /*1780*/  FFMA.FTZ R20, R21, R17, R20 ;  /* 0x0000001115147223 */ /* 0x000fe20000010014 */
[----:B------:R-:W-:Y:S01]  /*1790*/  FMUL.FTZ R22, R17, R10 ;  /* 0x0000000a11167220 */ /* 0x000fe20000410000 */
[----:B------:R-:W-:Y:S01]  /*17a0*/  FADD.FTZ R17, R18, R17 ;  /* 0x0000001112117221 */ /* 0x000fe20000010000 */
[----:B------:R-:W-:Y:S01]  /*17b0*/  FFMA.FTZ R23, R4, R19, RZ ;  /* 0x0000001304177223 */ /* 0x000fe200000100ff */
[----:B------:R-:W-:Y:S01]  /*17c0*/  PRMT R18, R44, 0x7632, R18 ;  /* 0x000076322c127816 */ /* 0x000fe20000000012 */
[----:B------:R-:W-:Y:S01]  /*17d0*/  FADD.FTZ R15, RZ, R19 ;  /* 0x00000013ff0f7221 */ /* 0x000fe20000010000 */
[----:B------:R-:W-:Y:S01]  /*17e0*/  FFMA.FTZ R21, R21, R22, R24 ;  /* 0x0000001615157223 */ /* 0x000fe20000010018 */
[----:B------:R-:W-:Y:S01]  /*17f0*/  FFMA.FTZ R4, R14, R16, R23 ;  /* 0x000000100e047223 */ /* 0x000fe20000010017 */
[----:B------:R-:W-:Y:S01]  /*1800*/  FMUL.FTZ R19, R16, R11 ;  /* 0x0000000b10137220 */ /* 0x000fe20000410000 */
[----:B------:R-:W-:Y:S01]  /*1810*/  SHF.L.U32 R23, R44, 0x10, RZ ;  /* 0x000000102c177819 */ /* 0x000fe200000006ff */
[----:B------:R-:W-:Y:S01]  /*1820*/  FADD.FTZ R15, R15, R16 ;  /* 0x000000100f0f7221 */ /* 0x000fe20000010000 */
[----:B------:R-:W-:Y:S01]  /*1830*/  SHF.L.U32 R18, R18, 0x10, RZ ;  /* 0x0000001012127819 */ /* 0x000fe200000006ff */
[--C-:B------:R-:W-:Y:S01]  /*1840*/  FFMA.FTZ R14, R14, R19, R21.reuse ;  /* 0x000000130e0e7223 */ /* 0x100fe20000010015 */
[----:B------:R-:W-:Y:S01]  /*1850*/  PRMT R21, R54, 0x7632, R21 ;  /* 0x0000763236157816 */ /* 0x000fe20000000015 */
[----:B------:R-:W-:Y:S01]  /*1860*/  FADD.FTZ R23, R23, -UR19 ;  /* 0x8000001317177e21 */ /* 0x000fe20008010000 */
[----:B------:R-:W-:Y:S01]  /*1870*/  FADD.FTZ R16, R25, R22 ;  /* 0x0000001619107221 */ /* 0x000fe20000010000 */
[----:B------:R-:W-:Y:S01]  /*1880*/  FADD.FTZ R18, R18, -UR19 ;  /* 0x8000001312127e21 */ /* 0x000fe20008010000 */
[----:B------:R-:W-:Y:S01]  /*1890*/  SHF.L.U32 R22, R54, 0x10, RZ ;  /* 0x0000001036167819 */ /* 0x000fe200000006ff */
[----:B------:R-:W-:Y:S01]  /*18a0*/  FMUL.FTZ R23, R23, UR20 ;  /* 0x0000001417177c20 */ /* 0x000fe20008410000 */
[----:B------:R-:W-:Y:S01]  /*18b0*/  SHF.L.U32 R21, R21, 0x10, RZ ;  /* 0x0000001015157819 */ /* 0x000fe200000006ff */
        /* <DEDUP_REMOVED lines=20> */
.L_x_82:
[----:B------:R-:W-:Y:S01]  /*1a00*/  FMUL.FTZ R25, R22, R10 ;  /* 0x0000000a16197220 */ /* 0x000fe20000410000 */
[----:B------:R-:W-:Y:S01]  /*1a10*/  FFMA.FTZ R20, R23, R22, R20 ;  /* 0x0000001617147223 */ /* 0x000fe20000010014 */
[----:B------:R-:W-:Y:S01]  /*1a20*/  FADD.FTZ R24, R19, R16 ;  /* 0x0000001013187221 */ /* 0x000fe20000010000 */
[----:B------:R-:W-:Y:S01]  /*1a30*/  FADD.FTZ R19, R17, R22 ;  /* 0x0000001611137221 */ /* 0x000fe20000010000 */
[--C-:B------:R-:W-:Y:S01]  /*1a40*/  FFMA.FTZ R23, R23, R25, R14.reuse ;  /* 0x0000001917177223 */ /* 0x100fe2000001000e */
[----:B------:R-:W-:Y:S01]  /*1a50*/  PRMT R14, R45, 0x7632, R14 ;  /* 0x000076322d0e7816 */ /* 0x000fe2000000000e */
[----:B------:R-:W-:Y:S01]  /*1a60*/  FADD.FTZ R16, R15, R21 ;  /* 0x000000150f107221 */ /* 0x000fe20000010000 */
[----:B------:R-:W-:Y:S01]  /*1a70*/  FFMA.FTZ R4, R18, R21, R4 ;  /* 0x0000001512047223 */ /* 0x000fe20000010004 */
[----:B------:R-:W-:Y:S01]  /*1a80*/  FMUL.FTZ R21, R21, R11 ;  /* 0x0000000b15157220 */ /* 0x000fe20000410000 */
[----:B------:R-:W-:Y:S02]  /*1a90*/  SHF.L.U32 R17, R45, 0x10, RZ ;  /* 0x000000102d117819 */ /* 0x000fe400000006ff */
[----:B------:R-:W-:Y:S01]  /*1aa0*/  SHF.L.U32 R22, R14, 0x10, RZ ;  /* 0x000000100e167819 */ /* 0x000fe200000006ff */
[----:B------:R-:W-:Y:S01]  /*1ab0*/  FFMA.FTZ R15, R18, R21, R23 ;  /* 0x00000015120f7223 */ /* 0x000fe20000010017 */
        /* <DEDUP_REMOVED lines=27> */
.L_x_83:
[----:B------:R-:W-:Y:S01]  /*1c70*/  FMUL.FTZ R26, R24, R10 ;  /* 0x0000000a181a7220 */ /* 0x000fe20000410000 */
[----:B------:R-:W-:Y:S01]  /*1c80*/  FADD.FTZ R18, R19, R24 ;  /* 0x0000001813127221 */ /* 0x000fe20000010000 */
[----:B------:R-:W-:Y:S01]  /*1c90*/  PRMT R19, R43, 0x7632, R19 ;  /* 0x000076322b137816 */ /* 0x000fe20000000013 */
[----:B------:R-:W-:Y:S01]  /*1ca0*/  FADD.FTZ R21, R21, R14 ;  /* 0x0000000e15157221 */ /* 0x000fe20000010000 */
[C---:B------:R-:W-:Y:S01]  /*1cb0*/  FFMA.FTZ R20, R23.reuse, R24, R20 ;  /* 0x0000001817147223 */ /* 0x040fe20000010014 */
[----:B------:R-:W-:Y:S01]  /*1cc0*/  FFMA.FTZ R24, R23, R26, R15 ;  /* 0x0000001a17187223 */ /* 0x000fe2000001000f */
[----:B------:R-:W-:Y:S01]  /*1cd0*/  FMUL.FTZ R15, R17, R11 ;  /* 0x0000000b110f7220 */ /* 0x000fe20000410000 */
[----:B------:R-:W-:Y:S01]  /*1ce0*/  SHF.L.U32 R25, R43, 0x10, RZ ;  /* 0x000000102b197819 */ /* 0x000fe200000006ff */
[----:B------:R-:W-:Y:S01]  /*1cf0*/  FADD.FTZ R14, R21, R26 ;  /* 0x0000001a150e7221 */ /* 0x000fe20000010000 */
[----:B------:R-:W-:Y:S01]  /*1d00*/  SHF.L.U32 R19, R19, 0x10, RZ ;  /* 0x0000001013137819 */ /* 0x000fe200000006ff */
[C---:B------:R-:W-:Y:S01]  /*1d10*/  FFMA.FTZ R21, R22.reuse, R17, R4 ;  /* 0x0000001116157223 */ /* 0x040fe20000010004 */
[----:B------:R-:W-:Y:S01]  /*1d20*/  FFMA.FTZ R4, R22, R15, R24 ;  /* 0x0000000f16047223 */ /* 0x000fe20000010018 */
[----:B------:R-:W-:Y:S01]  /*1d30*/  PRMT R22, R51, 0x7632, R22 ;  /* 0x0000763233167816 */ /* 0x000fe20000000016 */
[----:B------:R-:W-:Y:S01]  /*1d40*/  FADD.FTZ R25, R25, -UR19 ;  /* 0x8000001319197e21 */ /* 0x000fe20008010000 */
[----:B------:R-:W-:Y:S01]  /*1d50*/  FADD.FTZ R24, R19, -UR19 ;  /* 0x8000001313187e21 */ /* 0x000fe20008010000 */
[----:B------:R-:W-:-:S02]  /*1d60*/  SHF.L.U32 R23, R51, 0x10, RZ ;  /* 0x0000001033177819 */ /* 0x000fc400000006ff */
[----:B------:R-:W-:Y:S01]  /*1d70*/  PRMT R19, R52, 0x7632, R19 ;  /* 0x0000763234137816 */ /* 0x000fe20000000013 */
        /* <DEDUP_REMOVED lines=22> */
.L_x_84:
[----:B------:R-:W-:Y:S01]  /*1ee0*/  FMUL.FTZ R26, R23, R10 ;  /* 0x0000000a171a7220 */ /* 0x000fe20000410000 */
[----:B------:R-:W-:Y:S01]  /*1ef0*/  FADD.FTZ R27, R15, R14 ;  /* 0x0000000e0f1b7221 */ /* 0x000fe20000010000 */
[----:B------:R-:W-:Y:S02]  /*1f00*/  SHF.L.U32 R14, R52, 0x10, RZ ;  /* 0x00000010340e7819 */ /* 0x000fe400000006ff */
[----:B------:R-:W-:Y:S01]  /*1f10*/  SHF.L.U32 R19, R19, 0x10, RZ ;  /* 0x0000001013137819 */ /* 0x000fe200000006ff */
[----:B------:R-:W-:Y:S01]  /*1f20*/  FFMA.FTZ R15, R25, R26, R4 ;  /* 0x0000001a190f7223 */ /* 0x000fe20000010004 */
[--C-:B------:R-:W-:Y:S01]  /*1f30*/  FADD.FTZ R4, R27, R26.reuse ;  /* 0x0000001a1b047221 */ /* 0x100fe20000010000 */
[----:B------:R-:W-:Y:S01]  /*1f40*/  PRMT R26, R50, 0x7632, R26 ;  /* 0x00007632321a7816 */ /* 0x000fe2000000001a */
[----:B------:R-:W-:Y:S01]  /*1f50*/  FADD.FTZ R14, R14, -UR19 ;  /* 0x800000130e0e7e21 */ /* 0x000fe20008010000 */
[----:B------:R-:W-:Y:S01]  /*1f60*/  FADD.FTZ R28, R19, -UR19 ;  /* 0x80000013131c7e21 */ /* 0x000fe20008010000 */
[----:B------:R-:W-:Y:S01]  /*1f70*/  SHF.L.U32 R27, R50, 0x10, RZ ;  /* 0x00000010321b7819 */ /* 0x000fe200000006ff */
[----:B------:R-:W-:Y:S01]  /*1f80*/  FMUL.FTZ R19, R22, R11 ;  /* 0x0000000b16137220 */ /* 0x000fe20000410000 */
        /* <DEDUP_REMOVED lines=22> */
.L_x_85:
[----:B------:R-:W-:Y:S01]  /*20f0*/  FFMA.FTZ R30, R24, R19, R15 ;  /* 0x00000013181e7223 */ /* 0x000fe2000001000f */
[----:B------:R-:W-:Y:S01]  /*2100*/  FMUL.FTZ R14, R27, R10 ;  /* 0x0000000a1b0e7220 */ /* 0x000fe20000410000 */
[--C-:B------:R-:W-:Y:S01]  /*2110*/  FADD.FTZ R31, R19, R4.reuse ;  /* 0x00000004131f7221 */ /* 0x100fe20000010000 */
[----:B------:R-:W-:Y:S01]  /*2120*/  PRMT R4, R41, 0x7632, R4 ;  /* 0x0000763229047816 */ /* 0x000fe20000000004 */
[----:B------:R-:W-:Y:S01]  /*2130*/  FMUL.FTZ R19, R26, R11 ;  /* 0x0000000b1a137220 */ /* 0x000fe20000410000 */
[----:B------:R-:W-:Y:S01]  /*2140*/  FFMA.FTZ R15, R29, R14, R30 ;  /* 0x0000000e1d0f7223 */ /* 0x000fe2000001001e */
[----:B------:R-:W-:Y:S01]  /*2150*/  FADD.FTZ R14, R31, R14 ;  /* 0x0000000e1f0e7221 */ /* 0x000fe20000010000 */
[----:B------:R-:W-:Y:S02]  /*2160*/  SHF.L.U32 R30, R41, 0x10, RZ ;  /* 0x00000010291e7819 */ /* 0x000fe400000006ff */
        /* <DEDUP_REMOVED lines=21> */
[----:B0-----:R-:W-:Y:S01]  /*22c0*/  FMUL.FTZ R31, R31, R36 ;  /* 0x000000241f1f7220 */ /* 0x001fe20000410000 */
[----:B------:R-:W-:-:S04]  /*22d0*/  FADD.FTZ R36, -R36, 1 ;  /* 0x3f80000024247421 */ /* 0x000fc80000010100 */
[----:B------:R-:W-:Y:S01]  /*22e0*/  FFMA.FTZ R36, R15, R36, 1 ;  /* 0x3f8000000f247423 */ /* 0x000fe20000010024 */
[----:B-1----:R-:W-:Y:S01]  /*22f0*/  FADD.FTZ R34, -R39, 1 ;  /* 0x3f80000027227421 */ /* 0x002fe20000010100 */
[----:B------:R-:W-:Y:S02]  /*2300*/  FMUL.FTZ R30, R30, R39 ;  /* 0x000000271e1e7220 */ /* 0x000fe40000410000 */
[----:B------:R-:W-:Y:S01]  /*2310*/  FMUL.FTZ R31, R31, R36 ;  /* 0x000000241f1f7220 */ /* 0x000fe20000410000 */
[----:B------:R-:W-:-:S04]  /*2320*/  FFMA.FTZ R19, R19, R34, 1 ;  /* 0x3f80000013137423 */ /* 0x000fc80000010022 */
[----:B------:R-:W-:-:S07]  /*2330*/  FMUL.FTZ R30, R30, R19 ;  /* 0x000000131e1e7220 */ /* 0x000fce0000410000 */
.L_x_86:
[----:B------:R-:W-:Y:S01]  /*2340*/  FMUL.FTZ R15, R31, R10 ;  /* 0x0000000a1f0f7220 */ /* 0x000fe20000410000 */
[----:B------:R-:W-:-:S03]  /*2350*/  SHF.L.U32 R34, R42, 0x10, RZ ;  /* 0x000000102a227819 */ /* 0x000fc600000006ff */
[----:B------:R-:W-:Y:S01]  /*2360*/  FFMA.FTZ R19, R33, R15, R4 ;  /* 0x0000000f21137223 */ /* 0x000fe20000010004 */
[----:B------:R-:W-:Y:S01]  /*2370*/  FADD.FTZ R4, R14, R15 ;  /* 0x0000000f0e047221 */ /* 0x000fe20000010000 */
[----:B------:R-:W-:Y:S01]  /*2380*/  PRMT R14, R42, 0x7632, R14 ;  /* 0x000076322a0e7816 */ /* 0x000fe2000000000e */
[----:B------:R-:W-:Y:S01]  /*2390*/  FMUL.FTZ R15, R30, R11 ;  /* 0x0000000b1e0f7220 */ /* 0x000fe20000410000 */
[----:B------:R-:W-:Y:S02]  /*23a0*/  FADD.FTZ R34, R34, -UR19 ;  /* 0x8000001322227e21 */ /* 0x000fe40008010000 */
[----:B------:R-:W-:Y:S01]  /*23b0*/  SHF.L.U32 R35, R14, 0x10, RZ ;  /* 0x000000100e237819 */ /* 0x000fe200000006ff */
[----:B------:R-:W-:Y:S01]  /*23c0*/  FFMA.FTZ R14, R32, R15, R19 ;  /* 0x0000000f200e7223 */ /* 0x000fe20000010013 */
[--C-:B------:R-:W-:Y:S01]  /*23d0*/  FADD.FTZ R15, R15, R4.reuse ;  /* 0x000000040f0f7221 */ /* 0x100fe20000010000 */
[----:B------:R-:W-:Y:S02]  /*23e0*/  PRMT R4, R48, 0x7632, R4 ;  /* 0x0000763230047816 */ /* 0x000fe40000000004 */
[----:B------:R-:W-:Y:S01]  /*23f0*/  FADD.FTZ R19, R35, -UR19 ;  /* 0x8000001323137e21 */ /* 0x000fe20008010000 */
[----:B------:R-:W-:Y:S01]  /*2400*/  FMUL.FTZ R35, R34, UR20 ;  /* 0x0000001422237c20 */ /* 0x000fe20008410000 */
[----:B------:R-:W-:-:S02]  /*2410*/  SHF.L.U32 R4, R4, 0x10, RZ ;  /* 0x0000001004047819 */ /* 0x000fc400000006ff */
[----:B------:R-:W-:Y:S01]  /*2420*/  FMUL.FTZ R34, R19, UR20 ;  /* 0x0000001413227c20 */ /* 0x000fe20008410000 */
[----:B------:R-:W-:Y:S01]  /*2430*/  SHF.L.U32 R19, R48, 0x10, RZ ;  /* 0x0000001030137819 */ /* 0x000fe200000006ff */
[----:B------:R-:W-:Y:S06]  /*2440*/  @!P0 BRA `(.L_x_87) ;  /* 0x0000000000488947 */ /* 0x000fec0003800000 */
[----:B------:R-:W-:-:S04]  /*2450*/  FFMA.FTZ R36, R35, R10, R12 ;  /* 0x0000000a23247223 */ /* 0x000fc8000001000c */
[----:B------:R-:W-:-:S06]  /*2460*/  FMUL.FTZ R37, R36, -1.4426950216293334961 ;  /* 0xbfb8aa3b24257820 */ /* 0x000fcc0000410000 */
[----:B------:R-:W0:Y:S02]  /*2470*/  MUFU.EX2 R37, R37 ;  /* 0x0000002500257308 */ /* 0x000e240000000800 */
[----:B0-----:R-:W-:-:S06]  /*2480*/  FADD.FTZ R38, R37, 1 ;  /* 0x3f80000025267421 */ /* 0x001fcc0000010000 */
[----:B------:R-:W0:Y:S02]  /*2490*/  MUFU.RCP R38, R38 ;  /* 0x0000002600267308 */ /* 0x000e240000001000 */
[----:B0-----:R-:W-:Y:S01]  /*24a0*/  FADD.FTZ R39, -R38, 1 ;  /* 0x3f80000026277421 */ /* 0x001fe20000010100 */
[----:B------:R-:W-:-:S03]  /*24b0*/  FMUL.FTZ R19, R19, R38 ;  /* 0x0000002613137220 */ /* 0x000fc60000410000 */
[----:B------:R-:W-:-:S04]  /*24c0*/  FFMA.FTZ R36, R36, R39, 1 ;  /* 0x3f80000024247423 */ /* 0x000fc80000010027 */
[----:B------:R-:W-:Y:S01]  /*24d0*/  FMUL.FTZ R19, R19, R36 ;  /* 0x0000002413137220 */ /* 0x000fe20000410000 */
[----:B------:R-:W-:-:S04]  /*24e0*/  FFMA.FTZ R36, R34, R11, R13 ;  /* 0x0000000b22247223 */ /* 0x000fc8000001000d */
[----:B------:R-:W-:-:S06]  /*24f0*/  FMUL.FTZ R39, R36, -1.4426950216293334961 ;  /* 0xbfb8aa3b24277820 */ /* 0x000fcc0000410000 */
[----:B------:R-:W0:Y:S02]  /*2500*/  MUFU.EX2 R39, R39 ;  /* 0x0000002700277308 */ /* 0x000e240000000800 */
[----:B0-----:R-:W-:-:S06]  /*2510*/  FADD.FTZ R39, R39, 1 ;  /* 0x3f80000027277421 */ /* 0x001fcc0000010000 */
[----:B------:R-:W0:Y:S02]  /*2520*/  MUFU.RCP R37, R39 ;  /* 0x0000002700257308 */ /* 0x000e240000001000 */
[----:B0-----:R-:W-:Y:S01]  /*2530*/  FMUL.FTZ R4, R4, R37 ;  /* 0x0000002504047220 */ /* 0x001fe20000410000 */
[----:B------:R-:W-:-:S04]  /*2540*/  FADD.FTZ R37, -R37, 1 ;  /* 0x3f80000025257421 */ /* 0x000fc80000010100 */
[----:B------:R-:W-:-:S04]  /*2550*/  FFMA.FTZ R37, R36, R37, 1 ;  /* 0x3f80000024257423 */ /* 0x000fc80000010025 */
[----:B------:R-:W-:-:S07]  /*2560*/  FMUL.FTZ R4, R4, R37 ;  /* 0x0000002504047220 */ /* 0x000fce0000410000 */
.L_x_87:
[----:B------:R-:W0:Y:S01]  /*2570*/  S2R R38, SR_LANEID ;  /* 0x0000000000267919 */ /* 0x000e220000000000 */
[----:B------:R-:W-:Y:S01]  /*2580*/  FMUL.FTZ R36, R19, R10 ;  /* 0x0000000a13247220 */ /* 0x000fe20000410000 */
[----:B------:R-:W1:Y:S01]  /*2590*/  S2UR UR12, SR_CgaCtaId ;  /* 0x00000000000c79c3 */ /* 0x000e620000008800 */
[----:B------:R-:W-:Y:S01]  /*25a0*/  FADD.FTZ R17, R16, R17 ;  /* 0x0000001110117221 */ /* 0x000fe20000010000 */
[----:B------:R-:W-:Y:S01]  /*25b0*/  FADD.FTZ R18, R18, R23 ;  /* 0x0000001712127221 */ /* 0x000fe20000010000 */
[----:B------:R-:W-:Y:S01]  /*25c0*/  FFMA.FTZ R37, R35, R36, R14 ;  /* 0x0000002423257223 */ /* 0x000fe2000001000e */
[----:B------:R-:W-:Y:S01]  /*25d0*/  FADD.FTZ R36, R15, R36 ;  /* 0x000000240f247221 */ /* 0x000fe20000010000 */
[----:B------:R-:W-:Y:S01]  /*25e0*/  FMUL.FTZ R15, R4, R11 ;  /* 0x0000000b040f7220 */ /* 0x000fe20000410000 */
[----:B------:R-:W-:Y:S01]  /*25f0*/  FFMA.FTZ R20, R25, R23, R20 ;  /* 0x0000001719147223 */ /* 0x000fe20000010014 */
[----:B------:R-:W-:Y:S01]  /*2600*/  FADD.FTZ R17, R17, R22 ;  /* 0x0000001611117221 */ /* 0x000fe20000010000 */
[----:B------:R-:W-:Y:S01]  /*2610*/  FFMA.FTZ R21, R24, R22, R21 ;  /* 0x0000001618157223 */ /* 0x000fe20000010015 */
[----:B------:R-:W-:Y:S01]  /*2620*/  FFMA.FTZ R14, R34, R15, R37 ;  /* 0x0000000f220e7223 */ /* 0x000fe20000010025 */
[----:B------:R-:W-:Y:S01]  /*2630*/  FADD.FTZ R15, R15, R36 ;  /* 0x000000240f0f7221 */ /* 0x000fe20000010000 */
[----:B------:R-:W-:Y:S01]  /*2640*/  UMOV UR11, 0x400 ;  /* 0x00000400000b7882 */ /* 0x000fe20000000000 */
[----:B------:R-:W-:Y:S01]  /*2650*/  FADD.FTZ R18, R18, R27 ;  /* 0x0000001b12127221 */ /* 0x000fe20000010000 */
[----:B------:R-:W-:Y:S01]  /*2660*/  FFMA.FTZ R20, R29, R27, R20 ;  /* 0x0000001b1d147223 */ /* 0x000fe20000010014 */
[----:B------:R-:W2:Y:S01]  /*2670*/  SHFL.DOWN PT, R37, R14, 0x1, 0x1f ;  /* 0x08201f000e257f89 */ /* 0x000ea200000e0000 */
[----:B------:R-:W-:Y:S01]  /*2680*/  UIADD3 UR10, UR11, 0xa0, URZ ;  /* 0x000000a00b0a7890 */ /* 0x000fe2000fffe03f */
[----:B------:R-:W-:Y:S01]  /*2690*/  FADD.FTZ R17, R17, R26 ;  /* 0x0000001a11117221 */ /* 0x000fe20000010000 */
[----:B------:R-:W-:Y:S01]  /*26a0*/  FFMA.FTZ R21, R28, R26, R21 ;  /* 0x0000001a1c157223 */ /* 0x000fe20000010015 */
[----:B------:R-:W3:Y:S01]  /*26b0*/  SHFL.DOWN PT, R36, R15, 0x1, 0x1f ;  /* 0x08201f000f247f89 */ /* 0x000ee200000e0000 */
[----:B------:R-:W-:Y:S01]  /*26c0*/  FADD.FTZ R18, R18, R31 ;  /* 0x0000001f12127221 */ /* 0x000fe20000010000 */
[----:B------:R-:W-:Y:S01]  /*26d0*/  FFMA.FTZ R20, R33, R31, R20 ;  /* 0x0000001f21147223 */ /* 0x000fe20000010014 */
[----:B------:R-:W-:Y:S01]  /*26e0*/  FADD.FTZ R23, R17, R30 ;  /* 0x0000001e11177221 */ /* 0x000fe20000010000 */
[----:B------:R-:W-:Y:S01]  /*26f0*/  FFMA.FTZ R21, R32, R30, R21 ;  /* 0x0000001e20157223 */ /* 0x000fe20000010015 */
[----:B------:R-:W-:Y:S01]  /*2700*/  FADD.FTZ R18, R18, R19 ;  /* 0x0000001312127221 */ /* 0x000fe20000010000 */
[----:B-1----:R-:W-:Y:S01]  /*2710*/  ULEA UR10, UR12, UR10, 0x18 ;  /* 0x0000000a0c0a7291 */ /* 0x002fe2000f8ec03f */
[----:B------:R-:W-:Y:S01]  /*2720*/  FFMA.FTZ R16, R35, R19, R20 ;  /* 0x0000001323107223 */ /* 0x000fe20000010014 */
[----:B------:R-:W-:Y:S01]  /*2730*/  FFMA.FTZ R17, R34, R4, R21 ;  /* 0x0000000422117223 */ /* 0x000fe20000010015 */
[----:B------:R-:W-:Y:S01]  /*2740*/  FADD.FTZ R19, R23, R4 ;  /* 0x0000000417137221 */ /* 0x000fe20000010000 */
[----:B------:R-:W-:Y:S01]  /*2750*/  BSSY B0, `(.L_x_88) ;  /* 0x0000046000007945 */ /* 0x000fe20003800000 */
[----:B0-----:R-:W-:-:S02]  /*2760*/  ISETP.GT.AND P0, PT, R38, 0x1e, PT ;  /* 0x0000001e2600780c */ /* 0x001fc40003f04270 */
[----:B------:R-:W-:-:S05]  /*2770*/  LEA R4, R5, UR10, 0x4 ;  /* 0x0000000a05047c11 */ /* 0x000fca000f8e20ff */
[----:B------:R-:W-:Y:S06]  /*2780*/  STS.128 [R4], R16 ;  /* 0x0000001004007388 */ /* 0x000fec0000000c00 */
[----:B--2---:R-:W-:Y:S01]  /*2790*/  @!P0 FADD.FTZ R14, R14, R37 ;  /* 0x000000250e0e8221 */ /* 0x004fe20000010000 */
[----:B---3--:R-:W-:Y:S01]  /*27a0*/  @!P0 FADD.FTZ R15, R15, R36 ;  /* 0x000000240f0f8221 */ /* 0x008fe20000010000 */
[----:B------:R-:W-:-:S03]  /*27b0*/  ISETP.GT.AND P0, PT, R38, 0x1d, PT ;  /* 0x0000001d2600780c */ /* 0x000fc60003f04270 */
[----:B------:R-:W0:Y:S04]  /*27c0*/  SHFL.DOWN PT, R37, R14, 0x2, 0x1f ;  /* 0x08401f000e257f89 */ /* 0x000e2800000e0000 */
[----:B------:R-:W1:Y:S06]  /*27d0*/  SHFL.DOWN PT, R36, R15, 0x2, 0x1f ;  /* 0x08401f000f247f89 */ /* 0x000e6c00000e0000 */
        /* <DEDUP_REMOVED lines=16> */
[----:B-1----:R-:W-:Y:S01]  /*28e0*/  @!P0 FADD.FTZ R15, R15, R36 ;  /* 0x000000240f0f8221 */ /* 0x002fe20000010000 */
[----:B------:R-:W-:-:S13]  /*28f0*/  ISETP.NE.AND P0, PT, R38, RZ, PT ;  /* 0x000000ff2600720c */ /* 0x000fda0003f05270 */
[----:B------:R0:W-:Y:S01]  /*2900*/  @!P0 STS.64 [R61+0x10], R14 ;  /* 0x0000100e3d008388 */ /* 0x0001e20000000a00 */
[----:B------:R-:W-:Y:S01]  /*2910*/  BAR.SYNC.DEFER_BLOCKING 0x0 ;  /* 0x0000000000007b1d */ /* 0x000fe20000010000 */
[----:B------:R-:W-:-:S13]  /*2920*/  ISETP.NE.AND P0, PT, R5, RZ, PT ;  /* 0x000000ff0500720c */ /* 0x000fda0003f05270 */
[----:B0-----:R-:W-:Y:S05]  /*2930*/  @P0 BRA `(.L_x_89) ;  /* 0x00000000009c0947 */ /* 0x001fea0003800000 */
[----:B------:R-:W-:-:S09]  /*2940*/  ULEA UR10, UR12, UR11, 0x18 ;  /* 0x0000000b0c0a7291 */ /* 0x000fd2000f8ec03f */
[----:B------:R-:W0:Y:S04]  /*2950*/  LDS.64 R32, [UR10+0x18] ;  /* 0x0000180aff207984 */ /* 0x000e280008000a00 */
[----:B------:R-:W1:Y:S04]  /*2960*/  LDS.128 R28, [UR10+0x20] ;  /* 0x0000200aff1c7984 */ /* 0x000e680008000c00 */
[----:B------:R-:W2:Y:S04]  /*2970*/  LDS.128 R20, [UR10+0x30] ;  /* 0x0000300aff147984 */ /* 0x000ea80008000c00 */
[----:B------:R-:W3:Y:S04]  /*2980*/  LDS.128 R24, [UR10+0x40] ;  /* 0x0000400aff187984 */ /* 0x000ee80008000c00 */
[----:B------:R-:W-:Y:S01]  /*2990*/  LDS.128 R36, [UR10+0x80] ;  /* 0x0000800aff247984 */ /* 0x000fe20008000c00 */
[----:B0-----:R-:W-:Y:S01]  /*29a0*/  FADD.FTZ R35, R14, R32 ;  /* 0x000000200e237221 */ /* 0x001fe20000010000 */
[----:B------:R-:W-:-:S03]  /*29b0*/  FADD.FTZ R14, R15, R33 ;  /* 0x000000210f0e7221 */ /* 0x000fc60000010000 */
[----:B-1----:R-:W-:Y:S01]  /*29c0*/  FADD.FTZ R15, R35, R28 ;  /* 0x0000001c230f7221 */ /* 0x002fe20000010000 */
[----:B------:R-:W-:Y:S01]  /*29d0*/  FADD.FTZ R14, R14, R29 ;  /* 0x0000001d0e0e7221 */ /* 0x000fe20000010000 */
[----:B------:R-:W0:Y:S02]  /*29e0*/  LDS.128 R32, [UR10+0x50] ;  /* 0x0000500aff207984 */ /* 0x000e240008000c00 */
[----:B------:R-:W-:Y:S01]  /*29f0*/  FADD.FTZ R15, R15, R30 ;  /* 0x0000001e0f0f7221 */ /* 0x000fe20000010000 */
[----:B------:R-:W-:Y:S02]  /*2a00*/  FADD.FTZ R14, R14, R31 ;  /* 0x0000001f0e0e7221 */ /* 0x000fe40000010000 */
[----:B------:R-:W1:Y:S01]  /*2a10*/  LDS.128 R28, [UR10+0x60] ;  /* 0x0000600aff1c7984 */ /* 0x000e620008000c00 */
[----:B--2---:R-:W-:Y:S01]  /*2a20*/  FADD.FTZ R15, R15, R20 ;  /* 0x000000140f0f7221 */ /* 0x004fe20000010000 */
[----:B------:R-:W-:-:S03]  /*2a30*/  FADD.FTZ R14, R14, R21 ;  /* 0x000000150e0e7221 */ /* 0x000fc60000010000 */
[----:B------:R-:W-:Y:S01]  /*2a40*/  FADD.FTZ R15, R15, R22 ;  /* 0x000000160f0f7221 */ /* 0x000fe20000010000 */
[----:B------:R-:W-:Y:S02]  /*2a50*/  FADD.FTZ R14, R14, R23 ;  /* 0x000000170e0e7221 */ /* 0x000fe40000010000 */
[----:B------:R-:W2:Y:S01]  /*2a60*/  LDS.128 R20, [UR10+0x70] ;  /* 0x0000700aff147984 */ /* 0x000ea20008000c00 */
[----:B---3--:R-:W-:Y:S01]  /*2a70*/  FADD.FTZ R15, R15, R24 ;  /* 0x000000180f0f7221 */ /* 0x008fe20000010000 */
        /* <DEDUP_REMOVED lines=15> */
[----:B------:R-:W-:Y:S01]  /*2b70*/  FADD.FTZ R15, R15, R36 ;  /* 0x000000240f0f7221 */ /* 0x000fe20000010000 */
[----:B------:R-:W-:-:S03]  /*2b80*/  FADD.FTZ R20, R14, R37 ;  /* 0x000000250e147221 */ /* 0x000fc60000010000 */
[----:B------:R-:W-:Y:S01]  /*2b90*/  FADD.FTZ R14, R15, R38 ;  /* 0x000000260f0e7221 */ /* 0x000fe20000010000 */
[----:B------:R-:W-:-:S07]  /*2ba0*/  FADD.FTZ R15, R20, R39 ;  /* 0x00000027140f7221 */ /* 0x000fce0000010000 */
.L_x_89:
[----:B------:R-:W-:Y:S05]  /*2bb0*/  BSYNC B0 ;  /* 0x0000000000007941 */ /* 0x000fea0003800000 */
.L_x_88:
[----:B------:R-:W-:Y:S01]  /*2bc0*/  BAR.SYNC.DEFER_BLOCKING 0x0 ;  /* 0x0000000000007b1d */ /* 0x000fe20000010000 */
[----:B------:R-:W-:Y:S02]  /*2bd0*/  ISETP.GT.U32.AND P6, PT, R5, 0xf, PT ;  /* 0x0000000f0500780c */ /* 0x000fe40003fc4070 */
[----:B------:R-:W-:-:S03]  /*2be0*/  LOP3.LUT R3, R3, 0xfffffffe, RZ, 0xc0, !PT ;  /* 0xfffffffe03037812 */ /* 0x000fc600078ec0ff */
[----:B------:R-:W-:Y:S08]  /*2bf0*/  BSSY B0, `(.L_x_90) ;  /* 0x000009e000007945 */ /* 0x000ff00003800000 */
[----:B------:R-:W-:Y:S01]  /*2c00*/  @P6 LOP3.LUT R3, R3, 0x1, RZ, 0xfc, !PT ;  /* 0x0000000103036812 */ /* 0x000fe200078efcff */
[----:B------:R-:W-:Y:S06]  /*2c10*/  @P6 BRA `(.L_x_91) ;  /* 0x00000008006c6947 */ /* 0x000fec0003800000 */
[----:B------:R-:W0:Y:S04]  /*2c20*/  LDS.128 R20, [R4+0x100] ;  /* 0x0001000004147984 */ /* 0x000e280000000c00 */
[----:B------:R-:W1:Y:S04]  /*2c30*/  LDS.128 R24, [R4+0x200] ;  /* 0x0002000004187984 */ /* 0x000e680000000c00 */
[----:B------:R-:W2:Y:S04]  /*2c40*/  LDS.128 R28, [R4+0x300] ;  /* 0x00030000041c7984 */ /* 0x000ea80000000c00 */
[----:B------:R-:W3:Y:S04]  /*2c50*/  LDS.128 R32, [R4+0x400] ;  /* 0x0004000004207984 */ /* 0x000ee80000000c00 */
[----:B------:R-:W4:Y:S01]  /*2c60*/  LDS.128 R36, [R4+0x500] ;  /* 0x0005000004247984 */ /* 0x000f220000000c00 */
        /* <DEDUP_REMOVED lines=23> */
[----:B------:R-:W-:-:S03]  /*2de0*/  FADD.FTZ R39, R35, R39 ;  /* 0x0000002723277221 */ /* 0x000fc60000010000 */
        /* <DEDUP_REMOVED lines=24> */
[----:B------:R-:W-:Y:S01]  /*2f70*/  FADD.FTZ R37, R37, R35 ;  /* 0x0000002325257221 */ /* 0x000fe20000010000 */
[----:B0-----:R-:W-:Y:S01]  /*2f80*/  FADD.FTZ R39, R32, R16 ;  /* 0x0000001020277221 */ /* 0x001fe20000010000 */
[----:B------:R-:W-:Y:S01]  /*2f90*/  FADD.FTZ R16, R33, R17 ;  /* 0x0000001121107221 */ /* 0x000fe20000010000 */
[----:B------:R-:W-:Y:S01]  /*2fa0*/  FADD.FTZ R17, R36, R18 ;  /* 0x0000001224117221 */ /* 0x000fe20000010000 */
[----:B------:R-:W0:Y:S01]  /*2fb0*/  LDS.128 R32, [R4+0xf00] ;  /* 0x000f000004207984 */ /* 0x000e220000000c00 */
[----:B------:R-:W-:Y:S01]  /*2fc0*/  FADD.FTZ R36, R37, R19 ;  /* 0x0000001325247221 */ /* 0x000fe20000010000 */
        /* <DEDUP_REMOVED lines=52> */
[----:B------:R-:W-:Y:S01]  /*3310*/  FADD.FTZ R37, R37, R18 ;  /* 0x0000001225257221 */ /* 0x000fe20000010000 */
[----:B------:R-:W-:-:S02]  /*3320*/  FADD.FTZ R36, R36, R19 ;  /* 0x0000001324247221 */ /* 0x000fc40000010000 */
[----:B------:R-:W3:Y:S01]  /*3330*/  LDS.128 R32, [R4+0x1a00] ;  /* 0x001a000004207984 */ /* 0x000ee20000000c00 */
        /* <DEDUP_REMOVED lines=13> */
[----:B---3--:R-:W-:Y:S01]  /*3410*/  FADD.FTZ R36, R24, R33 ;  /* 0x0000002118247221 */ /* 0x008fe20000010000 */
[----:B------:R-:W-:Y:S01]  /*3420*/  FADD.FTZ R37, R37, R30 ;  /* 0x0000001e25257221 */ /* 0x000fe20000010000 */
[----:B------:R-:W2:Y:S01]  /*3430*/  LDS.128 R24, [R4+0x1d00] ;  /* 0x001d000004187984 */ /* 0x000ea20000000c00 */
[----:B------:R-:W-:Y:S01]  /*3440*/  FADD.FTZ R39, R39, R32 ;  /* 0x0000002027277221 */ /* 0x000fe20000010000 */
[----:B------:R-:W-:Y:S01]  /*3450*/  FADD.FTZ R38, R38, R35 ;  /* 0x0000002326267221 */ /* 0x000fe20000010000 */
[----:B------:R-:W-:Y:S01]  /*3460*/  FADD.FTZ R37, R37, R34 ;  /* 0x0000002225257221 */ /* 0x000fe20000010000 */
        /* <DEDUP_REMOVED lines=17> */
[----:B------:R-:W-:Y:S01]  /*3580*/  FADD.FTZ R38, R38, R31 ;  /* 0x0000001f26267221 */ /* 0x000fe20000010000 */
[----:B----4-:R-:W-:Y:S01]  /*3590*/  FADD.FTZ R16, R39, R32 ;  /* 0x0000002027107221 */ /* 0x010fe20000010000 */
[----:B------:R-:W-:Y:S01]  /*35a0*/  FADD.FTZ R17, R36, R33 ;  /* 0x0000002124117221 */ /* 0x000fe20000010000 */
[----:B------:R-:W-:Y:S01]  /*35b0*/  FADD.FTZ R18, R37, R34 ;  /* 0x0000002225127221 */ /* 0x000fe20000010000 */
[----:B------:R-:W-:-:S07]  /*35c0*/  FADD.FTZ R19, R38, R35 ;  /* 0x0000002326137221 */ /* 0x000fce0000010000 */
.L_x_91:
[----:B------:R-:W-:Y:S05]  /*35d0*/  BSYNC B0 ;  /* 0x0000000000007941 */ /* 0x000fea0003800000 */
.L_x_90:
[----:B------:R-:W0:Y:S01]  /*35e0*/  LDC.64 R20, c[0x0][0x268] ;  /* 0x00009a00ff147b82 */ /* 0x000e220000000a00 */
[----:B------:R-:W-:Y:S01]  /*35f0*/  LEA R57, R57, R5, 0x4 ;  /* 0x0000000539397211 */ /* 0x000fe200078e20ff */
[----:B------:R-:W-:Y:S01]  /*3600*/  BSSY B0, `(.L_x_92) ;  /* 0x0000012000007945 */ /* 0x000fe20003800000 */
[----:B------:R-:W-:-:S05]  /*3610*/  PRMT R37, R41, 0x7632, R37 ;  /* 0x0000763229257816 */ /* 0x000fca0000000025 */
[----:B------:R-:W1:Y:S01]  /*3620*/  LDC R4, c[0x0][0xc] ;  /* 0x00000300ff047b82 */ /* 0x000e620000000800 */
[----:B0-----:R-:W-:Y:S01]  /*3630*/  IMAD.WIDE R20, R57, 0x4, R20 ;  /* 0x0000000439147825 */ /* 0x001fe200078e0214 */
[----:B------:R-:W-:Y:S06]  /*3640*/  @P6 BRA `(.L_x_93) ;  /* 0x0000000000346947 */ /* 0x000fec0003800000 */
[----:B------:R-:W0:Y:S01]  /*3650*/  LDC.64 R26, c[0x0][0x288] ;  /* 0x0000a200ff1a7b82 */ /* 0x000e220000000a00 */
[----:B------:R-:W-:Y:S01]  /*3660*/  MOV R23, UR6 ;  /* 0x0000000600177c02 */ /* 0x000fe20008000f00 */
[----:B------:R2:W-:Y:S01]  /*3670*/  REDG.E.ADD.F32.FTZ.RN.STRONG.GPU desc[UR14][R20.64], R16 ;  /* 0x00000010140079a6 */ /* 0x0005e2000c10f38e */
[----:B------:R-:W-:Y:S02]  /*3680*/  MOV R25, UR7 ;  /* 0x0000000700197c02 */ /* 0x000fe40008000f00 */
[----:B------:R-:W-:-:S04]  /*3690*/  LEA R22, P6, R23, R20, 0x2 ;  /* 0x0000001417167211 */ /* 0x000fc800078c10ff */
[----:B------:R-:W-:Y:S02]  /*36a0*/  IADD3.X R23, R21, UR8, RZ, P6, !PT ;  /* 0x0000000815177c10 */ /* 0x000fe4000b7fe4ff */
[----:B------:R-:W-:-:S03]  /*36b0*/  LEA R24, P6, R25, R20, 0x2 ;  /* 0x0000001419187211 */ /* 0x000fc600078c10ff */
[----:B------:R2:W-:Y:S01]  /*36c0*/  REDG.E.ADD.F32.FTZ.RN.STRONG.GPU desc[UR14][R22.64], R17 ;  /* 0x00000011160079a6 */ /* 0x0005e2000c10f38e */
[----:B------:R-:W-:Y:S02]  /*36d0*/  IADD3.X R25, R21, UR9, RZ, P6, !PT ;  /* 0x0000000915197c10 */ /* 0x000fe4000b7fe4ff */
[----:B0-----:R-:W-:-:S04]  /*36e0*/  LEA R28, P6, R26, R20, 0x2 ;  /* 0x000000141a1c7211 */ /* 0x001fc800078c10ff */
[----:B------:R-:W-:-:S05]  /*36f0*/  LEA.HI.X R29, R26, R21, R27, 0x2, P6 ;  /* 0x000000151a1d7211 */ /* 0x000fca00030f141b */
[----:B------:R2:W-:Y:S04]  /*3700*/  REDG.E.ADD.F32.FTZ.RN.STRONG.GPU desc[UR14][R28.64], R18 ;  /* 0x000000121c0079a6 */ /* 0x0005e8000c10f38e */
[----:B------:R2:W-:Y:S02]  /*3710*/  REDG.E.ADD.F32.FTZ.RN.STRONG.GPU desc[UR14][R24.64], R19 ;  /* 0x00000013180079a6 */ /* 0x0005e4000c10f38e */
.L_x_93:
[----:B------:R-:W-:Y:S05]  /*3720*/  BSYNC B0 ;  /* 0x0000000000007941 */ /* 0x000fea0003800000 */
.L_x_92:
[----:B-1----:R-:W-:Y:S02]  /*3730*/  ISETP.GE.U32.AND P6, PT, R4, 0x2, PT ;  /* 0x000000020400780c */ /* 0x002fe40003fc6070 */
[----:B--2---:R-:W-:Y:S02]  /*3740*/  PRMT R24, R49, 0x7632, R24 ;  /* 0x0000763231187816 */ /* 0x004fe40000000018 */
[----:B------:R-:W-:Y:S02]  /*3750*/  PRMT R26, R47, 0x7632, R26 ;  /* 0x000076322f1a7816 */ /* 0x000fe4000000001a */
[----:B------:R-:W-:Y:S02]  /*3760*/  PRMT R32, R55, 0x7632, R32 ;  /* 0x0000763237207816 */ /* 0x000fe40000000020 */
[----:B------:R-:W-:Y:S02]  /*3770*/  PRMT R31, R44, 0x7632, R31 ;  /* 0x000076322c1f7816 */ /* 0x000fe4000000001f */
[----:B------:R-:W-:-:S02]  /*3780*/  PRMT R35, R54, 0x7632, R35 ;  /* 0x0000763236237816 */ /* 0x000fc40000000023 */
[----:B------:R-:W-:Y:S02]  /*3790*/  PRMT R34, R45, 0x7632, R34 ;  /* 0x000076322d227816 */ /* 0x000fe40000000022 */
[----:B------:R-:W-:Y:S02]  /*37a0*/  PRMT R36, R53, 0x7632, R36 ;  /* 0x0000763235247816 */ /* 0x000fe40000000024 */
[----:B------:R-:W-:Y:S02]  /*37b0*/  PRMT R33, R43, 0x7632, R33 ;  /* 0x000076322b217816 */ /* 0x000fe40000000021 */
[----:B------:R-:W-:Y:S02]  /*37c0*/  PRMT R30, R51, 0x7632, R30 ;  /* 0x00007632331e7816 */ /* 0x000fe4000000001e */
[----:B------:R-:W-:Y:S02]  /*37d0*/  PRMT R29, R52, 0x7632, R29 ;  /* 0x00007632341d7816 */ /* 0x000fe4000000001d */
[----:B------:R-:W-:-:S02]  /*37e0*/  PRMT R25, R50, 0x7632, R25 ;  /* 0x0000763232197816 */ /* 0x000fc40000000019 */
[----:B------:R-:W-:Y:S02]  /*37f0*/  PRMT R28, R46, 0x7632, R28 ;  /* 0x000076322e1c7816 */ /* 0x000fe4000000001c */
[----:B------:R-:W-:Y:S02]  /*3800*/  PRMT R27, R56, 0x7632, R27 ;  /* 0x00007632381b7816 */ /* 0x000fe4000000001b */
[----:B------:R-:W-:Y:S02]  /*3810*/  PRMT R23, R42, 0x7632, R23 ;  /* 0x000076322a177816 */ /* 0x000fe40000000017 */
[----:B------:R-:W-:Y:S01]  /*3820*/  PRMT R22, R48, 0x7632, R22 ;  /* 0x0000763230167816 */ /* 0x000fe20000000016 */
[----:B------:R-:W-:Y:S06]  /*3830*/  @!P6 BRA `(.L_x_94) ;  /* 0x0000001000b8e947 */ /* 0x000fec0003800000 */
[----:B------:R-:W0:Y:S01]  /*3840*/  LDC.64 R16, c[0x0][0x258] ;  /* 0x00009600ff107b82 */ /* 0x000e220000000a00 */
[----:B------:R-:W-:-:S04]  /*3850*/  ULOP3.LUT UR10, UR4, 0x1, URZ, 0xc0, !UPT ;  /* 0x00000001040a7892 */ /* 0x000fc8000f8ec03f */
[----:B------:R-:W-:-:S03]  /*3860*/  UIMAD UR10, UR10, UR18, URZ ;  /* 0x000000120a0a72a4 */ /* 0x000fc6000f8e023f */
[----:B------:R-:W1:Y:S03]  /*3870*/  LDC.64 R18, c[0x0][0x260] ;  /* 0x00009800ff127b82 */ /* 0x000e660000000a00 */
[----:B------:R-:W-:Y:S01]  /*3880*/  IMAD R20, R4, UR10, RZ ;  /* 0x0000000a04147c24 */ /* 0x000fe2000f8e02ff */
[----:B------:R-:W-:-:S04]  /*3890*/  IADD3 R21, R0, UR10, RZ ;  /* 0x0000000a00157c10 */ /* 0x000fc8000fffe0ff */
[----:B------:R-:W-:Y:S01]  /*38a0*/  SHF.L.U32 R39, R20, 0x1, RZ ;  /* 0x0000000114277819 */ /* 0x000fe200000006ff */
[----:B0-----:R-:W-:-:S04]  /*38b0*/  IMAD.WIDE.U32 R16, R21, 0x4, R16 ;  /* 0x0000000415107825 */ /* 0x001fc800078e0010 */
[----:B-1----:R-:W-:Y:S01]  /*38c0*/  IMAD.WIDE R18, R39, 0x4, R18 ;  /* 0x0000000427127825 */ /* 0x002fe200078e0212 */
[----:B------:R-:W-:Y:S06]  /*38d0*/  @P0 BRA `(.L_x_95) ;  /* 0x0000000000740947 */ /* 0x000fec0003800000 */
[----:B------:R-:W0:Y:S01]  /*38e0*/  S2R R38, SR_LANEID ;  /* 0x0000000000267919 */ /* 0x000e220000000000 */
[----:B------:R-:W1:Y:S01]  /*38f0*/  S2UR UR10, SR_CTAID.Y ;  /* 0x00000000000a79c3 */ /* 0x000e620000002600 */
[----:B------:R-:W-:Y:S01]  /*3900*/  VOTEU.ANY UR11, UPT, PT ;  /* 0x00000000000b7886 */ /* 0x000fe200038e0100 */
[----:B------:R-:W-:Y:S01]  /*3910*/  ULOP3.LUT UP0, URZ, UR4, 0x2, URZ, 0xc0, !UPT ;  /* 0x00000002043f7892 */ /* 0x000fe2000f80c03f */
[----:B------:R-:W2:Y:S01]  /*3920*/  S2R R21, SR_CTAID.X ;  /* 0x0000000000157919 */ /* 0x000ea20000002500 */
[----:B------:R-:W-:Y:S02]  /*3930*/  UPOPC UR12, UR11 ;  /* 0x0000000b000c72bf */ /* 0x000fe40008000000 */
[----:B------:R-:W-:Y:S01]  /*3940*/  UFLO.U32 UR11, UR11 ;  /* 0x0000000b000b72bd */ /* 0x000fe200080e0000 */
[----:B-1----:R-:W-:Y:S01]  /*3950*/  MOV R0, UR10 ;  /* 0x0000000a00007c02 */ /* 0x002fe20008000f00 */
[----:B------:R-:W-:Y:S02]  /*3960*/  UMOV UR10, 0x1 ;  /* 0x00000001000a7882 */ /* 0x000fe40000000000 */
[----:B------:R-:W-:-:S02]  /*3970*/  USEL UR10, UR10, 0xffffffff, !UP0 ;  /* 0xffffffff0a0a7887 */ /* 0x000fc4000c000000 */
[----:B0-----:R-:W-:Y:S02]  /*3980*/  ISETP.EQ.U32.AND P6, PT, R38, UR11, PT ;  /* 0x0000000b26007c0c */ /* 0x001fe4000bfc2070 */
[----:B------:R-:W-:Y:S01]  /*3990*/  UIMAD UR10, UR10, UR12, URZ ;  /* 0x0000000c0a0a72a4 */ /* 0x000fe2000f8e023f */
[----:B--2---:R-:W-:-:S05]  /*39a0*/  IMAD R21, R21, UR18, R0 ;  /* 0x0000001215157c24 */ /* 0x004fca000f8e0200 */
[----:B------:R-:W-:Y:S01]  /*39b0*/  MOV R39, UR10 ;  /* 0x0000000a00277c02 */ /* 0x000fe20008000f00 */
[----:B------:R-:W-:-:S05]  /*39c0*/  IMAD.WIDE.U32 R20, R21, 0x8, R18 ;  /* 0x0000000815147825 */ /* 0x000fca00078e0012 */
[----:B------:R0:W-:Y:S01]  /*39d0*/  STG.E.64 desc[UR14][R20.64], R14 ;  /* 0x0000000e14007986 */ /* 0x0001e2000c101b0e */
[----:B------:R-:W-:Y:S06]  /*39e0*/  @P6 MEMBAR.ALL.GPU ;  /* 0x0000000000006992 */ /* 0x000fec000000a000 */
[----:B------:R-:W-:-:S00]  /*39f0*/  @P6 ERRBAR ;  /* 0x00000000000069ab */ /* 0x000fc00000000000 */
[----:B------:R-:W-:Y:S06]  /*3a00*/  @P6 CGAERRBAR ;  /* 0x00000000000065ab */ /* 0x000fec0000000000 */
[----:B------:R1:W-:Y:S01]  /*3a10*/  @P6 REDG.E.ADD.S32.STRONG.GPU desc[UR14][R16.64], R39 ;  /* 0x000000271000698e */ /* 0x0003e2000c10e38e */
[----:B------:R-:W-:-:S04]  /*3a20*/  PLOP3.LUT P6, PT, PT, PT, UP0, 0x40, 0x0 ;  /* 0x000000000000781c */ /* 0x000fc80003fce808 */
[----:B0-----:R-:W-:-:S04]  /*3a30*/  SEL R21, R4, RZ, P6 ;  /* 0x000000ff04157207 */ /* 0x001fc80003000000 */
[----:B------:R-:W-:-:S13]  /*3a40*/  ISETP.NE.AND P6, PT, R21, -0x1, PT ;  /* 0xffffffff1500780c */ /* 0x000fda0003fc5270 */
[----:B-1----:R-:W-:Y:S05]  /*3a50*/  @!P6 BRA `(.L_x_95) ;  /* 0x000000000014e947 */ /* 0x002fea0003800000 */
.L_x_96:
[----:B------:R-:W2:Y:S04]  /*3a60*/  LDG.E.STRONG.GPU R20, desc[UR14][R16.64] ;  /* 0x0000000e10147981 */ /* 0x000ea8000c1ef900 */
[----:B--2---:R-:W-:Y:S01]  /*3a70*/  CCTL.IVALL ;  /* 0x00000000ff00798f */ /* 0x004fe20002000000 */
[----:B------:R-:W-:Y:S05]  /*3a80*/  YIELD ;  /* 0x0000000000007946 */ /* 0x000fea0003800000 */
[----:B------:R-:W-:-:S13]  /*3a90*/  ISETP.NE.AND P6, PT, R20, R21, PT ;  /* 0x000000151400720c */ /* 0x000fda0003fc5270 */
[----:B------:R-:W-:Y:S05]  /*3aa0*/  @P6 BRA `(.L_x_96) ;  /* 0xfffffffc00ec6947 */ /* 0x000fea000383ffff */
.L_x_95:
        /* <DEDUP_REMOVED lines=13> */
[----:B------:R-:W-:Y:S02]  /*3b80*/  P2R R20, PR, RZ, 0x1 ;  /* 0x00000001ff147803 */ /* 0x000fe40000000000 */
[----:B------:R-:W-:Y:S02]  /*3b90*/  ISETP.GT.AND P6, PT, R17, 0xc, PT ;  /* 0x0000000c1100780c */ /* 0x000fe40003fc4270 */
[----:B------:R-:W-:Y:S02]  /*3ba0*/  PLOP3.LUT P0, PT, PT, PT, PT, 0x80, 0x0 ;  /* 0x000000000000781c */ /* 0x000fe40003f0f070 */
[----:B------:R-:W-:-:S11]  /*3bb0*/  LOP3.LUT R3, R3, 0xfffffffe, RZ, 0xc0, !PT ;  /* 0xfffffffe03037812 */ /* 0x000fd600078ec0ff */
[----:B------:R-:W-:Y:S02]  /*3bc0*/  @P0 LOP3.LUT R3, R3, 0x1, RZ, 0xfc, !PT ;  /* 0x0000000103030812 */ /* 0x000fe400078efcff */
[----:B------:R-:W-:Y:S01]  /*3bd0*/  ISETP.NE.AND P0, PT, R20, RZ, PT ;  /* 0x000000ff1400720c */ /* 0x000fe20003f05270 */
[----:B------:R-:W-:-:S12]  /*3be0*/  @!P6 BRA `(.L_x_99) ;  /* 0x0000000400d8e947 */ /* 0x000fd80003800000 */
[----:B------:R-:W-:Y:S02]  /*3bf0*/  PLOP3.LUT P6, PT, PT, PT, PT, 0x8, 0x0 ;  /* 0x000000000000781c */ /* 0x000fe40003fce170 */
[----:B------:R-:W-:-:S11]  /*3c00*/  LOP3.LUT R3, R3, 0xfffffffe, RZ, 0xc0, !PT ;  /* 0xfffffffe03037812 */ /* 0x000fd600078ec0ff */
[----:B------:R-:W-:-:S07]  /*3c10*/  @P6 LOP3.LUT R3, R3, 0x1, RZ, 0xfc, !PT ;  /* 0x0000000103036812 */ /* 0x000fce00078efcff */
.L_x_100:
[----:B------:R-:W-:-:S13]  /*3c20*/  ISETP.EQ.OR P6, PT, R16, UR13, P0 ;  /* 0x0000000d10007c0c */ /* 0x000fda00087c2670 */
[----:B------:R-:W-:-:S04]  /*3c30*/  @!P6 IMAD R21, R16, UR18, R0 ;  /* 0x000000121015ec24 */ /* 0x000fc8000f8e0200 */
[----:B------:R-:W-:-:S06]  /*3c40*/  @!P6 IMAD.WIDE.U32 R20, R21, 0x8, R18 ;  /* 0x000000081514e825 */ /* 0x000fcc00078e0012 */
[----:B------:R-:W2:Y:S01]  /*3c50*/  @!P6 LDG.E.64 R20, desc[UR14][R20.64] ;  /* 0x0000000e1414e981 */ /* 0x000ea2000c1e1b00 */
[----:B------:R-:W-:Y:S01]  /*3c60*/  IADD3 R39, R16, 0x1, RZ ;  /* 0x0000000110277810 */ /* 0x000fe20007ffe0ff */
[----:B--2---:R-:W-:Y:S01]  /*3c70*/  @!P6 FADD.FTZ R14, R14, R20 ;  /* 0x000000140e0ee221 */ /* 0x004fe20000010000 */
[----:B------:R-:W-:Y:S02]  /*3c80*/  @!P6 FADD.FTZ R15, R15, R21 ;  /* 0x000000150f0fe221 */ /* 0x000fe40000010000 */
        /* <DEDUP_REMOVED lines=102> */
[----:B------:R-:W-:Y:S02]  /*42f0*/  IADD3 R17, R17, -0x10, RZ ;  /* 0xfffffff011117810 */ /* 0x000fe40007ffe0ff */
[----:B------:R-:W-:Y:S01]  /*4300*/  IADD3 R16, R16, 0x10, RZ ;  /* 0x0000001010107810 */ /* 0x000fe20007ffe0ff */
[----:B--2---:R-:W-:Y:S01]  /*4310*/  @!P6 FADD.FTZ R14, R14, R20 ;  /* 0x000000140e0ee221 */ /* 0x004fe20000010000 */
[----:B------:R-:W-:Y:S01]  /*4320*/  @!P6 FADD.FTZ R15, R15, R21 ;  /* 0x000000150f0fe221 */ /* 0x000fe20000010000 */
[----:B------:R-:W-:-:S13]  /*4330*/  ISETP.GT.AND P6, PT, R17, 0xc, PT ;  /* 0x0000000c1100780c */ /* 0x000fda0003fc4270 */
[----:B------:R-:W-:Y:S05]  /*4340*/  @P6 BRA `(.L_x_100) ;  /* 0xfffffff800346947 */ /* 0x000fea000383ffff */
.L_x_99:
[----:B------:R-:W-:-:S13]  /*4350*/  ISETP.GT.AND P6, PT, R17, 0x4, PT ;  /* 0x000000041100780c */ /* 0x000fda0003fc4270 */
[----:B------:R-:W-:Y:S05]  /*4360*/  @!P6 BRA `(.L_x_101) ;  /* 0x0000000000f4e947 */ /* 0x000fea0003800000 */
        /* <DEDUP_REMOVED lines=54> */
[----:B------:R-:W-:Y:S02]  /*46d0*/  LOP3.LUT R3, R3, 0xfffffffe, RZ, 0xc0, !PT ;  /* 0xfffffffe03037812 */ /* 0x000fe400078ec0ff */
[----:B------:R-:W-:Y:S02]  /*46e0*/  IADD3 R17, R17, -0x4, RZ ;  /* 0xfffffffc11117810 */ /* 0x000fe40007ffe0ff */
[----:B------:R-:W-:Y:S01]  /*46f0*/  IADD3 R16, R16, 0x4, RZ ;  /* 0x0000000410107810 */ /* 0x000fe20007ffe0ff */
[----:B--2---:R-:W-:Y:S01]  /*4700*/  @!P6 FADD.FTZ R14, R14, R20 ;  /* 0x000000140e0ee221 */ /* 0x004fe20000010000 */
[----:B------:R-:W-:Y:S01]  /*4710*/  @!P6 FADD.FTZ R15, R15, R21 ;  /* 0x000000150f0fe221 */ /* 0x000fe20000010000 */
[----:B------:R-:W-:-:S13]  /*4720*/  PLOP3.LUT P6, PT, PT, PT, PT, 0x8, 0x0 ;  /* 0x000000000000781c */ /* 0x000fda0003fce170 */
[----:B------:R-:W-:-:S07]  /*4730*/  @P6 LOP3.LUT R3, R3, 0x1, RZ, 0xfc, !PT ;  /* 0x0000000103036812 */ /* 0x000fce00078efcff */
.L_x_101:
[----:B------:R-:W-:-:S04]  /*4740*/  LOP3.LUT P6, RZ, R3, 0x1, RZ, 0xc0, !PT ;  /* 0x0000000103ff7812 */ /* 0x000fc800078cc0ff */
[----:B------:R-:W-:-:S13]  /*4750*/  ISETP.NE.OR P6, PT, R17, RZ, P6 ;  /* 0x000000ff1100720c */ /* 0x000fda00037c5670 */
[----:B------:R-:W-:Y:S05]  /*4760*/  @!P6 BRA `(.L_x_97) ;  /* 0x00000000007ce947 */ /* 0x000fea0003800000 */
.L_x_98:
        /* <DEDUP_REMOVED lines=29> */
[----:B------:R-:W-:-:S13]  /*4940*/  ISETP.NE.AND P6, PT, R17, RZ, PT ;  /* 0x000000ff1100720c */ /* 0x000fda0003fc5270 */
[----:B------:R-:W-:Y:S05]  /*4950*/  @P6 BRA `(.L_x_98) ;  /* 0xfffffffc00846947 */ /* 0x000fea000383ffff */
.L_x_97:
[----:B------:R-:W-:-:S13]  /*4960*/  LOP3.LUT P6, R4, R4, 0x3, RZ, 0xc0, !PT ;  /* 0x0000000304047812 */ /* 0x000fda00078cc0ff */
[----:B------:R-:W-:Y:S05]  /*4970*/  @!P6 BRA `(.L_x_94) ;  /* 0x000000000068e947 */ /* 0x000fea0003800000 */
[----:B------:R-:W-:Y:S01]  /*4980*/  ISETP.EQ.OR P6, PT, R16, UR13, P0 ;  /* 0x0000000d10007c0c */ /* 0x000fe200087c2670 */
[----:B------:R-:W-:-:S12]  /*4990*/  BSSY B0, `(.L_x_102) ;  /* 0x0000007000007945 */ /* 0x000fd80003800000 */
[----:B------:R-:W-:Y:S05]  /*49a0*/  @P6 BRA `(.L_x_103) ;  /* 0x0000000000146947 */ /* 0x000fea0003800000 */
[----:B------:R-:W-:-:S04]  /*49b0*/  IMAD R21, R16, UR18, R0 ;  /* 0x0000001210157c24 */ /* 0x000fc8000f8e0200 */
[----:B------:R-:W-:-:S06]  /*49c0*/  IMAD.WIDE.U32 R20, R21, 0x8, R18 ;  /* 0x0000000815147825 */ /* 0x000fcc00078e0012 */
[----:B------:R-:W2:Y:S02]  /*49d0*/  LDG.E.64 R20, desc[UR14][R20.64] ;  /* 0x0000000e14147981 */ /* 0x000ea4000c1e1b00 */
[----:B--2---:R-:W-:Y:S01]  /*49e0*/  FADD.FTZ R14, R14, R20 ;  /* 0x000000140e0e7221 */ /* 0x004fe20000010000 */
[----:B------:R-:W-:-:S07]  /*49f0*/  FADD.FTZ R15, R15, R21 ;  /* 0x000000150f0f7221 */ /* 0x000fce0000010000 */
.L_x_103:
[----:B------:R-:W-:Y:S05]  /*4a00*/  BSYNC B0 ;  /* 0x0000000000007941 */ /* 0x000fea0003800000 */
.L_x_102:
[----:B------:R-:W-:-:S13]  /*4a10*/  ISETP.NE.AND P6, PT, R4, 0x1, PT ;  /* 0x000000010400780c */ /* 0x000fda0003fc5270 */
[----:B------:R-:W-:Y:S05]  /*4a20*/  @!P6 BRA `(.L_x_94) ;  /* 0x00000000003ce947 */ /* 0x000fea0003800000 */
[----:B------:R-:W-:-:S04]  /*4a30*/  IADD3 R21, R16, 0x1, RZ ;  /* 0x0000000110157810 */ /* 0x000fc80007ffe0ff */
[----:B------:R-:W-:-:S13]  /*4a40*/  ISETP.EQ.OR P6, PT, R21, UR13, P0 ;  /* 0x0000000d15007c0c */ /* 0x000fda00087c2670 */
[----:B------:R-:W-:-:S04]  /*4a50*/  @!P6 IMAD R21, R21, UR18, R0 ;  /* 0x000000121515ec24 */ /* 0x000fc8000f8e0200 */
[----:B------:R-:W-:-:S06]  /*4a60*/  @!P6 IMAD.WIDE.U32 R20, R21, 0x8, R18 ;  /* 0x000000081514e825 */ /* 0x000fcc00078e0012 */
[----:B------:R-:W2:Y:S01]  /*4a70*/  @!P6 LDG.E.64 R20, desc[UR14][R20.64] ;  /* 0x0000000e1414e981 */ /* 0x000ea2000c1e1b00 */
[----:B------:R-:W-:Y:S01]  /*4a80*/  IADD3 R17, R16, 0x2, RZ ;  /* 0x0000000210117810 */ /* 0x000fe20007ffe0ff */
[----:B--2---:R-:W-:Y:S01]  /*4a90*/  @!P6 FADD.FTZ R14, R14, R20 ;  /* 0x000000140e0ee221 */ /* 0x004fe20000010000 */
[----:B------:R-:W-:Y:S02]  /*4aa0*/  @!P6 FADD.FTZ R15, R15, R21 ;  /* 0x000000150f0fe221 */ /* 0x000fe40000010000 */
[----:B------:R-:W-:-:S04]  /*4ab0*/  ISETP.EQ.OR P6, PT, R17, UR13, P0 ;  /* 0x0000000d11007c0c */ /* 0x000fc800087c2670 */
[----:B------:R-:W-:-:S13]  /*4ac0*/  ISETP.EQ.OR P6, PT, R4, 0x2, P6 ;  /* 0x000000020400780c */ /* 0x000fda00037c2670 */
[----:B------:R-:W-:-:S04]  /*4ad0*/  @!P6 IMAD R17, R17, UR18, R0 ;  /* 0x000000121111ec24 */ /* 0x000fc8000f8e0200 */
[----:B------:R-:W-:-:S06]  /*4ae0*/  @!P6 IMAD.WIDE.U32 R18, R17, 0x8, R18 ;  /* 0x000000081112e825 */ /* 0x000fcc00078e0012 */
[----:B------:R-:W2:Y:S02]  /*4af0*/  @!P6 LDG.E.64 R18, desc[UR14][R18.64] ;  /* 0x0000000e1212e981 */ /* 0x000ea4000c1e1b00 */
[----:B--2---:R-:W-:Y:S01]  /*4b00*/  @!P6 FADD.FTZ R14, R14, R18 ;  /* 0x000000120e0ee221 */ /* 0x004fe20000010000 */
[----:B------:R-:W-:-:S07]  /*4b10*/  @!P6 FADD.FTZ R15, R15, R19 ;  /* 0x000000130f0fe221 */ /* 0x000fce0000010000 */
.L_x_94:
[----:B------:R-:W0:Y:S01]  /*4b20*/  S2UR UR11, SR_CgaCtaId ;  /* 0x00000000000b79c3 */ /* 0x000e220000008800 */
[----:B------:R-:W-:Y:S01]  /*4b30*/  UMOV UR10, 0x400 ;  /* 0x00000400000a7882 */ /* 0x000fe20000000000 */
[----:B------:R-:W-:Y:S02]  /*4b40*/  ISETP.NE.AND P6, PT, RZ, UR17, PT ;  /* 0x00000011ff007c0c */ /* 0x000fe4000bfc5270 */
[----:B------:R-:W-:Y:S02]  /*4b50*/  SHF.L.U32 R46, R46, 0x10, RZ ;  /* 0x000000102e2e7819 */ /* 0x000fe400000006ff */
[----:B------:R-:W-:Y:S02]  /*4b60*/  SHF.L.U32 R28, R28, 0x10, RZ ;  /* 0x000000101c1c7819 */ /* 0x000fe400000006ff */
[----:B------:R-:W-:Y:S01]  /*4b70*/  SHF.L.U32 R20, R27, 0x10, RZ ;  /* 0x000000101b147819 */ /* 0x000fe200000006ff */
[----:B------:R-:W-:Y:S01]  /*4b80*/  FADD.FTZ R21, R46, -UR19 ;  /* 0x800000132e157e21 */ /* 0x000fe20008010000 */
[----:B------:R-:W-:Y:S01]  /*4b90*/  SHF.L.U32 R19, R56, 0x10, RZ ;  /* 0x0000001038137819 */ /* 0x000fe200000006ff */
[----:B------:R-:W-:Y:S01]  /*4ba0*/  FADD.FTZ R27, R28, -UR19 ;  /* 0x800000131c1b7e21 */ /* 0x000fe20008010000 */
[----:B------:R-:W-:Y:S01]  /*4bb0*/  SHF.L.U32 R47, R47, 0x10, RZ ;  /* 0x000000102f2f7819 */ /* 0x000fe200000006ff */
[----:B------:R-:W-:Y:S01]  /*4bc0*/  FMUL.FTZ R21, R21, UR20 ;  /* 0x0000001415157c20 */ /* 0x000fe20008410000 */
[----:B------:R-:W-:Y:S01]  /*4bd0*/  SHF.L.U32 R26, R26, 0x10, RZ ;  /* 0x000000101a1a7819 */ /* 0x000fe200000006ff */
[----:B------:R-:W-:Y:S01]  /*4be0*/  FMUL.FTZ R27, R27, UR20 ;  /* 0x000000141b1b7c20 */ /* 0x000fe20008410000 */
[----:B0-----:R-:W-:-:S09]  /*4bf0*/  ULEA UR10, UR11, UR10, 0x18 ;  /* 0x0000000a0b0a7291 */ /* 0x001fd2000f8ec03f */
[----:B------:R-:W-:Y:S01]  /*4c00*/  @!P0 STS.64 [UR10+0x98], R14 ;  /* 0x0000980eff008988 */ /* 0x000fe20008000a0a */
[----:B------:R-:W-:Y:S06]  /*4c10*/  BAR.SYNC.DEFER_BLOCKING 0x0 ;  /* 0x0000000000007b1d */ /* 0x000fec0000010000 */
        /* <DEDUP_REMOVED lines=18> */
[----:B-1----:R-:W-:Y:S01]  /*4d40*/  FMUL.FTZ R19, R19, R28 ;  /* 0x0000001c13137220 */ /* 0x002fe20000410000 */
[----:B------:R-:W-:Y:S02]  /*4d50*/  FADD.FTZ R28, -R28, 1 ;  /* 0x3f8000001c1c7421 */ /* 0x000fe40000010100 */
[----:B------:R-:W-:Y:S02]  /*4d60*/  FMUL.FTZ R20, R20, R57 ;  /* 0x0000003914147220 */ /* 0x000fe40000410000 */
[----:B------:R-:W-:-:S04]  /*4d70*/  FFMA.FTZ R28, R15, R28, 1 ;  /* 0x3f8000000f1c7423 */ /* 0x000fc8000001001c */
[----:B------:R-:W-:-:S07]  /*4d80*/  FMUL.FTZ R19, R19, R28 ;  /* 0x0000001c13137220 */ /* 0x000fce0000410000 */
.L_x_104:
[----:B------:R-:W-:Y:S01]  /*4d90*/  LOP3.LUT P0, RZ, R3, 0x2, RZ, 0xc0, !PT ;  /* 0x0000000203ff7812 */ /* 0x000fe2000780c0ff */
[----:B------:R-:W-:-:S12]  /*4da0*/  BSSY B0, `(.L_x_105) ;  /* 0x0000015000007945 */ /* 0x000fd80003800000 */
[----:B------:R-:W-:Y:S05]  /*4db0*/  @P0 BRA `(.L_x_106) ;  /* 0x00000000004c0947 */ /* 0x000fea0003800000 */
[----:B------:R-:W-:Y:S01]  /*4dc0*/  SHF.R.S32.HI R14, RZ, 0x1f, R2 ;  /* 0x0000001fff0e7819 */ /* 0x000fe20000011402 */
[----:B------:R-:W-:Y:S01]  /*4dd0*/  ULDC.64 UR10, c[0x0][0x288] ;  /* 0x0000a200000a7ab9 */ /* 0x000fe20000000a00 */
[----:B------:R-:W-:Y:S01]  /*4de0*/  MOV R15, R9 ;  /* 0x00000009000f7202 */ /* 0x000fe20000000f00 */
[----:B------:R-:W-:Y:S02]  /*4df0*/  FFMA.FTZ R27, R4, R27, R18 ;  /* 0x0000001b041b7223 */ /* 0x000fe40000010012 */
[----:B------:R-:W-:Y:S01]  /*4e00*/  IMAD R17, R14, UR10, RZ ;  /* 0x0000000a0e117c24 */ /* 0x000fe2000f8e02ff */
[----:B------:R-:W-:Y:S01]  /*4e10*/  MOV R14, R6 ;  /* 0x00000006000e7202 */ /* 0x000fe20000000f00 */
[----:B------:R-:W-:Y:S02]  /*4e20*/  FFMA.FTZ R27, R20, R11, -R27 ;  /* 0x0000000b141b7223 */ /* 0x000fe4000001081b */
[C---:B------:R-:W-:Y:S02]  /*4e30*/  IMAD R17, R2.reuse, UR11, R17 ;  /* 0x0000000b02117c24 */ /* 0x040fe4000f8e0211 */
[----:B------:R-:W-:Y:S01]  /*4e40*/  IMAD.WIDE.U32 R14, R2, UR10, R14 ;  /* 0x0000000a020e7c25 */ /* 0x000fe2000f8e000e */
[----:B------:R-:W-:-:S04]  /*4e50*/  ULDC.64 UR10, c[0x0][0x210] ;  /* 0x00008400000a7ab9 */ /* 0x000fc80000000a00 */
[----:B------:R-:W-:Y:S02]  /*4e60*/  IADD3 R17, R15, R17, RZ ;  /* 0x000000110f117210 */ /* 0x000fe40007ffe0ff */
[----:B------:R-:W-:-:S04]  /*4e70*/  LEA R16, P0, R14, UR10, 0x1 ;  /* 0x0000000a0e107c11 */ /* 0x000fc8000f8008ff */
[----:B------:R-:W-:Y:S01]  /*4e80*/  LEA.HI.X R17, R14, UR11, R17, 0x1, P0 ;  /* 0x0000000b0e117c11 */ /* 0x000fe200080f0c11 */
[----:B------:R-:W-:-:S04]  /*4e90*/  FFMA.FTZ R14, R4, R21, R18 ;  /* 0x00000015040e7223 */ /* 0x000fc80000010012 */
[----:B------:R-:W-:-:S04]  /*4ea0*/  FFMA.FTZ R14, R19, R10, -R14 ;  /* 0x0000000a130e7223 */ /* 0x000fc8000001080e */
[----:B------:R-:W-:Y:S01]  /*4eb0*/  FMUL.FTZ R15, R14, UR20 ;  /* 0x000000140e0f7c20 */ /* 0x000fe20008410000 */
[----:B------:R-:W-:-:S05]  /*4ec0*/  FMUL.FTZ R14, R27, UR20 ;  /* 0x000000141b0e7c20 */ /* 0x000fca0008410000 */
[----:B------:R-:W-:-:S05]  /*4ed0*/  F2FP.BF16.F32.PACK_AB R15, R14, R15 ;  /* 0x0000000f0e0f723e */ /* 0x000fca00000010ff */
[----:B------:R0:W-:Y:S02]  /*4ee0*/  STG.E desc[UR14][R16.64], R15 ;  /* 0x0000000f10007986 */ /* 0x0001e4000c10190e */
.L_x_106:
[----:B------:R-:W-:Y:S05]  /*4ef0*/  BSYNC B0 ;  /* 0x0000000000007941 */ /* 0x000fea0003800000 */
.L_x_105:
[----:B------:R-:W-:Y:S01]  /*4f00*/  ISETP.NE.AND P6, PT, RZ, UR17, PT ;  /* 0x00000011ff007c0c */ /* 0x000fe2000bfc5270 */
[----:B0-----:R-:W-:Y:S01]  /*4f10*/  FADD.FTZ R15, R47, -UR19 ;  /* 0x800000132f0f7e21 */ /* 0x001fe20008010000 */
[----:B------:R-:W-:Y:S01]  /*4f20*/  FADD.FTZ R14, R26, -UR19 ;  /* 0x800000131a0e7e21 */ /* 0x000fe20008010000 */
[----:B------:R-:W-:Y:S02]  /*4f30*/  SHF.L.U32 R55, R55, 0x10, RZ ;  /* 0x0000001037377819 */ /* 0x000fe400000006ff */
[----:B------:R-:W-:Y:S01]  /*4f40*/  SHF.L.U32 R32, R32, 0x10, RZ ;  /* 0x0000001020207819 */ /* 0x000fe200000006ff */
[----:B------:R-:W-:Y:S01]  /*4f50*/  FMUL.FTZ R15, R15, UR20 ;  /* 0x000000140f0f7c20 */ /* 0x000fe20008410000 */
[----:B------:R-:W-:Y:S01]  /*4f60*/  SHF.L.U32 R44, R44, 0x10, RZ ;  /* 0x000000102c2c7819 */ /* 0x000fe200000006ff */
[----:B------:R-:W-:Y:S01]  /*4f70*/  FMUL.FTZ R14, R14, UR20 ;  /* 0x000000140e0e7c20 */ /* 0x000fe20008410000 */
[----:B------:R-:W-:-:S04]  /*4f80*/  SHF.L.U32 R31, R31, 0x10, RZ ;  /* 0x000000101f1f7819 */ /* 0x000fc800000006ff */
[----:B------:R-:W-:Y:S05]  /*4f90*/  @!P6 BRA `(.L_x_107) ;  /* 0x000000000048e947 */ /* 0x000fea0003800000 */
        /* <DEDUP_REMOVED lines=18> */
.L_x_107:
[----:B------:R-:W-:Y:S04]  /*50c0*/  BSSY B0, `(.L_x_108) ;  /* 0x0000016000007945 */ /* 0x000fe80003800000 */
[----:B------:R-:W-:Y:S05]  /*50d0*/  @P5 BRA `(.L_x_109) ;  /* 0x0000000000505947 */ /* 0x000fea0003800000 */
[----:B------:R-:W-:Y:S01]  /*50e0*/  IADD3 R17, R2, 0x20, RZ ;  /* 0x0000002002117810 */ /* 0x000fe20007ffe0ff */
[C-C-:B------:R-:W-:Y:S01]  /*50f0*/  FFMA.FTZ R16, R4.reuse, R15, R18.reuse ;  /* 0x0000000f04107223 */ /* 0x140fe20000010012 */
[----:B------:R-:W-:Y:S01]  /*5100*/  FFMA.FTZ R15, R4, R14, R18 ;  /* 0x0000000e040f7223 */ /* 0x000fe20000010012 */
[----:B------:R-:W-:Y:S01]  /*5110*/  ULDC.64 UR10, c[0x0][0x288] ;  /* 0x0000a200000a7ab9 */ /* 0x000fe20000000a00 */
[----:B------:R-:W-:Y:S01]  /*5120*/  SHF.R.S32.HI R19, RZ, 0x1f, R17 ;  /* 0x0000001fff137819 */ /* 0x000fe20000011411 */
[----:B------:R-:W-:Y:S01]  /*5130*/  FFMA.FTZ R16, R55, R10, -R16 ;  /* 0x0000000a37107223 */ /* 0x000fe20000010810 */
[----:B------:R-:W-:-:S03]  /*5140*/  MOV R14, R6 ;  /* 0x00000006000e7202 */ /* 0x000fc60000000f00 */
[----:B------:R-:W-:Y:S02]  /*5150*/  IMAD R20, R19, UR10, RZ ;  /* 0x0000000a13147c24 */ /* 0x000fe4000f8e02ff */
[----:B------:R-:W-:Y:S01]  /*5160*/  FFMA.FTZ R19, R32, R11, -R15 ;  /* 0x0000000b20137223 */ /* 0x000fe2000001080f */
[----:B------:R-:W-:-:S03]  /*5170*/  MOV R15, R9 ;  /* 0x00000009000f7202 */ /* 0x000fc60000000f00 */
[----:B------:R-:W-:Y:S01]  /*5180*/  FMUL.FTZ R19, R19, UR20 ;  /* 0x0000001413137c20 */ /* 0x000fe20008410000 */
[----:B------:R-:W-:-:S04]  /*5190*/  IMAD.WIDE.U32 R14, R17, UR10, R14 ;  /* 0x0000000a110e7c25 */ /* 0x000fc8000f8e000e */
        /* <DEDUP_REMOVED lines=8> */
.L_x_109:
[----:B------:R-:W-:Y:S05]  /*5220*/  BSYNC B0 ;  /* 0x0000000000007941 */ /* 0x000fea0003800000 */
.L_x_108:
[----:B0-----:R-:W-:Y:S01]  /*5230*/  FADD.FTZ R17, R44, -UR19 ;  /* 0x800000132c117e21 */ /* 0x001fe20008010000 */
[----:B------:R-:W-:Y:S01]  /*5240*/  FADD.FTZ R16, R31, -UR19 ;  /* 0x800000131f107e21 */ /* 0x000fe20008010000 */
[----:B------:R-:W-:Y:S02]  /*5250*/  SHF.L.U32 R15, R54, 0x10, RZ ;  /* 0x00000010360f7819 */ /* 0x000fe400000006ff */
[----:B------:R-:W-:Y:S01]  /*5260*/  SHF.L.U32 R14, R35, 0x10, RZ ;  /* 0x00000010230e7819 */ /* 0x000fe200000006ff */
[----:B------:R-:W-:Y:S01]  /*5270*/  FMUL.FTZ R17, R17, UR20 ;  /* 0x0000001411117c20 */ /* 0x000fe20008410000 */
[----:B------:R-:W-:Y:S01]  /*5280*/  SHF.L.U32 R45, R45, 0x10, RZ ;  /* 0x000000102d2d7819 */ /* 0x000fe200000006ff */
[----:B------:R-:W-:Y:S01]  /*5290*/  FMUL.FTZ R16, R16, UR20 ;  /* 0x0000001410107c20 */ /* 0x000fe20008410000 */
        /* <DEDUP_REMOVED lines=20> */
.L_x_110:
        /* <DEDUP_REMOVED lines=8> */
[----:B------:R-:W-:Y:S01]  /*5460*/  FFMA.FTZ R17, R14, R11, -R17 ;  /* 0x0000000b0e117223 */ /* 0x000fe20000010811 */
[----:B------:R-:W-:Y:S02]  /*5470*/  MOV R14, R6 ;  /* 0x00000006000e7202 */ /* 0x000fe40000000f00 */
[----:B------:R-:W-:Y:S01]  /*5480*/  MOV R15, R9 ;  /* 0x00000009000f7202 */ /* 0x000fe20000000f00 */
[----:B------:R-:W-:-:S02]  /*5490*/  IMAD R16, R21, UR10, RZ ;  /* 0x0000000a15107c24 */ /* 0x000fc4000f8e02ff */
        /* <DEDUP_REMOVED lines=10> */
.L_x_112:
[----:B------:R-:W-:Y:S05]  /*5540*/  BSYNC B0 ;  /* 0x0000000000007941 */ /* 0x000fea0003800000 */
.L_x_111:
[----:B------:R-:W-:Y:S01]  /*5550*/  FADD.FTZ R45, R45, -UR19 ;  /* 0x800000132d2d7e21 */ /* 0x000fe20008010000 */
        /* <DEDUP_REMOVED lines=26> */
.L_x_113:
[----:B------:R-:W-:Y:S04]  /*5700*/  BSSY B0, `(.L_x_114) ;  /* 0x0000016000007945 */ /* 0x000fe80003800000 */
[----:B------:R-:W-:Y:S05]  /*5710*/  @P3 BRA `(.L_x_115) ;  /* 0x0000000000503947 */ /* 0x000fea0003800000 */
[----:B0-----:R-:W-:Y:S01]  /*5720*/  IADD3 R17, R2, 0x60, RZ ;  /* 0x0000006002117810 */ /* 0x001fe20007ffe0ff */
        /* <DEDUP_REMOVED lines=10> */
[----:B------:R-:W-:Y:S01]  /*57d0*/  FMUL.FTZ R19, R19, UR20 ;  /* 0x0000001413137c20 */ /* 0x000fe20008410000 */
[----:B------:R-:W-:-:S04]  /*57e0*/  IMAD.WIDE.U32 R14, R17, UR10, R14 ;  /* 0x0000000a110e7c25 */ /* 0x000fc8000f8e000e */
[----:B------:R-:W-:Y:S01]  /*57f0*/  F2FP.BF16.F32.PACK_AB R19, R19, R20 ;  /* 0x000000141313723e */ /* 0x000fe200000010ff */
[----:B------:R-:W-:Y:S01]  /*5800*/  IMAD R17, R17, UR11, R16 ;  /* 0x0000000b11117c24 */ /* 0x000fe2000f8e0210 */
[----:B------:R-:W-:Y:S02]  /*5810*/  ULDC.64 UR10, c[0x0][0x210] ;  /* 0x00008400000a7ab9 */ /* 0x000fe40000000a00 */
[----:B------:R-:W-:Y:S02]  /*5820*/  LEA R16, P0, R14, UR10, 0x1 ;  /* 0x0000000a0e107c11 */ /* 0x000fe4000f8008ff */
[----:B------:R-:W-:-:S04]  /*5830*/  IADD3 R17, R15, R17, RZ ;  /* 0x000000110f117210 */ /* 0x000fc80007ffe0ff */
[----:B------:R-:W-:-:S05]  /*5840*/  LEA.HI.X R17, R14, UR11, R17, 0x1, P0 ;  /* 0x0000000b0e117c11 */ /* 0x000fca00080f0c11 */
[----:B------:R1:W-:Y:S02]  /*5850*/  STG.E desc[UR14][R16.64], R19 ;  /* 0x0000001310007986 */ /* 0x0003e4000c10190e */
.L_x_115:
[----:B------:R-:W-:Y:S05]  /*5860*/  BSYNC B0 ;  /* 0x0000000000007941 */ /* 0x000fea0003800000 */
.L_x_114:
        /* <DEDUP_REMOVED lines=11> */
[----:B01----:R-:W-:Y:S01]  /*5920*/  FMUL.FTZ R19, R15, -1.4426950216293334961 ;  /* 0xbfb8aa3b0f137820 */ /* 0x003fe20000410000 */
        /* <DEDUP_REMOVED lines=15> */
.L_x_116:
[----:B------:R-:W-:Y:S04]  /*5a20*/  BSSY B0, `(.L_x_117) ;  /* 0x0000016000007945 */ /* 0x000fe80003800000 */
[----:B------:R-:W-:Y:S05]  /*5a30*/  @P2 BRA `(.L_x_118) ;  /* 0x0000000000502947 */ /* 0x000fea0003800000 */
[----:B01----:R-:W-:Y:S01]  /*5a40*/  IADD3 R17, R2, 0x80, RZ ;  /* 0x0000008002117810 */ /* 0x003fe20007ffe0ff */
        /* <DEDUP_REMOVED lines=19> */
.L_x_118:
[----:B------:R-:W-:Y:S05]  /*5b80*/  BSYNC B0 ;  /* 0x0000000000007941 */ /* 0x000fea0003800000 */
.L_x_117:
        /* <DEDUP_REMOVED lines=9> */
[----:B012---:R-:W-:Y:S01]  /*5c20*/  FFMA.FTZ R16, R31, R10, R12 ;  /* 0x0000000a1f107223 */ /* 0x007fe2000001000c */
        /* <DEDUP_REMOVED lines=17> */
.L_x_119:
[----:B------:R-:W-:Y:S04]  /*5d40*/  BSSY B0, `(.L_x_120) ;  /* 0x0000016000007945 */ /* 0x000fe80003800000 */
[----:B------:R-:W-:Y:S05]  /*5d50*/  @P1 BRA `(.L_x_121) ;  /* 0x0000000000501947 */ /* 0x000fea0003800000 */
[----:B012---:R-:W-:Y:S01]  /*5d60*/  IADD3 R19, R2, 0xa0, RZ ;  /* 0x000000a002137810 */ /* 0x007fe20007ffe0ff */
        /* <DEDUP_REMOVED lines=9> */
[----:B------:R-:W-:-:S04]  /*5e00*/  IMAD.WIDE.U32 R14, R19, UR10, R14 ;  /* 0x0000000a130e7c25 */ /* 0x000fc8000f8e000e */
[----:B------:R-:W-:Y:S01]  /*5e10*/  IMAD R21, R19, UR11, R20 ;  /* 0x0000000b13157c24 */ /* 0x000fe2000f8e0214 */
[----:B------:R-:W-:Y:S01]  /*5e20*/  ULDC.64 UR10, c[0x0][0x210] ;  /* 0x00008400000a7ab9 */ /* 0x000fe20000000a00 */
[----:B------:R-:W-:Y:S01]  /*5e30*/  FMUL.FTZ R20, R16, UR20 ;  /* 0x0000001410147c20 */ /* 0x000fe20008410000 */
[----:B------:R-:W-:Y:S01]  /*5e40*/  FMUL.FTZ R19, R17, UR20 ;  /* 0x0000001411137c20 */ /* 0x000fe20008410000 */
[C---:B------:R-:W-:Y:S02]  /*5e50*/  LEA R16, P0, R14.reuse, UR10, 0x1 ;  /* 0x0000000a0e107c11 */ /* 0x040fe4000f8008ff */
[----:B------:R-:W-:Y:S02]  /*5e60*/  IADD3 R21, R15, R21, RZ ;  /* 0x000000150f157210 */ /* 0x000fe40007ffe0ff */
[----:B------:R-:W-:Y:S02]  /*5e70*/  F2FP.BF16.F32.PACK_AB R19, R19, R20 ;  /* 0x000000141313723e */ /* 0x000fe400000010ff */
[----:B------:R-:W-:-:S05]  /*5e80*/  LEA.HI.X R17, R14, UR11, R21, 0x1, P0 ;  /* 0x0000000b0e117c11 */ /* 0x000fca00080f0c15 */
[----:B------:R3:W-:Y:S02]  /*5e90*/  STG.E desc[UR14][R16.64], R19 ;  /* 0x0000001310007986 */ /* 0x0007e4000c10190e */
.L_x_121:
[----:B------:R-:W-:Y:S05]  /*5ea0*/  BSYNC B0 ;  /* 0x0000000000007941 */ /* 0x000fea0003800000 */
.L_x_120:
[----:B------:R-:W-:Y:S01]  /*5eb0*/  SHF.L.U32 R14, R42, 0x10, RZ ;  /* 0x000000102a0e7819 */ /* 0x000fe200000006ff */
[----:B------:R-:W-:Y:S01]  /*5ec0*/  FADD.FTZ R41, R41, -UR19 ;  /* 0x8000001329297e21 */ /* 0x000fe20008010000 */
[----:B------:R-:W-:Y:S01]  /*5ed0*/  SHF.L.U32 R15, R23, 0x10, RZ ;  /* 0x00000010170f7819 */ /* 0x000fe200000006ff */
[----:B------:R-:W-:Y:S01]  /*5ee0*/  FADD.FTZ R37, R37, -UR19 ;  /* 0x8000001325257e21 */ /* 0x000fe20008010000 */
[----:B------:R-:W-:Y:S01]  /*5ef0*/  SHF.L.U32 R49, R49, 0x10, RZ ;  /* 0x0000001031317819 */ /* 0x000fe200000006ff */
[----:B------:R-:W-:Y:S01]  /*5f00*/  FADD.FTZ R14, R14, -UR19 ;  /* 0x800000130e0e7e21 */ /* 0x000fe20008010000 */
[----:B------:R-:W-:Y:S01]  /*5f10*/  SHF.L.U32 R24, R24, 0x10, RZ ;  /* 0x0000001018187819 */ /* 0x000fe200000006ff */
[----:B------:R-:W-:Y:S01]  /*5f20*/  FADD.FTZ R15, R15, -UR19 ;  /* 0x800000130f0f7e21 */ /* 0x000fe20008010000 */
[----:B------:R-:W-:Y:S01]  /*5f30*/  FMUL.FTZ R41, R41, UR20 ;  /* 0x0000001429297c20 */ /* 0x000fe20008410000 */
[----:B------:R-:W-:Y:S01]  /*5f40*/  FMUL.FTZ R37, R37, UR20 ;  /* 0x0000001425257c20 */ /* 0x000fe20008410000 */
[----:B------:R-:W-:Y:S06]  /*5f50*/  @!P6 BRA `(.L_x_122) ;  /* 0x000000000048e947 */ /* 0x000fec0003800000 */
[----:B0123--:R-:W-:Y:S01]  /*5f60*/  FFMA.FTZ R16, R41, R10, R12 ;  /* 0x0000000a29107223 */ /* 0x00ffe2000001000c */
        /* <DEDUP_REMOVED lines=17> */
.L_x_122:
[----:B------:R-:W-:Y:S01]  /*6080*/  LOP3.LUT P0, RZ, R3, 0x4, RZ, 0xc0, !PT ;  /* 0x0000000403ff7812 */ /* 0x000fe2000780c0ff */
[----:B------:R-:W-:-:S12]  /*6090*/  BSSY B0, `(.L_x_123) ;  /* 0x0000014000007945 */ /* 0x000fd80003800000 */
[----:B------:R-:W-:Y:S05]  /*60a0*/  @!P0 BRA `(.L_x_124) ;  /* 0x0000000000488947 */ /* 0x000fea0003800000 */
[C-C-:B0123--:R-:W-:Y:S01]  /*60b0*/  FFMA.FTZ R16, R4.reuse, R41, R18.reuse ;  /* 0x0000002904107223 */ /* 0x14ffe20000010012 */
[----:B------:R-:W-:Y:S01]  /*60c0*/  FFMA.FTZ R17, R4, R37, R18 ;  /* 0x0000002504117223 */ /* 0x000fe20000010012 */
[----:B------:R-:W-:Y:S02]  /*60d0*/  ULDC.64 UR10, c[0x0][0x288] ;  /* 0x0000a200000a7ab9 */ /* 0x000fe40000000a00 */
[----:B------:R-:W-:Y:S01]  /*60e0*/  FFMA.FTZ R49, R49, R10, -R16 ;  /* 0x0000000a31317223 */ /* 0x000fe20000010810 */
[----:B------:R-:W-:Y:S01]  /*60f0*/  FFMA.FTZ R19, R24, R11, -R17 ;  /* 0x0000000b18137223 */ /* 0x000fe20000010811 */
[----:B------:R-:W-:Y:S01]  /*6100*/  MOV R16, R6 ;  /* 0x0000000600107202 */ /* 0x000fe20000000f00 */
[----:B------:R-:W-:Y:S01]  /*6110*/  IMAD R23, R60, UR10, RZ ;  /* 0x0000000a3c177c24 */ /* 0x000fe2000f8e02ff */
[----:B------:R-:W-:Y:S01]  /*6120*/  MOV R17, R9 ;  /* 0x0000000900117202 */ /* 0x000fe20000000f00 */
[----:B------:R-:W-:Y:S01]  /*6130*/  FMUL.FTZ R24, R49, UR20 ;  /* 0x0000001431187c20 */ /* 0x000fe20008410000 */
[----:B------:R-:W-:Y:S01]  /*6140*/  FMUL.FTZ R19, R19, UR20 ;  /* 0x0000001413137c20 */ /* 0x000fe20008410000 */
[----:B------:R-:W-:-:S02]  /*6150*/  IMAD R23, R58, UR11, R23 ;  /* 0x0000000b3a177c24 */ /* 0x000fc4000f8e0217 */
[----:B------:R-:W-:Y:S01]  /*6160*/  IMAD.WIDE.U32 R20, R58, UR10, R16 ;  /* 0x0000000a3a147c25 */ /* 0x000fe2000f8e0010 */
[----:B------:R-:W-:Y:S01]  /*6170*/  ULDC.64 UR10, c[0x0][0x210] ;  /* 0x00008400000a7ab9 */ /* 0x000fe20000000a00 */
[----:B------:R-:W-:Y:S02]  /*6180*/  F2FP.BF16.F32.PACK_AB R19, R19, R24 ;  /* 0x000000181313723e */ /* 0x000fe400000010ff */
[----:B------:R-:W-:Y:S02]  /*6190*/  LEA R16, P0, R20, UR10, 0x1 ;  /* 0x0000000a14107c11 */ /* 0x000fe4000f8008ff */
[----:B------:R-:W-:-:S04]  /*61a0*/  IADD3 R23, R21, R23, RZ ;  /* 0x0000001715177210 */ /* 0x000fc80007ffe0ff */
[----:B------:R-:W-:-:S05]  /*61b0*/  LEA.HI.X R17, R20, UR11, R23, 0x1, P0 ;  /* 0x0000000b14117c11 */ /* 0x000fca00080f0c17 */
[----:B------:R4:W-:Y:S02]  /*61c0*/  STG.E desc[UR14][R16.64], R19 ;  /* 0x0000001310007986 */ /* 0x0009e4000c10190e */
.L_x_124:
[----:B------:R-:W-:Y:S05]  /*61d0*/  BSYNC B0 ;  /* 0x0000000000007941 */ /* 0x000fea0003800000 */
.L_x_123:
[----:B01234-:R-:W-:Y:S01]  /*61e0*/  SHF.L.U32 R17, R48, 0x10, RZ ;  /* 0x0000001030117819 */ /* 0x01ffe200000006ff */
        /* <DEDUP_REMOVED lines=22> */
.L_x_125:
[----:B------:R-:W-:Y:S01]  /*6350*/  ULDC.64 UR10, c[0x0][0x290] ;  /* 0x0000a400000a7ab9 */ /* 0x000fe20000000a00 */
        /* <DEDUP_REMOVED lines=13> */
[----:B------:R-:W-:Y:S01]  /*6430*/  FMUL.FTZ R10, R10, UR20 ;  /* 0x000000140a0a7c20 */ /* 0x000fe20008410000 */
[----:B------:R-:W-:Y:S01]  /*6440*/  FMUL.FTZ R13, R13, UR20 ;  /* 0x000000140d0d7c20 */ /* 0x000fe20008410000 */
[----:B------:R-:W-:Y:S01]  /*6450*/  IMAD R15, R40, UR11, R15 ;  /* 0x0000000b280f7c24 */ /* 0x000fe2000f8e020f */
[----:B------:R-:W-:Y:S02]  /*6460*/  ULDC.64 UR10, c[0x0][0x210] ;  /* 0x00008400000a7ab9 */ /* 0x000fe40000000a00 */
[C---:B------:R-:W-:Y:S02]  /*6470*/  LEA R6, P0, R8.reuse, UR10, 0x1 ;  /* 0x0000000a08067c11 */ /* 0x040fe4000f8008ff */
[----:B------:R-:W-:Y:S02]  /*6480*/  IADD3 R15, R9, R15, RZ ;  /* 0x0000000f090f7210 */ /* 0x000fe40007ffe0ff */
[----:B------:R-:W-:Y:S02]  /*6490*/  F2FP.BF16.F32.PACK_AB R9, R13, R10 ;  /* 0x0000000a0d09723e */ /* 0x000fe400000010ff */
[----:B------:R-:W-:-:S05]  /*64a0*/  LEA.HI.X R7, R8, UR11, R15, 0x1, P0 ;  /* 0x0000000b08077c11 */ /* 0x000fca00080f0c0f */
[----:B------:R0:W-:Y:S02]  /*64b0*/  STG.E desc[UR14][R6.64], R9 ;  /* 0x0000000906007986 */ /* 0x0001e4000c10190e */
.L_x_127:
[----:B------:R-:W-:Y:S05]  /*64c0*/  BSYNC B0 ;  /* 0x0000000000007941 */ /* 0x000fea0003800000 */
.L_x_126:
[----:B------:R-:W-:Y:S02]  /*64d0*/  UIADD3 UR16, UR18, UR16, URZ ;  /* 0x0000001012107290 */ /* 0x000fe4000fffe03f */
[----:B------:R-:W-:Y:S02]  /*64e0*/  UIADD3 UR4, UR4, 0x1, URZ ;  /* 0x0000000104047890 */ /* 0x000fe4000fffe03f */
[----:B------:R-:W-:-:S06]  /*64f0*/  UISETP.GE.AND UP0, UPT, UR16, UR5, UPT ;  /* 0x000000051000728c */ /* 0x000fcc000bf06270 */
[----:B------:R-:W-:-:S13]  /*6500*/  PLOP3.LUT P0, PT, PT, PT, UP0, 0x80, 0x0 ;  /* 0x000000000000781c */ /* 0x000fda0003f0f008 */
[----:B------:R-:W-:Y:S05]  /*6510*/  @!P0 BRA `(.L_x_128) ;  /* 0xffffff9c007c8947 */ /* 0x000fea000383ffff */
.L_x_77:
[----:B0-----:R-:W0:Y:S01]  /*6520*/  LDC R6, c[0x0][0xc] ;  /* 0x00000300ff067b82 */ /* 0x001e220000000800 */
[----:B------:R-:W-:Y:S01]  /*6530*/  ISETP.NE.AND P2, PT, R5, RZ, PT ;  /* 0x000000ff0500720c */ /* 0x000fe20003f45270 */
[----:B------:R-:W-:Y:S06]  /*6540*/  BSSY B0, `(.L_x_129) ;  /* 0x0000015000007945 */ /* 0x000fec0003800000 */
[----:B------:R-:W1:Y:S08]  /*6550*/  LDC R9, c[0x0][0x10] ;  /* 0x00000400ff097b82 */ /* 0x000e700000000800 */
[----:B------:R-:W2:Y:S01]  /*6560*/  LDC.64 R2, c[0x0][0x258] ;  /* 0x00009600ff027b82 */ /* 0x000ea20000000a00 */
[----:B0-----:R-:W-:-:S02]  /*6570*/  IADD3 R4, R6, -0x1, RZ ;  /* 0xffffffff06047810 */ /* 0x001fc40007ffe0ff */
[----:B------:R-:W-:Y:S02]  /*6580*/  ISETP.NE.AND P1, PT, R6, 0x1, PT ;  /* 0x000000010600780c */ /* 0x000fe40003f25270 */
[----:B------:R-:W-:Y:S02]  /*6590*/  ISETP.NE.AND P0, PT, R4, UR13, PT ;  /* 0x0000000d04007c0c */ /* 0x000fe4000bf05270 */
[C---:B-1----:R-:W-:Y:S02]  /*65a0*/  IADD3 R7, R9.reuse, -0x1, RZ ;  /* 0xffffffff09077810 */ /* 0x042fe40007ffe0ff */
[----:B------:R-:W-:Y:S02]  /*65b0*/  SHF.L.U32 R4, R9, 0x1, RZ ;  /* 0x0000000109047819 */ /* 0x000fe400000006ff */
[----:B------:R-:W-:Y:S02]  /*65c0*/  ISETP.NE.OR P0, PT, R0, R7, P0 ;  /* 0x000000070000720c */ /* 0x000fe40000705670 */
[----:B------:R-:W-:-:S05]  /*65d0*/  SEL R7, R4, RZ, P1 ;  /* 0x000000ff04077207 */ /* 0x000fca0000800000 */
[----:B--2---:R-:W-:Y:S01]  /*65e0*/  IMAD.WIDE.U32 R2, R7, 0x4, R2 ;  /* 0x0000000407027825 */ /* 0x004fe200078e0002 */
[----:B------:R-:W-:Y:S06]  /*65f0*/  @P2 BRA `(.L_x_130) ;  /* 0x0000000000242947 */ /* 0x000fec0003800000 */
[----:B------:R-:W0:Y:S01]  /*6600*/  S2R R0, SR_LANEID ;  /* 0x0000000000007919 */ /* 0x000e220000000000 */
[----:B------:R-:W-:Y:S02]  /*6610*/  VOTEU.ANY UR4, UPT, PT ;  /* 0x0000000000047886 */ /* 0x000fe400038e0100 */
[----:B------:R-:W-:Y:S02]  /*6620*/  UFLO.U32 UR5, UR4 ;  /* 0x00000004000572bd */ /* 0x000fe400080e0000 */
[----:B------:R-:W1:Y:S04]  /*6630*/  POPC R7, UR4 ;  /* 0x0000000400077d09 */ /* 0x000e680008000000 */
[----:B0-----:R-:W-:-:S13]  /*6640*/  ISETP.EQ.U32.AND P1, PT, R0, UR5, PT ;  /* 0x0000000500007c0c */ /* 0x001fda000bf22070 */
[----:B------:R-:W-:Y:S06]  /*6650*/  @P1 MEMBAR.ALL.GPU ;  /* 0x0000000000001992 */ /* 0x000fec000000a000 */
[----:B------:R-:W-:-:S00]  /*6660*/  @P1 ERRBAR ;  /* 0x00000000000019ab */ /* 0x000fc00000000000 */
[----:B------:R-:W-:Y:S06]  /*6670*/  @P1 CGAERRBAR ;  /* 0x00000000000015ab */ /* 0x000fec0000000000 */
[----:B-1----:R0:W-:Y:S02]  /*6680*/  @P1 REDG.E.ADD.S32.STRONG.GPU desc[UR14][R2.64], R7 ;  /* 0x000000070200198e */ /* 0x0021e4000c10e38e */
.L_x_130:
[----:B------:R-:W-:Y:S05]  /*6690*/  BSYNC B0 ;  /* 0x0000000000007941 */ /* 0x000fea0003800000 */
.L_x_129:
[----:B------:R-:W-:Y:S05]  /*66a0*/  @P0 EXIT ;  /* 0x000000000000094d */ /* 0x000fea0003800000 */
[----:B------:R-:W-:Y:S05]  /*66b0*/  @P2 BRA `(.L_x_131) ;  /* 0x0000000000202947 */ /* 0x000fea0003800000 */
[----:B------:R-:W-:-:S05]  /*66c0*/  IMAD R0, R6, R9, RZ ;  /* 0x0000000906007224 */ /* 0x000fca00078e02ff */
[----:B------:R-:W-:-:S13]  /*66d0*/  ISETP.NE.AND P0, PT, R0, -0x1, PT ;  /* 0xffffffff0000780c */ /* 0x000fda0003f05270 */
[----:B------:R-:W-:Y:S05]  /*66e0*/  @!P0 BRA `(.L_x_131) ;  /* 0x0000000000148947 */ /* 0x000fea0003800000 */
.L_x_132:
[----:B0-----:R-:W2:Y:S04]  /*66f0*/  LDG.E.STRONG.GPU R7, desc[UR14][R2.64] ;  /* 0x0000000e02077981 */ /* 0x001ea8000c1ef900 */
[----:B--2---:R-:W-:Y:S01]  /*6700*/  CCTL.IVALL ;  /* 0x00000000ff00798f */ /* 0x004fe20002000000 */
[----:B------:R-:W-:Y:S05]  /*6710*/  YIELD ;  /* 0x0000000000007946 */ /* 0x000fea0003800000 */
[----:B------:R-:W-:-:S13]  /*6720*/  ISETP.NE.AND P0, PT, R7, R0, PT ;  /* 0x000000000700720c */ /* 0x000fda0003f05270 */
[----:B------:R-:W-:Y:S05]  /*6730*/  @P0 BRA `(.L_x_132) ;  /* 0xfffffffc00ec0947 */ /* 0x000fea000383ffff */
.L_x_131:
[----:B------:R-:W-:Y:S05]  /*6740*/  WARPSYNC.ALL ;  /* 0x0000000000007948 */ /* 0x000fea0003800000 */
[----:B------:R-:W1:Y:S08]  /*6750*/  LDC.64 R24, c[0x0][0x288] ;  /* 0x0000a200ff187b82 */ /* 0x000e700000000a00 */
[----:B------:R-:W-:Y:S01]  /*6760*/  BAR.SYNC.DEFER_BLOCKING 0x0 ;  /* 0x0000000000007b1d */ /* 0x000fe20000010000 */
[----:B-1----:R-:W-:-:S04]  /*6770*/  LEA.HI R0, P0, R25, R24, RZ, 0x1 ;  /* 0x0000001819007211 */ /* 0x002fc800078108ff */
[----:B0-----:R-:W-:-:S04]  /*6780*/  IADD3.X R3, RZ, R25, RZ, P0, !PT ;  /* 0x00000019ff037210 */ /* 0x001fc800007fe4ff */
        /* <DEDUP_REMOVED lines=8> */
[----:B------:R-:W0:Y:S01]  /*6810*/  LDC.64 R16, c[0x0][0x218] ;  /* 0x00008600ff107b82 */ /* 0x000e220000000a00 */
        /* <DEDUP_REMOVED lines=10> */
.L_x_133:
        /* <DEDUP_REMOVED lines=23> */
.L_x_134:
        /* <DEDUP_REMOVED lines=13> */
.L_x_3298:


//--------------------- .text._Z35group_norm_nhwc_bwd_one_pass_kernelI11Bf16IOFp32WLi512ELi32ELi512EEv26Group_norm_nhwc_bwd_params --------------------------
	.section	.text._Z35group_norm_nhwc_bwd_one_pass_kernelI11Bf16IOFp32WLi512ELi32ELi512EEv26Group_norm_nhwc_bwd_params,"ax",@progbits
	.align	128
        .global         _Z35group_norm_nhwc_bwd_one_pass_kernelI11Bf16IOFp32WLi512ELi32ELi512EEv26Group_norm_nhwc_bwd_params
        .type           _Z35group_norm_nhwc_bwd_one_pass_kernelI11Bf16IOFp32WLi512ELi32ELi512EEv26Group_norm_nhwc_bwd_params,@function
        .size           _Z35group_norm_nhwc_bwd_one_pass_kernelI11Bf16IOFp32WLi512ELi32ELi512EEv26Group_norm_nhwc_bwd_params,(.L_x_3299 - _Z35group_norm_nhwc_bwd_one_pass_kernelI11Bf16IOFp32WLi512ELi32ELi512EEv26Group_norm_nhwc_bwd_params)
        .other          _Z35group_norm_nhwc_bwd_one_pass_kernelI11Bf16IOFp32WLi512ELi32ELi512EEv26Group_norm_nhwc_bwd_params,@"STO_CUDA_ENTRY STV_DEFAULT"
_Z35group_norm_nhwc_bwd_one_pass_kernelI11Bf16IOFp32WLi512ELi32ELi512EEv26Group_norm_nhwc_bwd_params:
.text._Z35group_norm_nhwc_bwd_one_pass_kernelI11Bf16IOFp32WLi512ELi32ELi512EEv26Group_norm_nhwc_bwd_params:
        /* <DEDUP_REMOVED lines=10> */
[----:B------:R-:W0:Y:S01]  /*00a0*/  LDC R3, c[0x0][0x2ac] ;  /* 0x0000ab00ff037b82 */ /* 0x000e220000000800 */
[--C-:B------:R-:W-:Y:S01]  /*00b0*/  SHF.R.U32.HI R0, RZ, 0x4, R82.reuse ;  /* 0x00000004ff007819 */ /* 0x100fe20000011652 */
[----:B------:R-:W-:Y:S01]  /*00c0*/  ULDC.64 UR10, c[0x0][0x290] ;  /* 0x0000a400000a7ab9 */ /* 0x000fe20000000a00 */
[C---:B------:R-:W-:Y:S01]  /*00d0*/  ISETP.GE.U32.AND P1, PT, R82.reuse, 0x200, PT ;  /* 0x000002005200780c */ /* 0x040fe20003f26070 */
[----:B------:R-:W-:Y:S01]  /*00e0*/  UMOV UR5, 0x400 ;  /* 0x0000040000057882 */ /* 0x000fe20000000000 */
[----:B------:R-:W-:Y:S01]  /*00f0*/  LOP3.LUT R83, R83, 0xffffffbf, RZ, 0xc0, !PT ;  /* 0xffffffbf53537812 */ /* 0x000fe200078ec0ff */
[----:B------:R-:W-:Y:S01]  /*0100*/  HFMA2.MMA R78, -RZ, RZ, 0, 0 ;  /* 0x00000000ff4e7435 */ /* 0x000fe200000001ff */
[----:B------:R-:W-:Y:S01]  /*0110*/  SHF.R.S32.HI R11, RZ, 0x1f, R82 ;  /* 0x0000001fff0b7819 */ /* 0x000fe20000011452 */
[----:B------:R-:W1:Y:S01]  /*0120*/  LDC.64 R8, c[0x0][0x288] ;  /* 0x0000a200ff087b82 */ /* 0x000e620000000a00 */
[----:B------:R-:W-:Y:S02]  /*0130*/  SHF.L.U32 R10, R82, 0x1, RZ ;  /* 0x00000001520a7819 */ /* 0x000fe400000006ff */
[----:B------:R-:W-:-:S02]  /*0140*/  LEA.HI R11, R11, R82, RZ, 0x5 ;  /* 0x000000520b0b7211 */ /* 0x000fc400078f28ff */
[----:B------:R-:W-:Y:S02]  /*0150*/  MOV R79, R17 ;  /* 0x00000011004f7202 */ /* 0x000fe40000000f00 */
[----:B------:R-:W-:Y:S01]  /*0160*/  SHF.R.S32.HI R14, RZ, 0x5, R11 ;  /* 0x00000005ff0e7819 */ /* 0x000fe2000001140b */
[----:B------:R-:W2:Y:S01]  /*0170*/  S2UR UR6, SR_CgaCtaId ;  /* 0x00000000000679c3 */ /* 0x000ea20000008800 */
[----:B------:R-:W-:Y:S01]  /*0180*/  LOP3.LUT R10, R10, 0x1e, RZ, 0xc0, !PT ;  /* 0x0000001e0a0a7812 */ /* 0x000fe200078ec0ff */
[----:B0-----:R-:W-:-:S06]  /*0190*/  IMAD R0, R3, UR7, R0 ;  /* 0x0000000703007c24 */ /* 0x001fcc000f8e0200 */
[----:B------:R-:W0:Y:S01]  /*01a0*/  LDC R6, c[0x0][0x10] ;  /* 0x00000400ff067b82 */ /* 0x000e220000000800 */
[C---:B------:R-:W-:Y:S02]  /*01b0*/  IADD3 R2, R0.reuse, 0x60, RZ ;  /* 0x0000006000027810 */ /* 0x040fe40007ffe0ff */
[----:B------:R-:W-:Y:S02]  /*01c0*/  IADD3 R3, R0, 0x80, RZ ;  /* 0x0000008000037810 */ /* 0x000fe40007ffe0ff */
[----:B------:R-:W-:Y:S02]  /*01d0*/  ISETP.LT.U32.AND P0, PT, R2, UR10, PT ;  /* 0x0000000a02007c0c */ /* 0x000fe4000bf01070 */
[----:B------:R-:W-:Y:S02]  /*01e0*/  SHF.R.S32.HI R2, RZ, 0x1f, R2 ;  /* 0x0000001fff027819 */ /* 0x000fe40000011402 */
[----:B------:R-:W-:Y:S02]  /*01f0*/  ISETP.LT.U32.AND P2, PT, R3, UR10, PT ;  /* 0x0000000a03007c0c */ /* 0x000fe4000bf41070 */
[----:B------:R-:W-:Y:S01]  /*0200*/  ISETP.LT.AND.EX P0, PT, R2, UR11, !P1, P0 ;  /* 0x0000000b02007c0c */ /* 0x000fe2000cf01300 */
[----:B--2---:R-:W-:Y:S01]  /*0210*/  ULEA UR5, UR6, UR5, 0x18 ;  /* 0x0000000506057291 */ /* 0x004fe2000f8ec03f */
[----:B------:R-:W-:-:S02]  /*0220*/  SHF.R.S32.HI R3, RZ, 0x1f, R3 ;  /* 0x0000001fff037819 */ /* 0x000fc40000011403 */
[----:B------:R-:W-:Y:S02]  /*0230*/  IADD3 R4, R0, 0xa0, RZ ;  /* 0x000000a000047810 */ /* 0x000fe40007ffe0ff */
[----:B------:R-:W-:Y:S02]  /*0240*/  ISETP.LT.AND.EX P2, PT, R3, UR11, !P1, P2 ;  /* 0x0000000b03007c0c */ /* 0x000fe4000cf41320 */
[----:B------:R-:W-:Y:S02]  /*0250*/  ISETP.LT.U32.AND P3, PT, R4, UR10, PT ;  /* 0x0000000a04007c0c */ /* 0x000fe4000bf61070 */
[----:B------:R-:W-:Y:S01]  /*0260*/  SHF.R.S32.HI R4, RZ, 0x1f, R4 ;  /* 0x0000001fff047819 */ /* 0x000fe20000011404 */
[----:B0-----:R-:W-:Y:S01]  /*0270*/  IMAD R80, R6, UR7, R17 ;  /* 0x0000000706507c24 */ /* 0x001fe2000f8e0211 */
[----:B------:R-:W-:Y:S02]  /*0280*/  IADD3 R2, R0, 0xc0, RZ ;  /* 0x000000c000027810 */ /* 0x000fe40007ffe0ff */
[----:B------:R-:W-:-:S02]  /*0290*/  @P0 LOP3.LUT R83, R83, 0x40, RZ, 0xfc, !PT ;  /* 0x0000004053530812 */ /* 0x000fc400078efcff */
[----:B------:R-:W-:Y:S02]  /*02a0*/  ISETP.LT.AND.EX P0, PT, R4, UR11, !P1, P3 ;  /* 0x0000000b04007c0c */ /* 0x000fe4000cf01330 */
[----:B------:R-:W-:Y:S02]  /*02b0*/  LOP3.LUT R83, R83, 0xffffffdf, RZ, 0xc0, !PT ;  /* 0xffffffdf53537812 */ /* 0x000fe400078ec0ff */
[----:B------:R-:W-:Y:S02]  /*02c0*/  ISETP.LT.U32.AND P3, PT, R2, UR10, PT ;  /* 0x0000000a02007c0c */ /* 0x000fe4000bf61070 */
[----:B------:R-:W-:Y:S02]  /*02d0*/  SHF.R.S32.HI R2, RZ, 0x1f, R2 ;  /* 0x0000001fff027819 */ /* 0x000fe40000011402 */
[----:B------:R-:W-:Y:S02]  /*02e0*/  @P2 LOP3.LUT R83, R83, 0x20, RZ, 0xfc, !PT ;  /* 0x0000002053532812 */ /* 0x000fe400078efcff */
[----:B------:R-:W-:-:S02]  /*02f0*/  IADD3 R3, R0, 0xe0, RZ ;  /* 0x000000e000037810 */ /* 0x000fc40007ffe0ff */
        /* <DEDUP_REMOVED lines=14> */
[----:B------:R-:W-:Y:S02]  /*03e0*/  IADD3 R4, R0, 0x140, RZ ;  /* 0x0000014000047810 */ /* 0x000fe40007ffe0ff */
[----:B------:R-:W-:Y:S02]  /*03f0*/  SHF.R.S32.HI R3, RZ, 0x1f, R2 ;  /* 0x0000001fff037819 */ /* 0x000fe40000011402 */
[----:B------:R-:W-:Y:S02]  /*0400*/  ISETP.LT.U32.AND P5, PT, R2, UR10, PT ;  /* 0x0000000a02007c0c */ /* 0x000fe4000bfa1070 */
[----:B------:R-:W-:-:S02]  /*0410*/  @P2 LOP3.LUT R83, R83, 0x4, RZ, 0xfc, !PT ;  /* 0x0000000453532812 */ /* 0x000fc400078efcff */
[----:B------:R-:W-:Y:S02]  /*0420*/  ISETP.LT.AND.EX P5, PT, R3, UR11, !P1, P5 ;  /* 0x0000000b03007c0c */ /* 0x000fe4000cfa1350 */
[----:B------:R-:W-:Y:S02]  /*0430*/  SHF.R.S32.HI R2, RZ, 0x1f, R4 ;  /* 0x0000001fff027819 */ /* 0x000fe40000011404 */
[----:B------:R-:W-:Y:S02]  /*0440*/  ISETP.LT.U32.AND P4, PT, R4, UR10, PT ;  /* 0x0000000a04007c0c */ /* 0x000fe4000bf81070 */
[----:B------:R-:W-:Y:S02]  /*0450*/  LOP3.LUT R83, R83, 0xfffffffd, RZ, 0xc0, !PT ;  /* 0xfffffffd53537812 */ /* 0x000fe400078ec0ff */
[----:B------:R-:W-:Y:S02]  /*0460*/  IADD3 R3, R0, 0x160, RZ ;  /* 0x0000016000037810 */ /* 0x000fe40007ffe0ff */
[----:B------:R-:W-:-:S02]  /*0470*/  ISETP.LT.AND.EX P4, PT, R2, UR11, !P1, P4 ;  /* 0x0000000b02007c0c */ /* 0x000fc4000cf81340 */
[----:B------:R-:W-:Y:S02]  /*0480*/  @P0 LOP3.LUT R83, R83, 0x2, RZ, 0xfc, !PT ;  /* 0x0000000253530812 */ /* 0x000fe400078efcff */
[----:B------:R-:W-:Y:S02]  /*0490*/  SHF.R.S32.HI R2, RZ, 0x1f, R3 ;  /* 0x0000001fff027819 */ /* 0x000fe40000011403 */
[----:B------:R-:W-:Y:S02]  /*04a0*/  ISETP.LT.U32.AND P3, PT, R3, UR10, PT ;  /* 0x0000000a03007c0c */ /* 0x000fe4000bf61070 */
[----:B------:R-:W-:Y:S02]  /*04b0*/  SHF.R.S32.HI R3, RZ, 0x1f, R0 ;  /* 0x0000001fff037819 */ /* 0x000fe40000011400 */
[----:B------:R-:W-:Y:S02]  /*04c0*/  ISETP.LT.U32.AND P0, PT, R0, UR10, PT ;  /* 0x0000000a00007c0c */ /* 0x000fe4000bf01070 */
[----:B------:R-:W-:-:S02]  /*04d0*/  ISETP.LT.AND.EX P3, PT, R2, UR11, !P1, P3 ;  /* 0x0000000b02007c0c */ /* 0x000fc4000cf61330 */
[----:B------:R-:W-:Y:S02]  /*04e0*/  ISETP.LT.AND.EX P0, PT, R3, UR11, !P1, P0 ;  /* 0x0000000b03007c0c */ /* 0x000fe4000cf01300 */
[C---:B------:R-:W-:Y:S02]  /*04f0*/  IADD3 R2, R0.reuse, 0x20, RZ ;  /* 0x0000002000027810 */ /* 0x040fe40007ffe0ff */
[----:B------:R-:W-:Y:S02]  /*0500*/  LOP3.LUT R83, R83, 0xffffff7f, RZ, 0xc0, !PT ;  /* 0xffffff7f53537812 */ /* 0x000fe400078ec0ff */
[----:B------:R-:W-:Y:S02]  /*0510*/  IADD3 R4, R0, 0x40, RZ ;  /* 0x0000004000047810 */ /* 0x000fe40007ffe0ff */
[----:B------:R-:W-:Y:S02]  /*0520*/  SHF.R.S32.HI R5, RZ, 0x1f, R2 ;  /* 0x0000001fff057819 */ /* 0x000fe40000011402 */
[----:B------:R-:W-:-:S02]  /*0530*/  ISETP.LT.U32.AND P2, PT, R2, UR10, PT ;  /* 0x0000000a02007c0c */ /* 0x000fc4000bf41070 */
[----:B------:R-:W-:Y:S02]  /*0540*/  SHF.R.S32.HI R7, RZ, 0x1f, R4 ;  /* 0x0000001fff077819 */ /* 0x000fe40000011404 */
[----:B------:R-:W-:Y:S02]  /*0550*/  @P0 LOP3.LUT R83, R83, 0x80, RZ, 0xfc, !PT ;  /* 0x0000008053530812 */ /* 0x000fe400078efcff */
[----:B------:R-:W-:Y:S01]  /*0560*/  ISETP.LT.U32.AND P0, PT, R4, UR10, PT ;  /* 0x0000000a04007c0c */ /* 0x000fe2000bf01070 */
[----:B------:R-:W-:Y:S01]  /*0570*/  ULDC.U8 UR10, c[0x0][0x2a4] ;  /* 0x0000a900000a7ab9 */ /* 0x000fe20000000000 */
[----:B------:R-:W-:Y:S02]  /*0580*/  ISETP.LT.AND.EX P2, PT, R5, UR11, !P1, P2 ;  /* 0x0000000b05007c0c */ /* 0x000fe4000cf41320 */
[----:B------:R-:W-:Y:S02]  /*0590*/  ISETP.LT.AND.EX P1, PT, R7, UR11, !P1, P0 ;  /* 0x0000000b07007c0c */ /* 0x000fe4000cf21300 */
[----:B-1----:R-:W-:-:S02]  /*05a0*/  LEA.HI R13, P0, R9, R8, RZ, 0x1 ;  /* 0x00000008090d7211 */ /* 0x002fc400078108ff */
[-C--:B------:R-:W-:Y:S02]  /*05b0*/  LEA R19, R9, R9.reuse, 0x1 ;  /* 0x0000000909137211 */ /* 0x080fe400078e08ff */
[----:B------:R-:W-:Y:S01]  /*05c0*/  IADD3.X R16, RZ, R9, RZ, P0, !PT ;  /* 0x00000009ff107210 */ /* 0x000fe200007fe4ff */
[----:B------:R-:W-:Y:S01]  /*05d0*/  IMAD.WIDE.U32 R8, R8, 0x3, RZ ;  /* 0x0000000308087825 */ /* 0x000fe200078e00ff */
[----:B------:R-:W-:Y:S02]  /*05e0*/  LEA R14, R14, UR5, 0x3 ;  /* 0x000000050e0e7c11 */ /* 0x000fe4000f8e18ff */
[--C-:B------:R-:W-:Y:S02]  /*05f0*/  SHF.R.S64 R11, R13, 0x1, R16.reuse ;  /* 0x000000010d0b7819 */ /* 0x100fe40000001010 */
[----:B------:R-:W-:Y:S02]  /*0600*/  IADD3 R19, R9, R19, RZ ;  /* 0x0000001309137210 */ /* 0x000fe40007ffe0ff */
[----:B------:R-:W0:Y:S01]  /*0610*/  S2R R9, SR_LANEID ;  /* 0x0000000000097919 */ /* 0x000e220000000000 */
[----:B------:R-:W-:-:S02]  /*0620*/  SHF.R.S32.HI R16, RZ, 0x1, R16 ;  /* 0x00000001ff107819 */ /* 0x000fc40000011410 */
[----:B------:R-:W-:Y:S02]  /*0630*/  LEA.HI R12, P0, R19, R8, RZ, 0x1 ;  /* 0x00000008130c7211 */ /* 0x000fe400078108ff */
[----:B------:R-:W1:Y:S01]  /*0640*/  LDC R8, c[0x0][0xc] ;  /* 0x00000300ff087b82 */ /* 0x000e620000000800 */
[----:B------:R-:W-:Y:S02]  /*0650*/  SHF.L.U64.HI R15, R11, 0x2, R16 ;  /* 0x000000020b0f7819 */ /* 0x000fe40000010210 */
[----:B------:R-:W-:Y:S02]  /*0660*/  IADD3.X R19, RZ, R19, RZ, P0, !PT ;  /* 0x00000013ff137210 */ /* 0x000fe400007fe4ff */
[----:B------:R-:W-:Y:S02]  /*0670*/  IADD3 R13, R0, 0x1e0, RZ ;  /* 0x000001e0000d7810 */ /* 0x000fe40007ffe0ff */
[--C-:B------:R-:W-:Y:S02]  /*0680*/  SHF.R.S64 R12, R12, 0x1, R19.reuse ;  /* 0x000000010c0c7819 */ /* 0x100fe40000001013 */
[----:B------:R-:W-:-:S04]  /*0690*/  SHF.R.S32.HI R19, RZ, 0x1, R19 ;  /* 0x00000001ff137819 */ /* 0x000fc80000011413 */
[----:B------:R-:W-:Y:S02]  /*06a0*/  SHF.L.U64.HI R16, R12, 0x2, R19 ;  /* 0x000000020c107819 */ /* 0x000fe40000010213 */
[----:B01----:R-:W-:-:S07]  /*06b0*/  LOP3.LUT R81, R8, 0x3, RZ, 0xc0, !PT ;  /* 0x0000000308517812 */ /* 0x003fce00078ec0ff */
.L_x_218:
[----:B0-----:R-:W0:Y:S01]  /*06c0*/  LDC R24, c[0x0][0x2a0] ;  /* 0x0000a800ff187b82 */ /* 0x001e220000000800 */
[----:B------:R-:W-:Y:S01]  /*06d0*/  LOP3.LUT P6, RZ, R83, 0x80, RZ, 0xc0, !PT ;  /* 0x0000008053ff7812 */ /* 0x000fe200078cc0ff */
[----:B------:R-:W-:Y:S01]  /*06e0*/  ULDC.64 UR12, c[0x0][0x298] ;  /* 0x0000a600000c7ab9 */ /* 0x000fe20000000a00 */
[----:B------:R-:W-:Y:S02]  /*06f0*/  P2R R94, PR, RZ, 0x4 ;  /* 0x00000004ff5e7803 */ /* 0x000fe40000000000 */
[C---:B------:R-:W-:Y:S02]  /*0700*/  IADD3 R29, R0.reuse, 0x120, RZ ;  /* 0x00000120001d7810 */ /* 0x040fe40007ffe0ff */
[C---:B------:R-:W-:Y:S01]  /*0710*/  IADD3 R71, R0.reuse, 0x160, RZ ;  /* 0x0000016000477810 */ /* 0x040fe20007ffe0ff */
[----:B------:R-:W1:Y:S01]  /*0720*/  @P2 LDC.64 R64, c[0x0][0x230] ;  /* 0x00008c00ff402b82 */ /* 0x000e620000000a00 */
[----:B------:R-:W-:Y:S02]  /*0730*/  SHF.R.U32.HI R86, RZ, 0x4, R82 ;  /* 0x00000004ff567819 */ /* 0x000fe40000011652 */
[----:B------:R-:W-:-:S02]  /*0740*/  IADD3 R77, R0, 0x180, RZ ;  /* 0x00000180004d7810 */ /* 0x000fc40007ffe0ff */
[----:B------:R-:W-:Y:S02]  /*0750*/  MOV R76, RZ ;  /* 0x000000ff004c7202 */ /* 0x000fe40000000f00 */
[----:B------:R-:W-:Y:S01]  /*0760*/  SHF.R.S32.HI R73, RZ, 0x1f, R77 ;  /* 0x0000001fff497819 */ /* 0x000fe2000001144d */
[----:B------:R-:W2:Y:S01]  /*0770*/  @P6 LDC.64 R68, c[0x0][0x230] ;  /* 0x00008c00ff446b82 */ /* 0x000ea20000000a00 */
[----:B------:R-:W-:Y:S02]  /*0780*/  P2R R84, PR, RZ, 0x20 ;  /* 0x00000020ff547803 */ /* 0x000fe40000000000 */
[----:B0-----:R-:W-:-:S05]  /*0790*/  IABS R23, R24 ;  /* 0x0000001800177213 */ /* 0x001fca0000000000 */
[----:B------:R-:W0:Y:S01]  /*07a0*/  @P1 LDC.64 R60, c[0x0][0x230] ;  /* 0x00008c00ff3c1b82 */ /* 0x000e220000000a00 */
[----:B------:R-:W3:Y:S07]  /*07b0*/  I2F.RP R20, R23 ;  /* 0x0000001700147306 */ /* 0x000eee0000209400 */
[----:B------:R-:W4:Y:S08]  /*07c0*/  @P5 LDC.64 R26, c[0x0][0x230] ;  /* 0x00008c00ff1a5b82 */ /* 0x000f300000000a00 */
[----:B------:R-:W4:Y:S01]  /*07d0*/  @P4 LDC.64 R32, c[0x0][0x230] ;  /* 0x00008c00ff204b82 */ /* 0x000f220000000a00 */
[----:B---3--:R-:W3:Y:S02]  /*07e0*/  MUFU.RCP R20, R20 ;  /* 0x0000001400147308 */ /* 0x008ee40000001000 */
[----:B---3--:R-:W-:-:S06]  /*07f0*/  IADD3 R18, R20, 0xffffffe, RZ ;  /* 0x0ffffffe14127810 */ /* 0x008fcc0007ffe0ff */
[----:B------:R3:W1:Y:S02]  /*0800*/  F2I.FTZ.U32.TRUNC.NTZ R19, R18 ;  /* 0x0000001200137305 */ /* 0x000664000021f000 */
[----:B---3--:R-:W-:Y:S02]  /*0810*/  MOV R18, RZ ;  /* 0x000000ff00127202 */ /* 0x008fe40000000f00 */
[----:B-1----:R-:W-:-:S05]  /*0820*/  IADD3 R22, RZ, -R19, RZ ;  /* 0x80000013ff167210 */ /* 0x002fca0007ffe0ff */
[----:B------:R-:W-:Y:S01]  /*0830*/  IMAD R21, R22, R23, RZ ;  /* 0x0000001716157224 */ /* 0x000fe200078e02ff */
[----:B------:R-:W-:-:S03]  /*0840*/  IABS R22, R79 ;  /* 0x0000004f00167213 */ /* 0x000fc60000000000 */
[----:B------:R-:W-:Y:S01]  /*0850*/  IMAD.HI.U32 R19, R19, R21, R18 ;  /* 0x0000001513137227 */ /* 0x000fe200078e0012 */
[----:B------:R-:W-:-:S05]  /*0860*/  LOP3.LUT R18, R79, R24, RZ, 0x3c, !PT ;  /* 0x000000184f127212 */ /* 0x000fca00078e3cff */
[----:B------:R-:W-:-:S05]  /*0870*/  IMAD.HI.U32 R19, R19, R22, RZ ;  /* 0x0000001613137227 */ /* 0x000fca00078e00ff */
[----:B------:R-:W-:-:S05]  /*0880*/  IADD3 R20, -R19, RZ, RZ ;  /* 0x000000ff13147210 */ /* 0x000fca0007ffe1ff */
[----:B------:R-:W-:-:S05]  /*0890*/  IMAD R20, R23, R20, R22 ;  /* 0x0000001417147224 */ /* 0x000fca00078e0216 */
[----:B------:R-:W-:-:S13]  /*08a0*/  ISETP.GT.U32.AND P0, PT, R23, R20, PT ;  /* 0x000000141700720c */ /* 0x000fda0003f04070 */
[-C--:B------:R-:W-:Y:S02]  /*08b0*/  @!P0 IADD3 R20, R20, -R23.reuse, RZ ;  /* 0x8000001714148210 */ /* 0x080fe40007ffe0ff */
[----:B------:R-:W-:Y:S02]  /*08c0*/  @!P0 IADD3 R19, R19, 0x1, RZ ;  /* 0x0000000113138810 */ /* 0x000fe40007ffe0ff */
[----:B------:R-:W-:Y:S02]  /*08d0*/  IADD3 R21, R20, -R23, RZ ;  /* 0x8000001714157210 */ /* 0x000fe40007ffe0ff */
[----:B------:R-:W-:-:S04]  /*08e0*/  ISETP.GT.U32.AND P0, PT, R23, R20, PT ;  /* 0x000000141700720c */ /* 0x000fc80003f04070 */
[----:B------:R-:W-:Y:S02]  /*08f0*/  SEL R21, R21, R20, !P0 ;  /* 0x0000001415157207 */ /* 0x000fe40004000000 */
[----:B------:R-:W-:Y:S02]  /*0900*/  ISETP.GE.U32.AND P0, PT, R20, R23, PT ;  /* 0x000000171400720c */ /* 0x000fe40003f06070 */
[----:B------:R-:W-:-:S11]  /*0910*/  IADD3 R23, R0, 0x60, RZ ;  /* 0x0000006000177810 */ /* 0x000fd60007ffe0ff */
[----:B------:R-:W-:Y:S02]  /*0920*/  @P0 IADD3 R19, R19, 0x1, RZ ;  /* 0x0000000113130810 */ /* 0x000fe40007ffe0ff */
[----:B------:R-:W-:-:S13]  /*0930*/  ISETP.GE.AND P0, PT, R79, RZ, PT ;  /* 0x000000ff4f00720c */ /* 0x000fda0003f06270 */
[----:B------:R-:W-:Y:S02]  /*0940*/  @!P0 IADD3 R21, -R21, RZ, RZ ;  /* 0x000000ff15158210 */ /* 0x000fe40007ffe1ff */
[----:B------:R-:W-:Y:S02]  /*0950*/  ISETP.GE.AND P0, PT, R18, RZ, PT ;  /* 0x000000ff1200720c */ /* 0x000fe40003f06270 */
[----:B------:R-:W-:-:S11]  /*0960*/  LOP3.LUT R18, RZ, R24, RZ, 0x33, !PT ;  /* 0x00000018ff127212 */ /* 0x000fd600078e33ff */
[----:B------:R-:W-:Y:S02]  /*0970*/  @!P0 IADD3 R19, -R19, RZ, RZ ;  /* 0x000000ff13138210 */ /* 0x000fe40007ffe1ff */
[----:B------:R-:W-:-:S04]  /*0980*/  ISETP.NE.AND P0, PT, R24, RZ, PT ;  /* 0x000000ff1800720c */ /* 0x000fc80003f05270 */
[C---:B------:R-:W-:Y:S02]  /*0990*/  SEL R117, R18.reuse, R21, !P0 ;  /* 0x0000001512757207 */ /* 0x040fe40004000000 */
[----:B------:R-:W1:Y:S01]  /*09a0*/  @P6 LDC.64 R20, c[0x0][0x288] ;  /* 0x0000a200ff146b82 */ /* 0x000e620000000a00 */
[----:B------:R-:W-:Y:S02]  /*09b0*/  SEL R19, R18, R19, !P0 ;  /* 0x0000001312137207 */ /* 0x000fe40004000000 */
[----:B------:R-:W-:Y:S02]  /*09c0*/  LEA R24, R117, R10, 0x5 ;  /* 0x0000000a75187211 */ /* 0x000fe400078e28ff */
[----:B------:R-:W-:Y:S02]  /*09d0*/  SHF.R.S32.HI R18, RZ, 0x1f, R19 ;  /* 0x0000001fff127819 */ /* 0x000fe40000011413 */
[----:B------:R-:W-:-:S03]  /*09e0*/  SHF.R.S32.HI R25, RZ, 0x1f, R24 ;  /* 0x0000001fff197819 */ /* 0x000fc60000011418 */
[----:B------:R-:W-:Y:S02]  /*09f0*/  IMAD R18, R18, UR12, RZ ;  /* 0x0000000c12127c24 */ /* 0x000fe4000f8e02ff */
[----:B------:R-:W-:-:S04]  /*0a00*/  IMAD.WIDE.U32 R110, R19, UR12, R24 ;  /* 0x0000000c136e7c25 */ /* 0x000fc8000f8e0018 */
[----:B------:R-:W-:Y:S01]  /*0a10*/  IMAD R113, R19, UR13, R18 ;  /* 0x0000000d13717c24 */ /* 0x000fe2000f8e0212 */
[----:B------:R-:W-:Y:S01]  /*0a20*/  @P6 MOV R112, R110 ;  /* 0x0000006e00706202 */ /* 0x000fe20000000f00 */
[----:B------:R-:W-:-:S03]  /*0a30*/  ULDC.64 UR12, c[0x0][0x290] ;  /* 0x0000a400000c7ab9 */ /* 0x000fc60000000a00 */
[----:B------:R-:W-:Y:S01]  /*0a40*/  IADD3 R113, R111, R113, RZ ;  /* 0x000000716f717210 */ /* 0x000fe20007ffe0ff */
[----:B-1----:R-:W-:-:S04]  /*0a50*/  @P6 IMAD R18, R3, R20, RZ ;  /* 0x0000001403126224 */ /* 0x002fc800078e02ff */
[C---:B------:R-:W-:Y:S02]  /*0a60*/  @P6 IMAD R21, R0.reuse, R21, R18 ;  /* 0x0000001500156224 */ /* 0x040fe400078e0212 */
[----:B------:R-:W-:-:S05]  /*0a70*/  @P6 IMAD.WIDE.U32 R18, R0, R20, R112 ;  /* 0x0000001400126225 */ /* 0x000fca00078e0070 */
[----:B------:R-:W-:Y:S02]  /*0a80*/  @P6 IADD3 R19, R19, R21, RZ ;  /* 0x0000001513136210 */ /* 0x000fe40007ffe0ff */
[----:B------:R-:W1:Y:S01]  /*0a90*/  @P6 LDC.64 R20, c[0x0][0x228] ;  /* 0x00008a00ff146b82 */ /* 0x000e620000000a00 */
[C---:B------:R-:W-:Y:S02]  /*0aa0*/  @P6 SHF.L.U32 R67, R18.reuse, 0x1, RZ ;  /* 0x0000000112436819 */ /* 0x040fe400000006ff */
[----:B------:R-:W-:Y:S02]  /*0ab0*/  @P6 SHF.L.U64.HI R18, R18, 0x1, R19 ;  /* 0x0000000112126819 */ /* 0x000fe40000010213 */
[----:B--2---:R-:W-:Y:S02]  /*0ac0*/  @P6 IADD3 R68, P0, R67, R68, RZ ;  /* 0x0000004443446210 */ /* 0x004fe40007f1e0ff */
[----:B------:R-:W-:Y:S02]  /*0ad0*/  @P2 MOV R19, R113 ;  /* 0x0000007100132202 */ /* 0x000fe40000000f00 */
[----:B------:R-:W-:-:S02]  /*0ae0*/  @P6 IADD3.X R69, R18, R69, RZ, P0, !PT ;  /* 0x0000004512456210 */ /* 0x000fc400007fe4ff */
[----:B-1----:R-:W-:-:S04]  /*0af0*/  @P6 IADD3 R66, P0, R67, R20, RZ ;  /* 0x0000001443426210 */ /* 0x002fc80007f1e0ff */
[----:B------:R-:W-:Y:S02]  /*0b00*/  @P6 IADD3.X R67, R18, R21, RZ, P0, !PT ;  /* 0x0000001512436210 */ /* 0x000fe400007fe4ff */
[----:B------:R-:W1:Y:S01]  /*0b10*/  @P2 LDC.64 R20, c[0x0][0x288] ;  /* 0x0000a200ff142b82 */ /* 0x000e620000000a00 */
[----:B------:R-:W-:-:S13]  /*0b20*/  LOP3.LUT P6, RZ, R83, 0x40, RZ, 0xc0, !PT ;  /* 0x0000004053ff7812 */ /* 0x000fda00078cc0ff */
[----:B------:R-:W2:Y:S01]  /*0b30*/  @P6 LDC.64 R56, c[0x0][0x230] ;  /* 0x00008c00ff386b82 */ /* 0x000ea20000000a00 */
[----:B-1----:R-:W-:-:S04]  /*0b40*/  @P2 IMAD R18, R5, R20, RZ ;  /* 0x0000001405122224 */ /* 0x002fc800078e02ff */
[----:B------:R-:W-:Y:S01]  /*0b50*/  @P2 IMAD R21, R2, R21, R18 ;  /* 0x0000001502152224 */ /* 0x000fe200078e0212 */
[----:B------:R-:W-:-:S05]  /*0b60*/  @P2 MOV R18, R110 ;  /* 0x0000006e00122202 */ /* 0x000fca0000000f00 */
[----:B------:R-:W-:-:S05]  /*0b70*/  @P2 IMAD.WIDE.U32 R18, R2, R20, R18 ;  /* 0x0000001402122225 */ /* 0x000fca00078e0012 */
[----:B------:R-:W-:Y:S02]  /*0b80*/  @P2 IADD3 R19, R19, R21, RZ ;  /* 0x0000001513132210 */ /* 0x000fe40007ffe0ff */
[----:B------:R-:W1:Y:S01]  /*0b90*/  @P2 LDC.64 R20, c[0x0][0x228] ;  /* 0x00008a00ff142b82 */ /* 0x000e620000000a00 */
[C---:B------:R-:W-:Y:S02]  /*0ba0*/  @P2 SHF.L.U32 R63, R18.reuse, 0x1, RZ ;  /* 0x00000001123f2819 */ /* 0x040fe400000006ff */
[----:B------:R-:W-:Y:S02]  /*0bb0*/  @P2 SHF.L.U64.HI R18, R18, 0x1, R19 ;  /* 0x0000000112122819 */ /* 0x000fe40000010213 */
[----:B------:R-:W-:Y:S02]  /*0bc0*/  @P2 IADD3 R64, P0, R63, R64, RZ ;  /* 0x000000403f402210 */ /* 0x000fe40007f1e0ff */
[----:B------:R-:W-:Y:S02]  /*0bd0*/  @P1 MOV R19, R113 ;  /* 0x0000007100131202 */ /* 0x000fe40000000f00 */
[----:B------:R-:W-:-:S02]  /*0be0*/  @P2 IADD3.X R65, R18, R65, RZ, P0, !PT ;  /* 0x0000004112412210 */ /* 0x000fc400007fe4ff */
[----:B-1----:R-:W-:-:S04]  /*0bf0*/  @P2 IADD3 R62, P0, R63, R20, RZ ;  /* 0x000000143f3e2210 */ /* 0x002fc80007f1e0ff */
[----:B------:R-:W-:Y:S02]  /*0c00*/  @P2 IADD3.X R63, R18, R21, RZ, P0, !PT ;  /* 0x00000015123f2210 */ /* 0x000fe400007fe4ff */
[----:B------:R-:W1:Y:S01]  /*0c10*/  @P1 LDC.64 R20, c[0x0][0x288] ;  /* 0x0000a200ff141b82 */ /* 0x000e620000000a00 */
[----:B------:R-:W-:-:S13]  /*0c20*/  LOP3.LUT P2, RZ, R83, 0x20, RZ, 0xc0, !PT ;  /* 0x0000002053ff7812 */ /* 0x000fda000784c0ff */
[----:B------:R-:W3:Y:S01]  /*0c30*/  @P2 LDC.64 R52, c[0x0][0x230] ;  /* 0x00008c00ff342b82 */ /* 0x000ee20000000a00 */
        /* <DEDUP_REMOVED lines=8> */
[----:B0-----:R-:W-:Y:S02]  /*0cc0*/  @P1 IADD3 R60, P0, R59, R60, RZ ;  /* 0x0000003c3b3c1210 */ /* 0x001fe40007f1e0ff */
[----:B------:R-:W-:Y:S02]  /*0cd0*/  SHF.R.S32.HI R19, RZ, 0x1f, R23 ;  /* 0x0000001fff137819 */ /* 0x000fe40000011417 */
[----:B------:R-:W-:-:S02]  /*0ce0*/  @P1 IADD3.X R61, R18, R61, RZ, P0, !PT ;  /* 0x0000003d123d1210 */ /* 0x000fc400007fe4ff */
[----:B-1----:R-:W-:-:S04]  /*0cf0*/  @P1 IADD3 R58, P0, R59, R20, RZ ;  /* 0x000000143b3a1210 */ /* 0x002fc80007f1e0ff */
[----:B------:R-:W-:Y:S02]  /*0d00*/  @P1 IADD3.X R59, R18, R21, RZ, P0, !PT ;  /* 0x00000015123b1210 */ /* 0x000fe400007fe4ff */
[----:B------:R-:W0:Y:S02]  /*0d10*/  @P6 LDC.64 R20, c[0x0][0x288] ;  /* 0x0000a200ff146b82 */ /* 0x000e240000000a00 */
[----:B0-----:R-:W-:Y:S01]  /*0d20*/  @P6 IMAD R18, R19, R20, RZ ;  /* 0x0000001413126224 */ /* 0x001fe200078e02ff */
[----:B------:R-:W-:-:S03]  /*0d30*/  @P6 MOV R19, R113 ;  /* 0x0000007100136202 */ /* 0x000fc60000000f00 */
[----:B------:R-:W-:Y:S01]  /*0d40*/  @P6 IMAD R21, R23, R21, R18 ;  /* 0x0000001517156224 */ /* 0x000fe200078e0212 */
[----:B------:R-:W-:-:S05]  /*0d50*/  @P6 MOV R18, R110 ;  /* 0x0000006e00126202 */ /* 0x000fca0000000f00 */
[----:B------:R-:W-:Y:S01]  /*0d60*/  @P6 IMAD.WIDE.U32 R18, R23, R20, R18 ;  /* 0x0000001417126225 */ /* 0x000fe200078e0012 */
[----:B------:R-:W-:-:S04]  /*0d70*/  IADD3 R23, R0, 0x80, RZ ;  /* 0x0000008000177810 */ /* 0x000fc80007ffe0ff */
[----:B------:R-:W-:Y:S02]  /*0d80*/  @P6 IADD3 R19, R19, R21, RZ ;  /* 0x0000001513136210 */ /* 0x000fe40007ffe0ff */
[----:B------:R-:W0:Y:S01]  /*0d90*/  @P6 LDC.64 R20, c[0x0][0x228] ;  /* 0x00008a00ff146b82 */ /* 0x000e220000000a00 */
[C---:B------:R-:W-:Y:S02]  /*0da0*/  @P6 SHF.L.U32 R55, R18.reuse, 0x1, RZ ;  /* 0x0000000112376819 */ /* 0x040fe400000006ff */
[----:B------:R-:W-:Y:S02]  /*0db0*/  @P6 SHF.L.U64.HI R18, R18, 0x1, R19 ;  /* 0x0000000112126819 */ /* 0x000fe40000010213 */
[----:B--2---:R-:W-:Y:S02]  /*0dc0*/  @P6 IADD3 R56, P0, R55, R56, RZ ;  /* 0x0000003837386210 */ /* 0x004fe40007f1e0ff */
[----:B------:R-:W-:Y:S02]  /*0dd0*/  SHF.R.S32.HI R19, RZ, 0x1f, R23 ;  /* 0x0000001fff137819 */ /* 0x000fe40000011417 */
[----:B------:R-:W-:-:S02]  /*0de0*/  @P6 IADD3.X R57, R18, R57, RZ, P0, !PT ;  /* 0x0000003912396210 */ /* 0x000fc400007fe4ff */
[----:B0-----:R-:W-:-:S04]  /*0df0*/  @P6 IADD3 R54, P0, R55, R20, RZ ;  /* 0x0000001437366210 */ /* 0x001fc80007f1e0ff */
[----:B------:R-:W-:Y:S02]  /*0e00*/  @P6 IADD3.X R55, R18, R21, RZ, P0, !PT ;  /* 0x0000001512376210 */ /* 0x000fe400007fe4ff */
[----:B------:R-:W0:Y:S01]  /*0e10*/  @P2 LDC.64 R20, c[0x0][0x288] ;  /* 0x0000a200ff142b82 */ /* 0x000e220000000a00 */
[----:B------:R-:W-:-:S13]  /*0e20*/  LOP3.LUT P6, RZ, R83, 0x10, RZ, 0xc0, !PT ;  /* 0x0000001053ff7812 */ /* 0x000fda00078cc0ff */
[----:B------:R-:W1:Y:S01]  /*0e30*/  @P6 LDC.64 R48, c[0x0][0x230] ;  /* 0x00008c00ff306b82 */ /* 0x000e620000000a00 */
        /* <DEDUP_REMOVED lines=10> */
[----:B---3--:R-:W-:Y:S02]  /*0ee0*/  @P2 IADD3 R52, P0, R51, R52, RZ ;  /* 0x0000003433342210 */ /* 0x008fe40007f1e0ff */
[----:B------:R-:W-:Y:S02]  /*0ef0*/  SHF.R.S32.HI R19, RZ, 0x1f, R23 ;  /* 0x0000001fff137819 */ /* 0x000fe40000011417 */
[----:B------:R-:W-:-:S02]  /*0f00*/  @P2 IADD3.X R53, R18, R53, RZ, P0, !PT ;  /* 0x0000003512352210 */ /* 0x000fc400007fe4ff */
[----:B0-----:R-:W-:-:S04]  /*0f10*/  @P2 IADD3 R50, P0, R51, R20, RZ ;  /* 0x0000001433322210 */ /* 0x001fc80007f1e0ff */
[----:B------:R-:W-:Y:S02]  /*0f20*/  @P2 IADD3.X R51, R18, R21, RZ, P0, !PT ;  /* 0x0000001512332210 */ /* 0x000fe400007fe4ff */
[----:B------:R-:W0:Y:S01]  /*0f30*/  @P6 LDC.64 R20, c[0x0][0x288] ;  /* 0x0000a200ff146b82 */ /* 0x000e220000000a00 */
[----:B------:R-:W-:-:S13]  /*0f40*/  LOP3.LUT P2, RZ, R83, 0x8, RZ, 0xc0, !PT ;  /* 0x0000000853ff7812 */ /* 0x000fda000784c0ff */
[----:B------:R-:W2:Y:S01]  /*0f50*/  @P2 LDC.64 R44, c[0x0][0x230] ;  /* 0x00008c00ff2c2b82 */ /* 0x000ea20000000a00 */
        /* <DEDUP_REMOVED lines=10> */
[----:B-1----:R-:W-:Y:S02]  /*1000*/  @P6 IADD3 R48, P0, R47, R48, RZ ;  /* 0x000000302f306210 */ /* 0x002fe40007f1e0ff */
        /* <DEDUP_REMOVED lines=40> */
[----:B------:R-:W0:Y:S02]  /*1290*/  @P2 LDC.64 R20, c[0x0][0x288] ;  /* 0x0000a200ff142b82 */ /* 0x000e240000000a00 */
[----:B0-----:R-:W-:Y:S01]  /*12a0*/  @P2 IMAD R18, R19, R20, RZ ;  /* 0x0000001413122224 */ /* 0x001fe200078e02ff */
[----:B------:R-:W-:-:S03]  /*12b0*/  @P2 MOV R19, R113 ;  /* 0x0000007100132202 */ /* 0x000fc60000000f00 */
[----:B------:R-:W-:Y:S01]  /*12c0*/  @P2 IMAD R21, R23, R21, R18 ;  /* 0x0000001517152224 */ /* 0x000fe200078e0212 */
[----:B------:R-:W-:-:S05]  /*12d0*/  @P2 MOV R18, R110 ;  /* 0x0000006e00122202 */ /* 0x000fca0000000f00 */
[----:B------:R-:W-:Y:S02]  /*12e0*/  @P2 IMAD.WIDE.U32 R18, R23, R20, R18 ;  /* 0x0000001417122225 */ /* 0x000fe400078e0012 */
[----:B------:R-:W0:Y:S03]  /*12f0*/  @P2 LDC.64 R22, c[0x0][0x228] ;  /* 0x00008a00ff162b82 */ /* 0x000e260000000a00 */
[----:B------:R-:W-:Y:S02]  /*1300*/  @P2 IADD3 R19, R19, R21, RZ ;  /* 0x0000001513132210 */ /* 0x000fe40007ffe0ff */
[C---:B------:R-:W-:Y:S02]  /*1310*/  @P2 SHF.L.U32 R21, R18.reuse, 0x1, RZ ;  /* 0x0000000112152819 */ /* 0x040fe400000006ff */
[----:B------:R-:W-:Y:S02]  /*1320*/  @P2 SHF.L.U64.HI R18, R18, 0x1, R19 ;  /* 0x0000000112122819 */ /* 0x000fe40000010213 */
[----:B--2---:R-:W-:-:S02]  /*1330*/  @P2 IADD3 R36, P0, R21, R36, RZ ;  /* 0x0000002415242210 */ /* 0x004fc40007f1e0ff */
[----:B------:R-:W-:Y:S02]  /*1340*/  SHF.R.S32.HI R19, RZ, 0x1f, R29 ;  /* 0x0000001fff137819 */ /* 0x000fe4000001141d */
[----:B------:R-:W-:Y:S02]  /*1350*/  @P2 IADD3.X R37, R18, R37, RZ, P0, !PT ;  /* 0x0000002512252210 */ /* 0x000fe400007fe4ff */
[----:B0-----:R-:W-:-:S04]  /*1360*/  @P2 IADD3 R20, P0, R21, R22, RZ ;  /* 0x0000001615142210 */ /* 0x001fc80007f1e0ff */
[----:B------:R-:W-:Y:S02]  /*1370*/  @P2 IADD3.X R21, R18, R23, RZ, P0, !PT ;  /* 0x0000001712152210 */ /* 0x000fe400007fe4ff */
[----:B------:R-:W0:Y:S01]  /*1380*/  @P5 LDC.64 R22, c[0x0][0x288] ;  /* 0x0000a200ff165b82 */ /* 0x000e220000000a00 */
[----:B------:R-:W-:Y:S02]  /*1390*/  CS2R R102, SRZ ;  /* 0x0000000000667805 */ /* 0x000fe4000001ff00 */
[----:B------:R-:W-:Y:S02]  /*13a0*/  CS2R R98, SRZ ;  /* 0x0000000000627805 */ /* 0x000fe4000001ff00 */
[----:B------:R-:W-:Y:S01]  /*13b0*/  LOP3.LUT P2, RZ, R83, 0x80, RZ, 0xc0, !PT ;  /* 0x0000008053ff7812 */ /* 0x000fe2000784c0ff */
[----:B0-----:R-:W-:Y:S01]  /*13c0*/  @P5 IMAD R18, R19, R22, RZ ;  /* 0x0000001613125224 */ /* 0x001fe200078e02ff */
[----:B------:R-:W-:-:S03]  /*13d0*/  @P5 MOV R19, R113 ;  /* 0x0000007100135202 */ /* 0x000fc60000000f00 */
[----:B------:R-:W-:Y:S01]  /*13e0*/  @P5 IMAD R23, R29, R23, R18 ;  /* 0x000000171d175224 */ /* 0x000fe200078e0212 */
[----:B------:R-:W-:-:S05]  /*13f0*/  @P5 MOV R18, R110 ;  /* 0x0000006e00125202 */ /* 0x000fca0000000f00 */
[----:B------:R-:W-:Y:S01]  /*1400*/  @P5 IMAD.WIDE.U32 R18, R29, R22, R18 ;  /* 0x000000161d125225 */ /* 0x000fe200078e0012 */
[----:B------:R-:W-:-:S04]  /*1410*/  IADD3 R29, R0, 0x140, RZ ;  /* 0x00000140001d7810 */ /* 0x000fc80007ffe0ff */
[----:B------:R-:W-:Y:S02]  /*1420*/  @P5 IADD3 R19, R19, R23, RZ ;  /* 0x0000001713135210 */ /* 0x000fe40007ffe0ff */
[C---:B------:R-:W-:Y:S02]  /*1430*/  @P5 SHF.L.U32 R35, R18.reuse, 0x1, RZ ;  /* 0x0000000112235819 */ /* 0x040fe400000006ff */
[----:B------:R-:W-:Y:S02]  /*1440*/  @P5 SHF.L.U64.HI R18, R18, 0x1, R19 ;  /* 0x0000000112125819 */ /* 0x000fe40000010213 */
[----:B----4-:R-:W-:Y:S02]  /*1450*/  @P5 IADD3 R22, P0, R35, R26, RZ ;  /* 0x0000001a23165210 */ /* 0x010fe40007f1e0ff */
[----:B------:R-:W-:Y:S02]  /*1460*/  SHF.R.S32.HI R19, RZ, 0x1f, R29 ;  /* 0x0000001fff137819 */ /* 0x000fe4000001141d */
[----:B------:R-:W-:-:S02]  /*1470*/  @P5 IADD3.X R23, R18, R27, RZ, P0, !PT ;  /* 0x0000001b12175210 */ /* 0x000fc400007fe4ff */
[----:B------:R-:W0:Y:S02]  /*1480*/  @P5 LDC.64 R26, c[0x0][0x228] ;  /* 0x00008a00ff1a5b82 */ /* 0x000e240000000a00 */
[----:B0-----:R-:W-:-:S04]  /*1490*/  @P5 IADD3 R34, P0, R35, R26, RZ ;  /* 0x0000001a23225210 */ /* 0x001fc80007f1e0ff */
[----:B------:R-:W-:Y:S02]  /*14a0*/  @P5 IADD3.X R35, R18, R27, RZ, P0, !PT ;  /* 0x0000001b12235210 */ /* 0x000fe400007fe4ff */
[----:B------:R-:W0:Y:S01]  /*14b0*/  @P4 LDC.64 R26, c[0x0][0x288] ;  /* 0x0000a200ff1a4b82 */ /* 0x000e220000000a00 */
[----:B------:R-:W-:-:S04]  /*14c0*/  LOP3.LUT P5, RZ, R83, 0x8, RZ, 0xc0, !PT ;  /* 0x0000000853ff7812 */ /* 0x000fc800078ac0ff */
[----:B------:R-:W-:Y:S02]  /*14d0*/  P2R R85, PR, RZ, 0x20 ;  /* 0x00000020ff557803 */ /* 0x000fe40000000000 */
[----:B------:R-:W-:-:S04]  /*14e0*/  LOP3.LUT P5, RZ, R83, 0x10, RZ, 0xc0, !PT ;  /* 0x0000001053ff7812 */ /* 0x000fc800078ac0ff */
[----:B------:R-:W-:Y:S02]  /*14f0*/  P2R R90, PR, RZ, 0x20 ;  /* 0x00000020ff5a7803 */ /* 0x000fe40000000000 */
[----:B------:R-:W-:-:S04]  /*1500*/  LOP3.LUT P5, RZ, R83, 0x20, RZ, 0xc0, !PT ;  /* 0x0000002053ff7812 */ /* 0x000fc800078ac0ff */
[----:B------:R-:W-:Y:S02]  /*1510*/  P2R R91, PR, RZ, 0x20 ;  /* 0x00000020ff5b7803 */ /* 0x000fe40000000000 */
[----:B------:R-:W-:Y:S01]  /*1520*/  LOP3.LUT P5, RZ, R83, 0x40, RZ, 0xc0, !PT ;  /* 0x0000004053ff7812 */ /* 0x000fe200078ac0ff */
[----:B0-----:R-:W-:Y:S01]  /*1530*/  @P4 IMAD R18, R19, R26, RZ ;  /* 0x0000001a13124224 */ /* 0x001fe200078e02ff */
[----:B------:R-:W-:-:S03]  /*1540*/  @P4 MOV R19, R113 ;  /* 0x0000007100134202 */ /* 0x000fc60000000f00 */
[----:B------:R-:W-:Y:S01]  /*1550*/  @P4 IMAD R27, R29, R27, R18 ;  /* 0x0000001b1d1b4224 */ /* 0x000fe200078e0212 */
[----:B------:R-:W-:-:S07]  /*1560*/  @P4 MOV R18, R110 ;  /* 0x0000006e00124202 */ /* 0x000fce0000000f00 */
[----:B------:R-:W5:Y:S01]  /*1570*/  @P5 LDG.E R102, desc[UR8][R56.64] ;  /* 0x0000000838665981 */ /* 0x000f62000c1e1900 */
[----:B------:R-:W-:Y:S02]  /*1580*/  @P4 IMAD.WIDE.U32 R18, R29, R26, R18 ;  /* 0x0000001a1d124225 */ /* 0x000fe400078e0012 */
[----:B------:R-:W0:Y:S01]  /*1590*/  @P3 LDC.64 R28, c[0x0][0x288] ;  /* 0x0000a200ff1c3b82 */ /* 0x000e220000000a00 */
[----:B------:R-:W5:Y:S02]  /*15a0*/  @P5 LDG.E R99, desc[UR8][R54.64] ;  /* 0x0000000836635981 */ /* 0x000f64000c1e1900 */
[----:B------:R-:W-:Y:S02]  /*15b0*/  @P4 IADD3 R19, R19, R27, RZ ;  /* 0x0000001b13134210 */ /* 0x000fe40007ffe0ff */
[C---:B------:R-:W-:Y:S02]  /*15c0*/  @P4 SHF.L.U32 R31, R18.reuse, 0x1, RZ ;  /* 0x00000001121f4819 */ /* 0x040fe400000006ff */
[----:B------:R-:W-:Y:S01]  /*15d0*/  @P4 SHF.L.U64.HI R18, R18, 0x1, R19 ;  /* 0x0000000112124819 */ /* 0x000fe20000010213 */
[----:B------:R-:W1:Y:S01]  /*15e0*/  @P4 LDC.64 R26, c[0x0][0x228] ;  /* 0x00008a00ff1a4b82 */ /* 0x000e620000000a00 */
[----:B------:R-:W-:-:S02]  /*15f0*/  @P4 IADD3 R32, P0, R31, R32, RZ ;  /* 0x000000201f204210 */ /* 0x000fc40007f1e0ff */
[----:B------:R-:W-:Y:S02]  /*1600*/  SHF.R.S32.HI R19, RZ, 0x1f, R71 ;  /* 0x0000001fff137819 */ /* 0x000fe40000011447 */
[----:B------:R-:W-:Y:S02]  /*1610*/  @P4 IADD3.X R33, R18, R33, RZ, P0, !PT ;  /* 0x0000002112214210 */ /* 0x000fe400007fe4ff */
[----:B-1----:R-:W-:-:S04]  /*1620*/  @P4 IADD3 R30, P0, R31, R26, RZ ;  /* 0x0000001a1f1e4210 */ /* 0x002fc80007f1e0ff */
[----:B------:R-:W-:Y:S01]  /*1630*/  @P4 IADD3.X R31, R18, R27, RZ, P0, !PT ;  /* 0x0000001b121f4210 */ /* 0x000fe200007fe4ff */
[----:B0-----:R-:W-:Y:S01]  /*1640*/  @P3 IMAD R18, R19, R28, RZ ;  /* 0x0000001c13123224 */ /* 0x001fe200078e02ff */
[----:B------:R-:W-:Y:S01]  /*1650*/  @P3 MOV R19, R113 ;  /* 0x0000007100133202 */ /* 0x000fe20000000f00 */
[----:B------:R-:W0:Y:S02]  /*1660*/  @P3 LDC.64 R26, c[0x0][0x230] ;  /* 0x00008c00ff1a3b82 */ /* 0x000e240000000a00 */
[----:B------:R-:W-:Y:S01]  /*1670*/  @P3 IMAD R29, R71, R29, R18 ;  /* 0x0000001d471d3224 */ /* 0x000fe200078e0212 */
[----:B------:R-:W-:-:S05]  /*1680*/  @P3 MOV R18, R110 ;  /* 0x0000006e00123202 */ /* 0x000fca0000000f00 */
[----:B------:R-:W-:Y:S02]  /*1690*/  @P3 IMAD.WIDE.U32 R18, R71, R28, R18 ;  /* 0x0000001c47123225 */ /* 0x000fe400078e0012 */
[----:B------:R-:W1:Y:S03]  /*16a0*/  @P3 LDC.64 R70, c[0x0][0x228] ;  /* 0x00008a00ff463b82 */ /* 0x000e660000000a00 */
[----:B------:R-:W-:Y:S02]  /*16b0*/  @P3 IADD3 R19, R19, R29, RZ ;  /* 0x0000001d13133210 */ /* 0x000fe40007ffe0ff */
[C---:B------:R-:W-:Y:S02]  /*16c0*/  @P3 SHF.L.U32 R29, R18.reuse, 0x1, RZ ;  /* 0x00000001121d3819 */ /* 0x040fe400000006ff */
[----:B------:R-:W-:Y:S02]  /*16d0*/  @P3 SHF.L.U64.HI R18, R18, 0x1, R19 ;  /* 0x0000000112123819 */ /* 0x000fe40000010213 */
[----:B------:R-:W2:Y:S01]  /*16e0*/  LDC R19, c[0x0][0x2ac] ;  /* 0x0000ab00ff137b82 */ /* 0x000ea20000000800 */
[----:B0-----:R-:W-:-:S04]  /*16f0*/  @P3 IADD3 R26, P0, R29, R26, RZ ;  /* 0x0000001a1d1a3210 */ /* 0x001fc80007f1e0ff */
[----:B------:R-:W-:Y:S02]  /*1700*/  @P3 IADD3.X R27, R18, R27, RZ, P0, !PT ;  /* 0x0000001b121b3210 */ /* 0x000fe400007fe4ff */
[----:B-1----:R-:W-:-:S04]  /*1710*/  @P3 IADD3 R28, P0, R29, R70, RZ ;  /* 0x000000461d1c3210 */ /* 0x002fc80007f1e0ff */
[----:B------:R-:W-:Y:S01]  /*1720*/  @P3 IADD3.X R29, R18, R71, RZ, P0, !PT ;  /* 0x00000047121d3210 */ /* 0x000fe200007fe4ff */
[----:B--2---:R-:W-:-:S05]  /*1730*/  IMAD R86, R19, UR7, R86 ;  /* 0x0000000713567c24 */ /* 0x004fca000f8e0256 */
[----:B------:R-:W-:-:S04]  /*1740*/  IADD3 R18, R86, 0x180, RZ ;  /* 0x0000018056127810 */ /* 0x000fc80007ffe0ff */
[----:B------:R-:W-:Y:S02]  /*1750*/  SHF.R.S32.HI R19, RZ, 0x1f, R18 ;  /* 0x0000001fff137819 */ /* 0x000fe40000011412 */
[----:B------:R-:W-:-:S04]  /*1760*/  ISETP.GE.U32.AND P0, PT, R18, UR12, PT ;  /* 0x0000000c12007c0c */ /* 0x000fc8000bf06070 */
[----:B------:R-:W-:-:S04]  /*1770*/  ISETP.GE.AND.EX P0, PT, R19, UR13, PT, P0 ;  /* 0x0000000d13007c0c */ /* 0x000fc8000bf06300 */
[----:B------:R-:W-:-:S13]  /*1780*/  ISETP.LT.U32.AND P0, PT, R82, 0x200, !P0 ;  /* 0x000002005200780c */ /* 0x000fda0004701070 */
[----:B------:R-:W0:Y:S08]  /*1790*/  @P0 LDC.64 R70, c[0x0][0x288] ;  /* 0x0000a200ff460b82 */ /* 0x000e300000000a00 */
[----:B------:R-:W1:Y:S01]  /*17a0*/  @P0 LDC.64 R18, c[0x0][0x230] ;  /* 0x00008c00ff120b82 */ /* 0x000e620000000a00 */
[----:B0-----:R-:W-:Y:S01]  /*17b0*/  @P0 IMAD R72, R73, R70, RZ ;  /* 0x0000004649480224 */ /* 0x001fe200078e02ff */
[----:B------:R-:W-:-:S03]  /*17c0*/  @P0 MOV R73, R113 ;  /* 0x0000007100490202 */ /* 0x000fc60000000f00 */
[----:B------:R-:W-:Y:S01]  /*17d0*/  @P0 IMAD R75, R77, R71, R72 ;  /* 0x000000474d4b0224 */ /* 0x000fe200078e0248 */
[----:B------:R-:W-:-:S05]  /*17e0*/  @P0 MOV R72, R110 ;  /* 0x0000006e00480202 */ /* 0x000fca0000000f00 */
[----:B------:R-:W-:Y:S02]  /*17f0*/  @P0 IMAD.WIDE.U32 R70, R77, R70, R72 ;  /* 0x000000464d460225 */ /* 0x000fe400078e0048 */
[----:B------:R-:W0:Y:S03]  /*1800*/  @P0 LDC.64 R72, c[0x0][0x228] ;  /* 0x00008a00ff480b82 */ /* 0x000e260000000a00 */
[----:B------:R-:W-:Y:S02]  /*1810*/  @P0 IADD3 R71, R71, R75, RZ ;  /* 0x0000004b47470210 */ /* 0x000fe40007ffe0ff */
[----:B------:R-:W-:Y:S02]  /*1820*/  CS2R R74, SRZ ;  /* 0x00000000004a7805 */ /* 0x000fe4000001ff00 */
[C---:B------:R-:W-:Y:S02]  /*1830*/  @P0 SHF.L.U32 R89, R70.reuse, 0x1, RZ ;  /* 0x0000000146590819 */ /* 0x040fe400000006ff */
[----:B------:R-:W-:-:S02]  /*1840*/  @P0 SHF.L.U64.HI R70, R70, 0x1, R71 ;  /* 0x0000000146460819 */ /* 0x000fc40000010247 */
[----:B-1----:R-:W-:-:S04]  /*1850*/  @P0 IADD3 R18, P6, R89, R18, RZ ;  /* 0x0000001259120210 */ /* 0x002fc80007fde0ff */
[----:B------:R-:W-:-:S05]  /*1860*/  @P0 IADD3.X R19, R70, R19, RZ, P6, !PT ;  /* 0x0000001346130210 */ /* 0x000fca00037fe4ff */
[----:B------:R1:W5:Y:S01]  /*1870*/  @P0 LDG.E R76, desc[UR8][R18.64] ;  /* 0x00000008124c0981 */ /* 0x000362000c1e1900 */
[----:B0-----:R-:W-:-:S04]  /*1880*/  @P0 IADD3 R88, P6, R89, R72, RZ ;  /* 0x0000004859580210 */ /* 0x001fc80007fde0ff */
[----:B------:R-:W-:Y:S02]  /*1890*/  @P0 IADD3.X R89, R70, R73, RZ, P6, !PT ;  /* 0x0000004946590210 */ /* 0x000fe400037fe4ff */
[----:B------:R-:W-:-:S03]  /*18a0*/  IADD3 R70, R86, 0x1a0, RZ ;  /* 0x000001a056467810 */ /* 0x000fc60007ffe0ff */
[----:B------:R0:W5:Y:S01]  /*18b0*/  @P0 LDG.E R75, desc[UR8][R88.64] ;  /* 0x00000008584b0981 */ /* 0x000162000c1e1900 */
[----:B------:R-:W-:Y:S02]  /*18c0*/  SHF.R.S32.HI R71, RZ, 0x1f, R70 ;  /* 0x0000001fff477819 */ /* 0x000fe40000011446 */
[----:B------:R-:W-:-:S04]  /*18d0*/  ISETP.GE.U32.AND P0, PT, R70, UR12, PT ;  /* 0x0000000c46007c0c */ /* 0x000fc8000bf06070 */
[----:B------:R-:W-:-:S04]  /*18e0*/  ISETP.GE.AND.EX P0, PT, R71, UR13, PT, P0 ;  /* 0x0000000d47007c0c */ /* 0x000fc8000bf06300 */
[----:B------:R-:W-:-:S13]  /*18f0*/  ISETP.LT.U32.AND P0, PT, R82, 0x200, !P0 ;  /* 0x000002005200780c */ /* 0x000fda0004701070 */
[----:B------:R-:W2:Y:S01]  /*1900*/  @P0 LDC.64 R72, c[0x0][0x288] ;  /* 0x0000a200ff480b82 */ /* 0x000ea20000000a00 */
[----:B------:R-:W-:-:S04]  /*1910*/  IADD3 R77, R0, 0x1a0, RZ ;  /* 0x000001a0004d7810 */ /* 0x000fc80007ffe0ff */
[----:B------:R-:W-:Y:S02]  /*1920*/  SHF.R.S32.HI R87, RZ, 0x1f, R77 ;  /* 0x0000001fff577819 */ /* 0x000fe4000001144d */
[----:B-1----:R-:W-:Y:S01]  /*1930*/  @P0 MOV R19, R113 ;  /* 0x0000007100130202 */ /* 0x002fe20000000f00 */
[----:B------:R-:W1:Y:S02]  /*1940*/  @P0 LDC.64 R70, c[0x0][0x230] ;  /* 0x00008c00ff460b82 */ /* 0x000e640000000a00 */
[----:B--2---:R-:W-:-:S04]  /*1950*/  @P0 IMAD R18, R87, R72, RZ ;  /* 0x0000004857120224 */ /* 0x004fc800078e02ff */
[----:B------:R-:W-:Y:S01]  /*1960*/  @P0 IMAD R73, R77, R73, R18 ;  /* 0x000000494d490224 */ /* 0x000fe200078e0212 */
[----:B------:R-:W-:-:S05]  /*1970*/  @P0 MOV R18, R110 ;  /* 0x0000006e00120202 */ /* 0x000fca0000000f00 */
[----:B------:R-:W-:-:S05]  /*1980*/  @P0 IMAD.WIDE.U32 R18, R77, R72, R18 ;  /* 0x000000484d120225 */ /* 0x000fca00078e0012 */
[----:B------:R-:W-:Y:S02]  /*1990*/  @P0 IADD3 R73, R19, R73, RZ ;  /* 0x0000004913490210 */ /* 0x000fe40007ffe0ff */
[C---:B------:R-:W-:Y:S02]  /*19a0*/  @P0 SHF.L.U32 R19, R18.reuse, 0x1, RZ ;  /* 0x0000000112130819 */ /* 0x040fe400000006ff */
[----:B------:R-:W-:Y:S02]  /*19b0*/  @P0 SHF.L.U64.HI R18, R18, 0x1, R73 ;  /* 0x0000000112120819 */ /* 0x000fe40000010249 */
[----:B------:R-:W2:Y:S01]  /*19c0*/  @P0 LDC.64 R72, c[0x0][0x228] ;  /* 0x00008a00ff480b82 */ /* 0x000ea20000000a00 */
[----:B-1----:R-:W-:-:S04]  /*19d0*/  @P0 IADD3 R70, P6, R19, R70, RZ ;  /* 0x0000004613460210 */ /* 0x002fc80007fde0ff */
[----:B------:R-:W-:Y:S02]  /*19e0*/  @P0 IADD3.X R71, R18, R71, RZ, P6, !PT ;  /* 0x0000004712470210 */ /* 0x000fe400037fe4ff */
[----:B------:R-:W-:-:S06]  /*19f0*/  MOV R77, RZ ;  /* 0x000000ff004d7202 */ /* 0x000fcc0000000f00 */
[----:B------:R1:W5:Y:S01]  /*1a00*/  @P0 LDG.E R77, desc[UR8][R70.64] ;  /* 0x00000008464d0981 */ /* 0x000362000c1e1900 */
[----:B--2---:R-:W-:-:S04]  /*1a10*/  @P0 IADD3 R72, P6, R19, R72, RZ ;  /* 0x0000004813480210 */ /* 0x004fc80007fde0ff */
[----:B------:R-:W-:Y:S02]  /*1a20*/  @P0 IADD3.X R73, R18, R73, RZ, P6, !PT ;  /* 0x0000004912490210 */ /* 0x000fe400037fe4ff */
[----:B------:R-:W-:-:S03]  /*1a30*/  IADD3 R18, R86, 0x1c0, RZ ;  /* 0x000001c056127810 */ /* 0x000fc60007ffe0ff */
[----:B------:R2:W5:Y:S01]  /*1a40*/  @P0 LDG.E R74, desc[UR8][R72.64] ;  /* 0x00000008484a0981 */ /* 0x000562000c1e1900 */
[----:B------:R-:W-:Y:S02]  /*1a50*/  SHF.R.S32.HI R19, RZ, 0x1f, R18 ;  /* 0x0000001fff137819 */ /* 0x000fe40000011412 */
[----:B------:R-:W-:-:S04]  /*1a60*/  ISETP.GE.U32.AND P0, PT, R18, UR12, PT ;  /* 0x0000000c12007c0c */ /* 0x000fc8000bf06070 */
[----:B------:R-:W-:-:S04]  /*1a70*/  ISETP.GE.AND.EX P0, PT, R19, UR13, PT, P0 ;  /* 0x0000000d13007c0c */ /* 0x000fc8000bf06300 */
[----:B------:R-:W-:-:S13]  /*1a80*/  ISETP.LT.U32.AND P0, PT, R82, 0x200, !P0 ;  /* 0x000002005200780c */ /* 0x000fda0004701070 */
[----:B------:R-:W3:Y:S01]  /*1a90*/  @P0 LDC.64 R18, c[0x0][0x288] ;  /* 0x0000a200ff120b82 */ /* 0x000ee20000000a00 */
[----:B------:R-:W-:-:S04]  /*1aa0*/  IADD3 R87, R0, 0x1c0, RZ ;  /* 0x000001c000577810 */ /* 0x000fc80007ffe0ff */
[----:B------:R-:W-:-:S03]  /*1ab0*/  SHF.R.S32.HI R93, RZ, 0x1f, R87 ;  /* 0x0000001fff5d7819 */ /* 0x000fc60000011457 */
[----:B0-----:R-:W0:Y:S01]  /*1ac0*/  @P0 LDC.64 R88, c[0x0][0x230] ;  /* 0x00008c00ff580b82 */ /* 0x001e220000000a00 */
[----:B-1----:R-:W-:Y:S01]  /*1ad0*/  @P0 MOV R71, R113 ;  /* 0x0000007100470202 */ /* 0x002fe20000000f00 */
[----:B---3--:R-:W-:-:S06]  /*1ae0*/  @P0 IMAD R70, R93, R18, RZ ;  /* 0x000000125d460224 */ /* 0x008fcc00078e02ff */
[----:B------:R-:W1:Y:S01]  /*1af0*/  @P0 LDC.64 R92, c[0x0][0x228] ;  /* 0x00008a00ff5c0b82 */ /* 0x000e620000000a00 */
[----:B------:R-:W-:Y:S01]  /*1b00*/  @P0 IMAD R19, R87, R19, R70 ;  /* 0x0000001357130224 */ /* 0x000fe200078e0246 */
[----:B------:R-:W-:-:S05]  /*1b10*/  @P0 MOV R70, R110 ;  /* 0x0000006e00460202 */ /* 0x000fca0000000f00 */
[----:B------:R-:W-:-:S05]  /*1b20*/  @P0 IMAD.WIDE.U32 R70, R87, R18, R70 ;  /* 0x0000001257460225 */ /* 0x000fca00078e0046 */
[----:B------:R-:W-:Y:S02]  /*1b30*/  @P0 IADD3 R71, R71, R19, RZ ;  /* 0x0000001347470210 */ /* 0x000fe40007ffe0ff */
[C---:B------:R-:W-:Y:S02]  /*1b40*/  @P0 SHF.L.U32 R19, R70.reuse, 0x1, RZ ;  /* 0x0000000146130819 */ /* 0x040fe400000006ff */
[----:B------:R-:W-:Y:S02]  /*1b50*/  @P0 SHF.L.U64.HI R70, R70, 0x1, R71 ;  /* 0x0000000146460819 */ /* 0x000fe40000010247 */
[----:B0-----:R-:W-:-:S04]  /*1b60*/  @P0 IADD3 R88, P6, R19, R88, RZ ;  /* 0x0000005813580210 */ /* 0x001fc80007fde0ff */
[C---:B------:R-:W-:Y:S02]  /*1b70*/  @P0 IADD3.X R89, R70.reuse, R89, RZ, P6, !PT ;  /* 0x0000005946590210 */ /* 0x040fe400037fe4ff */
[----:B-1----:R-:W-:Y:S02]  /*1b80*/  @P0 IADD3 R92, P6, R19, R92, RZ ;  /* 0x0000005c135c0210 */ /* 0x002fe40007fde0ff */
[----:B--2---:R-:W-:Y:S02]  /*1b90*/  MOV R72, RZ ;  /* 0x000000ff00487202 */ /* 0x004fe40000000f00 */
[----:B------:R-:W-:Y:S02]  /*1ba0*/  MOV R71, RZ ;  /* 0x000000ff00477202 */ /* 0x000fe40000000f00 */
[----:B------:R-:W-:Y:S02]  /*1bb0*/  @P0 IADD3.X R93, R70, R93, RZ, P6, !PT ;  /* 0x0000005d465d0210 */ /* 0x000fe400037fe4ff */
[----:B------:R-:W-:Y:S01]  /*1bc0*/  IADD3 R86, R86, 0x1e0, RZ ;  /* 0x000001e056567810 */ /* 0x000fe20007ffe0ff */
[----:B------:R0:W5:Y:S03]  /*1bd0*/  @P0 LDG.E R72, desc[UR8][R88.64] ;  /* 0x0000000858480981 */ /* 0x000166000c1e1900 */
[----:B------:R-:W-:Y:S01]  /*1be0*/  SHF.R.S32.HI R18, RZ, 0x1f, R86 ;  /* 0x0000001fff127819 */ /* 0x000fe20000011456 */
[----:B------:R-:W5:Y:S01]  /*1bf0*/  @P0 LDG.E R71, desc[UR8][R92.64] ;  /* 0x000000085c470981 */ /* 0x000f62000c1e1900 */
[----:B------:R-:W-:-:S04]  /*1c00*/  ISETP.GE.U32.AND P0, PT, R86, UR12, PT ;  /* 0x0000000c56007c0c */ /* 0x000fc8000bf06070 */
[----:B------:R-:W-:-:S04]  /*1c10*/  ISETP.GE.AND.EX P0, PT, R18, UR13, PT, P0 ;  /* 0x0000000d12007c0c */ /* 0x000fc8000bf06300 */
[----:B------:R-:W-:-:S13]  /*1c20*/  ISETP.LT.U32.AND P0, PT, R82, 0x200, !P0 ;  /* 0x000002005200780c */ /* 0x000fda0004701070 */
[----:B------:R-:W1:Y:S01]  /*1c30*/  @P0 LDC.64 R18, c[0x0][0x288] ;  /* 0x0000a200ff120b82 */ /* 0x000e620000000a00 */
[----:B------:R-:W-:Y:S02]  /*1c40*/  SHF.R.S32.HI R73, RZ, 0x1f, R13 ;  /* 0x0000001fff497819 */ /* 0x000fe4000001140d */
[----:B0-----:R-:W-:Y:S02]  /*1c50*/  @P0 MOV R88, R110 ;  /* 0x0000006e00580202 */ /* 0x001fe40000000f00 */
[----:B------:R-:W-:-:S03]  /*1c60*/  @P0 MOV R89, R113 ;  /* 0x0000007100590202 */ /* 0x000fc60000000f00 */
[----:B------:R-:W0:Y:S01]  /*1c70*/  @P0 LDC.64 R86, c[0x0][0x230] ;  /* 0x00008c00ff560b82 */ /* 0x000e220000000a00 */
[-C--:B-1----:R-:W-:Y:S02]  /*1c80*/  @P0 IMAD R70, R73, R18.reuse, RZ ;  /* 0x0000001249460224 */ /* 0x082fe400078e02ff */
[----:B------:R-:W-:-:S04]  /*1c90*/  @P0 IMAD.WIDE.U32 R88, R13, R18, R88 ;  /* 0x000000120d580225 */ /* 0x000fc800078e0058 */
[----:B------:R-:W-:-:S05]  /*1ca0*/  @P0 IMAD R19, R13, R19, R70 ;  /* 0x000000130d130224 */ /* 0x000fca00078e0246 */
[----:B------:R-:W-:Y:S02]  /*1cb0*/  @P0 IADD3 R73, R89, R19, RZ ;  /* 0x0000001359490210 */ /* 0x000fe40007ffe0ff */
[C---:B------:R-:W-:Y:S02]  /*1cc0*/  @P0 SHF.L.U32 R19, R88.reuse, 0x1, RZ ;  /* 0x0000000158130819 */ /* 0x040fe400000006ff */
[----:B------:R-:W-:Y:S02]  /*1cd0*/  @P0 SHF.L.U64.HI R18, R88, 0x1, R73 ;  /* 0x0000000158120819 */ /* 0x000fe40000010249 */
[----:B------:R-:W1:Y:S01]  /*1ce0*/  @P0 LDC.64 R88, c[0x0][0x228] ;  /* 0x00008a00ff580b82 */ /* 0x000e620000000a00 */
[----:B0-----:R-:W-:-:S04]  /*1cf0*/  @P0 IADD3 R86, P6, R19, R86, RZ ;  /* 0x0000005613560210 */ /* 0x001fc80007fde0ff */
[----:B------:R-:W-:Y:S02]  /*1d00*/  @P0 IADD3.X R87, R18, R87, RZ, P6, !PT ;  /* 0x0000005712570210 */ /* 0x000fe400037fe4ff */
[----:B-1----:R-:W-:-:S04]  /*1d10*/  @P0 IADD3 R88, P6, R19, R88, RZ ;  /* 0x0000005813580210 */ /* 0x002fc80007fde0ff */
[----:B------:R-:W-:Y:S02]  /*1d20*/  @P0 IADD3.X R89, R18, R89, RZ, P6, !PT ;  /* 0x0000005912590210 */ /* 0x000fe400037fe4ff */
[----:B------:R-:W0:Y:S02]  /*1d30*/  LDC.64 R18, c[0x0][0x248] ;  /* 0x00009200ff127b82 */ /* 0x000e240000000a00 */
[----:B0-----:R-:W-:-:S06]  /*1d40*/  IMAD.WIDE R18, R79, 0x8, R18 ;  /* 0x000000084f127825 */ /* 0x001fcc00078e0212 */
[----:B------:R-:W2:Y:S01]  /*1d50*/  LDG.E.64 R18, desc[UR8][R18.64] ;  /* 0x0000000812127981 */ /* 0x000ea2000c1e1b00 */
[----:B------:R-:W-:Y:S02]  /*1d60*/  MOV R73, RZ ;  /* 0x000000ff00497202 */ /* 0x000fe40000000f00 */
[----:B------:R-:W-:-:S04]  /*1d70*/  MOV R70, RZ ;  /* 0x000000ff00467202 */ /* 0x000fc80000000f00 */
[----:B------:R-:W5:Y:S04]  /*1d80*/  @P0 LDG.E R73, desc[UR8][R86.64] ;  /* 0x0000000856490981 */ /* 0x000f68000c1e1900 */
[----:B------:R0:W5:Y:S01]  /*1d90*/  @P0 LDG.E R70, desc[UR8][R88.64] ;  /* 0x0000000858460981 */ /* 0x000162000c1e1900 */
[----:B------:R-:W-:Y:S02]  /*1da0*/  ISETP.NE.AND P5, PT, R91, RZ, PT ;  /* 0x000000ff5b00720c */ /* 0x000fe40003fa5270 */
[----:B------:R-:W-:Y:S02]  /*1db0*/  CS2R R96, SRZ ;  /* 0x0000000000607805 */ /* 0x000fe4000001ff00 */
[----:B------:R-:W-:-:S06]  /*1dc0*/  CS2R R104, SRZ ;  /* 0x0000000000687805 */ /* 0x000fcc000001ff00 */
[----:B------:R-:W5:Y:S04]  /*1dd0*/  @P2 LDG.E R105, desc[UR8][R68.64] ;  /* 0x0000000844692981 */ /* 0x000f68000c1e1900 */
[----:B------:R-:W5:Y:S04]  /*1de0*/  @P2 LDG.E R104, desc[UR8][R66.64] ;  /* 0x0000000842682981 */ /* 0x000f68000c1e1900 */
[----:B------:R-:W5:Y:S04]  /*1df0*/  @P5 LDG.E R97, desc[UR8][R52.64] ;  /* 0x0000000834615981 */ /* 0x000f68000c1e1900 */
[----:B------:R-:W5:Y:S01]  /*1e00*/  @P5 LDG.E R96, desc[UR8][R50.64] ;  /* 0x0000000832605981 */ /* 0x000f62000c1e1900 */
[----:B------:R-:W-:-:S02]  /*1e10*/  ISETP.NE.AND P5, PT, R90, RZ, PT ;  /* 0x000000ff5a00720c */ /* 0x000fc40003fa5270 */
[----:B------:R-:W-:Y:S02]  /*1e20*/  ISETP.NE.AND P2, PT, R94, RZ, PT ;  /* 0x000000ff5e00720c */ /* 0x000fe40003f45270 */
[----:B------:R-:W-:Y:S02]  /*1e30*/  CS2R R94, SRZ ;  /* 0x00000000005e7805 */ /* 0x000fe4000001ff00 */
[----:B------:R-:W-:-:S07]  /*1e40*/  MOV R107, 0x3f800000 ;  /* 0x3f800000006b7802 */ /* 0x000fce0000000f00 */
[----:B------:R-:W5:Y:S04]  /*1e50*/  @P5 LDG.E R98, desc[UR8][R48.64] ;  /* 0x0000000830625981 */ /* 0x000f68000c1e1900 */
[----:B------:R-:W5:Y:S01]  /*1e60*/  @P5 LDG.E R95, desc[UR8][R46.64] ;  /* 0x000000082e5f5981 */ /* 0x000f62000c1e1900 */
[----:B------:R-:W-:Y:S02]  /*1e70*/  ISETP.NE.AND P5, PT, R85, RZ, PT ;  /* 0x000000ff5500720c */ /* 0x000fe40003fa5270 */
[----:B------:R-:W-:Y:S02]  /*1e80*/  LOP3.LUT P6, RZ, R83, 0x2, RZ, 0xc0, !PT ;  /* 0x0000000253ff7812 */ /* 0x000fe400078cc0ff */
[----:B------:R-:W-:Y:S02]  /*1e90*/  CS2R R100, SRZ ;  /* 0x0000000000647805 */ /* 0x000fe4000001ff00 */
[----:B------:R-:W-:-:S02]  /*1ea0*/  MOV R106, RZ ;  /* 0x000000ff006a7202 */ /* 0x000fc40000000f00 */
[----:B0-----:R-:W-:Y:S02]  /*1eb0*/  CS2R R88, SRZ ;  /* 0x0000000000587805 */ /* 0x001fe4000001ff00 */
[----:B------:R-:W-:Y:S01]  /*1ec0*/  CS2R R86, SRZ ;  /* 0x0000000000567805 */ /* 0x000fe2000001ff00 */
[----:B------:R-:W5:Y:S04]  /*1ed0*/  @P2 LDG.E R103, desc[UR8][R62.64] ;  /* 0x000000083e672981 */ /* 0x000f68000c1e1900 */
[----:B------:R-:W5:Y:S04]  /*1ee0*/  @P2 LDG.E R106, desc[UR8][R64.64] ;  /* 0x00000008406a2981 */ /* 0x000f68000c1e1900 */
[----:B------:R-:W5:Y:S04]  /*1ef0*/  @P1 LDG.E R101, desc[UR8][R60.64] ;  /* 0x000000083c651981 */ /* 0x000f68000c1e1900 */
[----:B------:R-:W5:Y:S04]  /*1f00*/  @P1 LDG.E R100, desc[UR8][R58.64] ;  /* 0x000000083a641981 */ /* 0x000f68000c1e1900 */
[----:B------:R-:W5:Y:S04]  /*1f10*/  @P6 LDG.E R89, desc[UR8][R36.64] ;  /* 0x0000000824596981 */ /* 0x000f68000c1e1900 */
[----:B------:R-:W5:Y:S01]  /*1f20*/  @P3 LDG.E R86, desc[UR8][R26.64] ;  /* 0x000000081a563981 */ /* 0x000f62000c1e1900 */
[----:B--2---:R-:W-:Y:S01]  /*1f30*/  FFMA.FTZ R93, -R18, R18, R19 ;  /* 0x00000012125d7223 */ /* 0x004fe20000010113 */
[----:B------:R-:W-:Y:S01]  /*1f40*/  CS2R R90, SRZ ;  /* 0x00000000005a7805 */ /* 0x000fe2000001ff00 */
[----:B------:R-:W-:Y:S01]  /*1f50*/  BSSY B0, `(.L_x_136) ;  /* 0x0000023000007945 */ /* 0x000fe20003800000 */
[----:B------:R0:W5:Y:S02]  /*1f60*/  @P6 LDG.E R88, desc[UR8][R20.64] ;  /* 0x0000000814586981 */ /* 0x000164000c1e1900 */
[----:B------:R-:W-:-:S13]  /*1f70*/  FSETP.GTU.FTZ.AND P0, PT, R93, RZ, PT ;  /* 0x000000ff5d00720b */ /* 0x000fda0003f1c000 */
[----:B------:R-:W1:Y:S01]  /*1f80*/  @P0 LDC R92, c[0x0][0x250] ;  /* 0x00009400ff5c0b82 */ /* 0x000e620000000800 */
[----:B------:R-:W-:-:S06]  /*1f90*/  MOV R19, RZ ;  /* 0x000000ff00137202 */ /* 0x000fcc0000000f00 */
[----:B------:R-:W5:Y:S01]  /*1fa0*/  @P3 LDG.E R19, desc[UR8][R28.64] ;  /* 0x000000081c133981 */ /* 0x000f62000c1e1900 */
[----:B-1----:R-:W-:-:S04]  /*1fb0*/  @P0 FADD.FTZ R92, R93, R92 ;  /* 0x0000005c5d5c0221 */ /* 0x002fc80000010000 */
[----:B------:R1:W2:Y:S02]  /*1fc0*/  @P0 MUFU.RSQ R107, R92 ;  /* 0x0000005c006b0308 */ /* 0x0002a40000001400 */
[----:B-1----:R-:W-:-:S06]  /*1fd0*/  CS2R R92, SRZ ;  /* 0x00000000005c7805 */ /* 0x002fcc000001ff00 */
[----:B------:R-:W5:Y:S04]  /*1fe0*/  @P5 LDG.E R93, desc[UR8][R44.64] ;  /* 0x000000082c5d5981 */ /* 0x000f68000c1e1900 */
[----:B------:R-:W5:Y:S01]  /*1ff0*/  @P5 LDG.E R92, desc[UR8][R42.64] ;  /* 0x000000082a5c5981 */ /* 0x000f62000c1e1900 */
[----:B------:R-:W-:Y:S02]  /*2000*/  ISETP.NE.AND P5, PT, R84, RZ, PT ;  /* 0x000000ff5400720c */ /* 0x000fe40003fa5270 */
[----:B------:R-:W-:-:S06]  /*2010*/  CS2R R84, SRZ ;  /* 0x0000000000547805 */ /* 0x000fcc000001ff00 */
[----:B------:R-:W5:Y:S04]  /*2020*/  @P4 LDG.E R85, desc[UR8][R32.64] ;  /* 0x0000000820554981 */ /* 0x000f68000c1e1900 */
[----:B------:R-:W5:Y:S04]  /*2030*/  @P4 LDG.E R84, desc[UR8][R30.64] ;  /* 0x000000081e544981 */ /* 0x000f68000c1e1900 */
[----:B------:R-:W5:Y:S01]  /*2040*/  @P5 LDG.E R87, desc[UR8][R34.64] ;  /* 0x0000000822575981 */ /* 0x000f62000c1e1900 */
[----:B------:R-:W-:Y:S02]  /*2050*/  LOP3.LUT P0, RZ, R83, 0x4, RZ, 0xc0, !PT ;  /* 0x0000000453ff7812 */ /* 0x000fe4000780c0ff */
[----:B0-----:R-:W-:Y:S01]  /*2060*/  CS2R R20, SRZ ;  /* 0x0000000000147805 */ /* 0x001fe2000001ff00 */
[----:B------:R0:W5:Y:S10]  /*2070*/  @P5 LDG.E R90, desc[UR8][R22.64] ;  /* 0x00000008165a5981 */ /* 0x000174000c1e1900 */
[----:B------:R1:W5:Y:S04]  /*2080*/  @P0 LDG.E R94, desc[UR8][R40.64] ;  /* 0x00000008285e0981 */ /* 0x000368000c1e1900 */
[----:B------:R1:W5:Y:S01]  /*2090*/  @P0 LDG.E R91, desc[UR8][R38.64] ;  /* 0x00000008265b0981 */ /* 0x000362000c1e1900 */
[----:B------:R-:W-:-:S02]  /*20a0*/  ISETP.GT.U32.AND P0, PT, R82, 0x1ff, PT ;  /* 0x000001ff5200780c */ /* 0x000fc40003f04070 */
[----:B0-----:R-:W-:-:S11]  /*20b0*/  CS2R R22, SRZ ;  /* 0x0000000000167805 */ /* 0x001fd6000001ff00 */
[----:B-12---:R-:W-:Y:S05]  /*20c0*/  @P0 BRA `(.L_x_137) ;  /* 0x00000000002c0947 */ /* 0x006fea0003800000 */
        /* <DEDUP_REMOVED lines=9> */
[----:B------:R-:W-:-:S06]  /*2160*/  IADD3.X R21, R26, UR13, RZ, P6, !PT ;  /* 0x0000000d1a157c10 */ /* 0x000fcc000b7fe4ff */
[----:B------:R-:W5:Y:S03]  /*2170*/  LDG.E.64 R20, desc[UR8][R20.64] ;  /* 0x0000000814147981 */ /* 0x000f66000c1e1b00 */
.L_x_137:
[----:B------:R-:W-:Y:S05]  /*2180*/  BSYNC B0 ;  /* 0x0000000000007941 */ /* 0x000fea0003800000 */
.L_x_136:
[----:B------:R-:W-:Y:S02]  /*2190*/  ISETP.NE.AND P0, PT, RZ, UR10, PT ;  /* 0x0000000aff007c0c */ /* 0x000fe4000bf05270 */
[C---:B0----5:R-:W-:Y:S02]  /*21a0*/  PRMT R24, R105.reuse, 0x7632, R24 ;  /* 0x0000763269187816 */ /* 0x061fe40000000018 */
[----:B------:R-:W-:Y:S02]  /*21b0*/  SHF.L.U32 R25, R105, 0x10, RZ ;  /* 0x0000001069197819 */ /* 0x000fe400000006ff */
[----:B------:R-:W-:Y:S02]  /*21c0*/  PRMT R26, R104, 0x7632, R26 ;  /* 0x00007632681a7816 */ /* 0x000fe4000000001a */
[----:B------:R-:W-:Y:S02]  /*21d0*/  PRMT R28, R106, 0x7632, R28 ;  /* 0x000076326a1c7816 */ /* 0x000fe4000000001c */
[----:B------:R-:W-:Y:S01]  /*21e0*/  SHF.L.U32 R29, R24, 0x10, RZ ;  /* 0x00000010181d7819 */ /* 0x000fe200000006ff */
[----:B------:R-:W-:Y:S01]  /*21f0*/  FADD.FTZ R24, -R18, R25 ;  /* 0x0000001912187221 */ /* 0x000fe20000010100 */
[----:B------:R-:W-:-:S02]  /*2200*/  SHF.L.U32 R33, R106, 0x10, RZ ;  /* 0x000000106a217819 */ /* 0x000fc400000006ff */
[----:B------:R-:W-:Y:S01]  /*2210*/  SHF.L.U32 R31, R26, 0x10, RZ ;  /* 0x000000101a1f7819 */ /* 0x000fe200000006ff */
[----:B------:R-:W-:Y:S01]  /*2220*/  FADD.FTZ R26, -R18, R29 ;  /* 0x0000001d121a7221 */ /* 0x000fe20000010100 */
[----:B------:R-:W-:Y:S01]  /*2230*/  SHF.L.U32 R35, R28, 0x10, RZ ;  /* 0x000000101c237819 */ /* 0x000fe200000006ff */
[----:B------:R-:W-:Y:S01]  /*2240*/  FADD.FTZ R40, -R18, R33 ;  /* 0x0000002112287221 */ /* 0x000fe20000010100 */
[----:B------:R-:W-:Y:S01]  /*2250*/  PRMT R32, R103, 0x7632, R32 ;  /* 0x0000763267207816 */ /* 0x000fe20000000020 */
[-C--:B------:R-:W-:Y:S01]  /*2260*/  FMUL.FTZ R25, R24, R107.reuse ;  /* 0x0000006b18197220 */ /* 0x080fe20000410000 */
[----:B------:R-:W-:Y:S01]  /*2270*/  LOP3.LUT R83, R83, 0xfffffeff, RZ, 0xc0, !PT ;  /* 0xfffffeff53537812 */ /* 0x000fe200078ec0ff */
[----:B------:R-:W-:Y:S01]  /*2280*/  FADD.FTZ R42, -R18, R35 ;  /* 0x00000023122a7221 */ /* 0x000fe20000010100 */
[----:B------:R-:W-:Y:S01]  /*2290*/  SHF.L.U32 R30, R104, 0x10, RZ ;  /* 0x00000010681e7819 */ /* 0x000fe200000006ff */
[----:B------:R-:W-:Y:S01]  /*22a0*/  FMUL.FTZ R26, R26, R107 ;  /* 0x0000006b1a1a7220 */ /* 0x000fe20000410000 */
[----:B------:R-:W-:-:S02]  /*22b0*/  SHF.L.U32 R27, R103, 0x10, RZ ;  /* 0x00000010671b7819 */ /* 0x000fc400000006ff */
        /* <DEDUP_REMOVED lines=21> */
.L_x_138:
[----:B------:R-:W-:Y:S01]  /*2410*/  FMUL.FTZ R24, R30, R20 ;  /* 0x000000141e187220 */ /* 0x000fe20000410000 */
[----:B------:R-:W-:Y:S01]  /*2420*/  FFMA.FTZ R44, R25, R30, RZ ;  /* 0x0000001e192c7223 */ /* 0x000fe200000100ff */
        /* <DEDUP_REMOVED lines=24> */
.L_x_139:
[----:B------:R-:W-:Y:S01]  /*25b0*/  FADD.FTZ R30, RZ, R30 ;  /* 0x0000001eff1e7221 */ /* 0x000fe20000010000 */
[----:B------:R-:W-:Y:S01]  /*25c0*/  FADD.FTZ R33, R29, R24 ;  /* 0x000000181d217221 */ /* 0x000fe20000010000 */
[----:B------:R-:W-:Y:S01]  /*25d0*/  FFMA.FTZ R44, R43, R27, R44 ;  /* 0x0000001b2b2c7223 */ /* 0x000fe2000001002c */
[----:B------:R-:W-:Y:S01]  /*25e0*/  FMUL.FTZ R24, R27, R20 ;  /* 0x000000141b187220 */ /* 0x000fe20000410000 */
[----:B------:R-:W-:Y:S01]  /*25f0*/  FADD.FTZ R68, R30, R27 ;  /* 0x0000001b1e447221 */ /* 0x000fe20000010000 */
[C---:B------:R-:W-:Y:S01]  /*2600*/  FFMA.FTZ R27, R26.reuse, R31, RZ ;  /* 0x0000001f1a1b7223 */ /* 0x040fe200000100ff */
[----:B------:R-:W-:Y:S01]  /*2610*/  FFMA.FTZ R25, R26, R29, R25 ;  /* 0x0000001d1a197223 */ /* 0x000fe20000010019 */
[----:B------:R-:W-:Y:S01]  /*2620*/  FADD.FTZ R31, RZ, R31 ;  /* 0x0000001fff1f7221 */ /* 0x000fe20000010000 */
[C---:B------:R-:W-:Y:S01]  /*2630*/  PRMT R26, R101.reuse, 0x7632, R26 ;  /* 0x00007632651a7816 */ /* 0x040fe2000000001a */
[----:B------:R-:W-:Y:S01]  /*2640*/  FFMA.FTZ R67, R42, R28, R27 ;  /* 0x0000001c2a437223 */ /* 0x000fe2000001001b */
[----:B------:R-:W-:Y:S01]  /*2650*/  SHF.L.U32 R29, R101, 0x10, RZ ;  /* 0x00000010651d7819 */ /* 0x000fe200000006ff */
[----:B------:R-:W-:Y:S01]  /*2660*/  FADD.FTZ R39, R31, R28 ;  /* 0x0000001c1f277221 */ /* 0x000fe20000010000 */
[----:B------:R-:W-:Y:S01]  /*2670*/  SHF.L.U32 R31, R26, 0x10, RZ ;  /* 0x000000101a1f7819 */ /* 0x000fe200000006ff */
[----:B------:R-:W-:Y:S01]  /*2680*/  FFMA.FTZ R25, R43, R24, R25 ;  /* 0x000000182b197223 */ /* 0x000fe20000010019 */
[----:B------:R-:W-:Y:S01]  /*2690*/  FMUL.FTZ R28, R28, R21 ;  /* 0x000000151c1c7220 */ /* 0x000fe20000410000 */
[--C-:B------:R-:W-:Y:S01]  /*26a0*/  FADD.FTZ R27, R33, R24.reuse ;  /* 0x00000018211b7221 */ /* 0x100fe20000010000 */
[----:B------:R-:W-:Y:S01]  /*26b0*/  PRMT R24, R100, 0x7632, R24 ;  /* 0x0000763264187816 */ /* 0x000fe20000000018 */
[C---:B------:R-:W-:Y:S01]  /*26c0*/  FADD.FTZ R26, -R18.reuse, R29 ;  /* 0x0000001d121a7221 */ /* 0x040fe20000010100 */
[----:B------:R-:W-:Y:S01]  /*26d0*/  FADD.FTZ R30, -R18, R31 ;  /* 0x0000001f121e7221 */ /* 0x000fe20000010100 */
[----:B------:R-:W-:Y:S01]  /*26e0*/  FFMA.FTZ R41, R42, R28, R25 ;  /* 0x0000001c2a297223 */ /* 0x000fe20000010019 */
[----:B------:R-:W-:Y:S01]  /*26f0*/  SHF.L.U32 R25, R100, 0x10, RZ ;  /* 0x0000001064197819 */ /* 0x000fe200000006ff */
[-C--:B------:R-:W-:Y:S01]  /*2700*/  FMUL.FTZ R43, R26, R107.reuse ;  /* 0x0000006b1a2b7220 */ /* 0x080fe20000410000 */
[----:B------:R-:W-:Y:S01]  /*2710*/  SHF.L.U32 R24, R24, 0x10, RZ ;  /* 0x0000001018187819 */ /* 0x000fe200000006ff */
        /* <DEDUP_REMOVED lines=20> */
.L_x_140:
[----:B------:R-:W-:Y:S01]  /*2860*/  FADD.FTZ R27, R28, R27 ;  /* 0x0000001b1c1b7221 */ /* 0x000fe20000010000 */
[C---:B------:R-:W-:Y:S01]  /*2870*/  PRMT R28, R102.reuse, 0x7632, R28 ;  /* 0x00007632661c7816 */ /* 0x040fe2000000001c */
[----:B------:R-:W-:Y:S01]  /*2880*/  FMUL.FTZ R26, R25, R20 ;  /* 0x00000014191a7220 */ /* 0x000fe20000410000 */
[----:B------:R-:W-:Y:S01]  /*2890*/  SHF.L.U32 R29, R102, 0x10, RZ ;  /* 0x00000010661d7819 */ /* 0x000fe200000006ff */
[----:B------:R-:W-:Y:S01]  /*28a0*/  FADD.FTZ R68, R68, R25 ;  /* 0x0000001944447221 */ /* 0x000fe20000010000 */
[----:B------:R-:W-:Y:S01]  /*28b0*/  SHF.L.U32 R31, R28, 0x10, RZ ;  /* 0x000000101c1f7819 */ /* 0x000fe200000006ff */
[C---:B------:R-:W-:Y:S01]  /*28c0*/  FFMA.FTZ R114, R43.reuse, R25, R44 ;  /* 0x000000192b727223 */ /* 0x040fe2000001002c */
[----:B------:R-:W-:Y:S01]  /*28d0*/  FFMA.FTZ R25, R43, R26, R41 ;  /* 0x0000001a2b197223 */ /* 0x000fe20000010029 */
[----:B------:R-:W-:Y:S01]  /*28e0*/  FADD.FTZ R66, R39, R24 ;  /* 0x0000001827427221 */ /* 0x000fe20000010000 */
[----:B------:R-:W-:Y:S01]  /*28f0*/  FFMA.FTZ R67, R38, R24, R67 ;  /* 0x0000001826437223 */ /* 0x000fe20000010043 */
[----:B------:R-:W-:Y:S01]  /*2900*/  FADD.FTZ R27, R27, R26 ;  /* 0x0000001a1b1b7221 */ /* 0x000fe20000010000 */
[----:B------:R-:W-:Y:S01]  /*2910*/  FMUL.FTZ R24, R24, R21 ;  /* 0x0000001518187220 */ /* 0x000fe20000410000 */
[C---:B------:R-:W-:Y:S01]  /*2920*/  PRMT R65, R99.reuse, 0x7632, R65 ;  /* 0x0000763263417816 */ /* 0x040fe20000000041 */
[C---:B------:R-:W-:Y:S01]  /*2930*/  FADD.FTZ R26, -R18.reuse, R29 ;  /* 0x0000001d121a7221 */ /* 0x040fe20000010100 */
[----:B------:R-:W-:Y:S01]  /*2940*/  FADD.FTZ R64, -R18, R31 ;  /* 0x0000001f12407221 */ /* 0x000fe20000010100 */
[----:B------:R-:W-:Y:S01]  /*2950*/  FFMA.FTZ R38, R38, R24, R25 ;  /* 0x0000001826267223 */ /* 0x000fe20000010019 */
[----:B------:R-:W-:Y:S01]  /*2960*/  SHF.L.U32 R69, R99, 0x10, RZ ;  /* 0x0000001063457819 */ /* 0x000fe200000006ff */
[-C--:B------:R-:W-:Y:S01]  /*2970*/  FMUL.FTZ R109, R26, R107.reuse ;  /* 0x0000006b1a6d7220 */ /* 0x080fe20000410000 */
[----:B------:R-:W-:Y:S01]  /*2980*/  PRMT R35, R97, 0x7632, R35 ;  /* 0x0000763261237816 */ /* 0x000fe20000000023 */
[----:B------:R-:W-:Y:S01]  /*2990*/  FMUL.FTZ R64, R64, R107 ;  /* 0x0000006b40407220 */ /* 0x000fe20000410000 */
        /* <DEDUP_REMOVED lines=20> */
.L_x_141:
[----:B------:R-:W-:Y:S01]  /*2ae0*/  SHF.L.U32 R29, R97, 0x10, RZ ;  /* 0x00000010611d7819 */ /* 0x000fe200000006ff */
[----:B------:R-:W-:Y:S01]  /*2af0*/  FADD.FTZ R27, R24, R27 ;  /* 0x0000001b181b7221 */ /* 0x000fe20000010000 */
[----:B------:R-:W-:Y:S01]  /*2b00*/  SHF.L.U32 R35, R35, 0x10, RZ ;  /* 0x0000001023237819 */ /* 0x000fe200000006ff */
[----:B------:R-:W-:Y:S01]  /*2b10*/  FMUL.FTZ R26, R69, R20 ;  /* 0x00000014451a7220 */ /* 0x000fe20000410000 */
[----:B------:R-:W-:Y:S01]  /*2b20*/  PRMT R62, R96, 0x7632, R62 ;  /* 0x00007632603e7816 */ /* 0x000fe2000000003e */
[----:B------:R-:W-:Y:S01]  /*2b30*/  FADD.FTZ R24, -R18, R29 ;  /* 0x0000001d12187221 */ /* 0x000fe20000010100 */
[----:B------:R-:W-:Y:S01]  /*2b40*/  SHF.L.U32 R63, R96, 0x10, RZ ;  /* 0x00000010603f7819 */ /* 0x000fe200000006ff */
[----:B------:R-:W-:Y:S01]  /*2b50*/  FADD.FTZ R60, -R18, R35 ;  /* 0x00000023123c7221 */ /* 0x000fe20000010100 */
[----:B------:R-:W-:Y:S01]  /*2b60*/  FFMA.FTZ R25, R109, R26, R38 ;  /* 0x0000001a6d197223 */ /* 0x000fe20000010026 */
[----:B------:R-:W-:Y:S01]  /*2b70*/  FMUL.FTZ R61, R24, R107 ;  /* 0x0000006b183d7220 */ /* 0x000fe20000410000 */
[----:B------:R-:W-:Y:S01]  /*2b80*/  FADD.FTZ R27, R27, R26 ;  /* 0x0000001a1b1b7221 */ /* 0x000fe20000010000 */
[----:B------:R-:W-:Y:S01]  /*2b90*/  SHF.L.U32 R62, R62, 0x10, RZ ;  /* 0x000000103e3e7819 */ /* 0x000fe200000006ff */
[----:B------:R-:W-:Y:S01]  /*2ba0*/  FMUL.FTZ R24, R65, R21 ;  /* 0x0000001541187220 */ /* 0x000fe20000410000 */
        /* <DEDUP_REMOVED lines=20> */
.L_x_142:
[----:B------:R-:W-:Y:S01]  /*2cf0*/  FFMA.FTZ R28, R64, R24, R25 ;  /* 0x00000018401c7223 */ /* 0x000fe20000010019 */
[----:B------:R-:W-:Y:S01]  /*2d00*/  FADD.FTZ R27, R24, R27 ;  /* 0x0000001b181b7221 */ /* 0x000fe20000010000 */
[C---:B------:R-:W-:Y:S01]  /*2d10*/  PRMT R24, R98.reuse, 0x7632, R24 ;  /* 0x0000763262187816 */ /* 0x040fe20000000018 */
[----:B------:R-:W-:Y:S01]  /*2d20*/  FMUL.FTZ R26, R63, R20 ;  /* 0x000000143f1a7220 */ /* 0x000fe20000410000 */
[----:B------:R-:W-:Y:S02]  /*2d30*/  SHF.L.U32 R29, R98, 0x10, RZ ;  /* 0x00000010621d7819 */ /* 0x000fe400000006ff */
[----:B------:R-:W-:Y:S01]  /*2d40*/  SHF.L.U32 R31, R24, 0x10, RZ ;  /* 0x00000010181f7819 */ /* 0x000fe200000006ff */
[----:B------:R-:W-:Y:S01]  /*2d50*/  FFMA.FTZ R25, R61, R26, R28 ;  /* 0x0000001a3d197223 */ /* 0x000fe2000001001c */
[----:B------:R-:W-:Y:S01]  /*2d60*/  PRMT R58, R95, 0x7632, R58 ;  /* 0x000076325f3a7816 */ /* 0x000fe2000000003a */
[C---:B------:R-:W-:Y:S01]  /*2d70*/  FADD.FTZ R24, -R18.reuse, R29 ;  /* 0x0000001d12187221 */ /* 0x040fe20000010100 */
[----:B------:R-:W-:Y:S01]  /*2d80*/  FADD.FTZ R27, R27, R26 ;  /* 0x0000001a1b1b7221 */ /* 0x000fe20000010000 */
[----:B------:R-:W-:Y:S01]  /*2d90*/  FADD.FTZ R56, -R18, R31 ;  /* 0x0000001f12387221 */ /* 0x000fe20000010100 */
[----:B------:R-:W-:Y:S01]  /*2da0*/  SHF.L.U32 R59, R95, 0x10, RZ ;  /* 0x000000105f3b7819 */ /* 0x000fe200000006ff */
[----:B------:R-:W-:Y:S01]  /*2db0*/  FMUL.FTZ R57, R24, R107 ;  /* 0x0000006b18397220 */ /* 0x000fe20000410000 */
[----:B------:R-:W-:Y:S01]  /*2dc0*/  PRMT R34, R93, 0x7632, R34 ;  /* 0x000076325d227816 */ /* 0x000fe20000000022 */
[----:B------:R-:W-:Y:S01]  /*2dd0*/  FMUL.FTZ R24, R62, R21 ;  /* 0x000000153e187220 */ /* 0x000fe20000410000 */
        /* <DEDUP_REMOVED lines=21> */
.L_x_143:
[----:B------:R-:W-:Y:S01]  /*2f30*/  SHF.L.U32 R29, R93, 0x10, RZ ;  /* 0x000000105d1d7819 */ /* 0x000fe200000006ff */
[----:B------:R-:W-:Y:S01]  /*2f40*/  FFMA.FTZ R28, R60, R24, R25 ;  /* 0x000000183c1c7223 */ /* 0x000fe20000010019 */
[----:B------:R-:W-:Y:S01]  /*2f50*/  SHF.L.U32 R31, R34, 0x10, RZ ;  /* 0x00000010221f7819 */ /* 0x000fe200000006ff */
[----:B------:R-:W-:Y:S01]  /*2f60*/  FADD.FTZ R27, R24, R27 ;  /* 0x0000001b181b7221 */ /* 0x000fe20000010000 */
[----:B------:R-:W-:Y:S01]  /*2f70*/  FMUL.FTZ R26, R59, R20 ;  /* 0x000000143b1a7220 */ /* 0x000fe20000410000 */
[----:B------:R-:W-:Y:S01]  /*2f80*/  FADD.FTZ R24, -R18, R29 ;  /* 0x0000001d12187221 */ /* 0x000fe20000010100 */
[----:B------:R-:W-:Y:S01]  /*2f90*/  PRMT R54, R92, 0x7632, R54 ;  /* 0x000076325c367816 */ /* 0x000fe20000000036 */
[----:B------:R-:W-:Y:S01]  /*2fa0*/  FADD.FTZ R52, -R18, R31 ;  /* 0x0000001f12347221 */ /* 0x000fe20000010100 */
[----:B------:R-:W-:Y:S01]  /*2fb0*/  FFMA.FTZ R25, R57, R26, R28 ;  /* 0x0000001a39197223 */ /* 0x000fe2000001001c */
[----:B------:R-:W-:Y:S01]  /*2fc0*/  FMUL.FTZ R53, R24, R107 ;  /* 0x0000006b18357220 */ /* 0x000fe20000410000 */
[----:B------:R-:W-:Y:S01]  /*2fd0*/  FADD.FTZ R27, R27, R26 ;  /* 0x0000001a1b1b7221 */ /* 0x000fe20000010000 */
[----:B------:R-:W-:Y:S01]  /*2fe0*/  SHF.L.U32 R55, R92, 0x10, RZ ;  /* 0x000000105c377819 */ /* 0x000fe200000006ff */
        /* <DEDUP_REMOVED lines=22> */
.L_x_144:
        /* <DEDUP_REMOVED lines=36> */
.L_x_145:
        /* <DEDUP_REMOVED lines=34> */
.L_x_146:
[--C-:B------:R-:W-:Y:S01]  /*35b0*/  FADD.FTZ R31, R24, R27.reuse ;  /* 0x0000001b181f7221 */ /* 0x100fe20000010000 */
[----:B------:R-:W-:Y:S01]  /*35c0*/  PRMT R27, R90, 0x7632, R27 ;  /* 0x000076325a1b7816 */ /* 0x000fe2000000001b */
[----:B------:R-:W-:Y:S01]  /*35d0*/  FFMA.FTZ R28, R48, R24, R25 ;  /* 0x00000018301c7223 */ /* 0x000fe20000010019 */
[----:B------:R-:W-:Y:S01]  /*35e0*/  FMUL.FTZ R26, R47, R20 ;  /* 0x000000142f1a7220 */ /* 0x000fe20000410000 */
[----:B------:R-:W-:Y:S02]  /*35f0*/  SHF.L.U32 R29, R90, 0x10, RZ ;  /* 0x000000105a1d7819 */ /* 0x000fe400000006ff */
[----:B------:R-:W-:Y:S01]  /*3600*/  SHF.L.U32 R27, R27, 0x10, RZ ;  /* 0x000000101b1b7819 */ /* 0x000fe200000006ff */
[----:B------:R-:W-:Y:S01]  /*3610*/  FFMA.FTZ R25, R45, R26, R28 ;  /* 0x0000001a2d197223 */ /* 0x000fe2000001001c */
[----:B------:R-:W-:Y:S01]  /*3620*/  PRMT R42, R87, 0x7632, R42 ;  /* 0x00007632572a7816 */ /* 0x000fe2000000002a */
[C---:B------:R-:W-:Y:S01]  /*3630*/  FADD.FTZ R28, -R18.reuse, R29 ;  /* 0x0000001d121c7221 */ /* 0x040fe20000010100 */
[--C-:B------:R-:W-:Y:S01]  /*3640*/  FADD.FTZ R24, R31, R26.reuse ;  /* 0x0000001a1f187221 */ /* 0x100fe20000010000 */
        /* <DEDUP_REMOVED lines=26> */
.L_x_147:
[----:B------:R-:W-:Y:S01]  /*37f0*/  FFMA.FTZ R30, R44, R27, R25 ;  /* 0x0000001b2c1e7223 */ /* 0x000fe20000010019 */
[----:B------:R-:W-:Y:S01]  /*3800*/  FADD.FTZ R31, R27, R24 ;  /* 0x000000181b1f7221 */ /* 0x000fe20000010000 */
[----:B------:R-:W-:Y:S01]  /*3810*/  SHF.L.U32 R27, R85, 0x10, RZ ;  /* 0x00000010551b7819 */ /* 0x000fe200000006ff */
[----:B------:R-:W-:Y:S01]  /*3820*/  FMUL.FTZ R28, R43, R20 ;  /* 0x000000142b1c7220 */ /* 0x000fe20000410000 */
[----:B------:R-:W-:Y:S02]  /*3830*/  SHF.L.U32 R29, R26, 0x10, RZ ;  /* 0x000000101a1d7819 */ /* 0x000fe400000006ff */
[----:B------:R-:W-:Y:S01]  /*3840*/  PRMT R38, R84, 0x7632, R38 ;  /* 0x0000763254267816 */ /* 0x000fe20000000026 */
[C---:B------:R-:W-:Y:S01]  /*3850*/  FADD.FTZ R26, -R18.reuse, R27 ;  /* 0x0000001b121a7221 */ /* 0x040fe20000010100 */
[----:B------:R-:W-:Y:S01]  /*3860*/  FFMA.FTZ R25, R41, R28, R30 ;  /* 0x0000001c29197223 */ /* 0x000fe2000001001e */
[----:B------:R-:W-:Y:S01]  /*3870*/  FADD.FTZ R36, -R18, R29 ;  /* 0x0000001d12247221 */ /* 0x000fe20000010100 */
[----:B------:R-:W-:Y:S01]  /*3880*/  FADD.FTZ R24, R31, R28 ;  /* 0x0000001c1f187221 */ /* 0x000fe20000010000 */
[----:B------:R-:W-:Y:S01]  /*3890*/  SHF.L.U32 R39, R84, 0x10, RZ ;  /* 0x0000001054277819 */ /* 0x000fe200000006ff */
[----:B------:R-:W-:Y:S01]  /*38a0*/  FMUL.FTZ R37, R26, R107 ;  /* 0x0000006b1a257220 */ /* 0x000fe20000410000 */
        /* <DEDUP_REMOVED lines=22> */
.L_x_148:
        /* <DEDUP_REMOVED lines=36> */
.L_x_149:
[----:B------:R-:W-:Y:S01]  /*3c50*/  FFMA.FTZ R30, R36, R27, R25 ;  /* 0x0000001b241e7223 */ /* 0x000fe20000010019 */
[----:B------:R-:W-:Y:S01]  /*3c60*/  FADD.FTZ R31, R27, R24 ;  /* 0x000000181b1f7221 */ /* 0x000fe20000010000 */
[----:B------:R-:W-:Y:S01]  /*3c70*/  FMUL.FTZ R28, R35, R20 ;  /* 0x00000014231c7220 */ /* 0x000fe20000410000 */
[----:B------:R-:W-:Y:S02]  /*3c80*/  SHF.L.U32 R27, R76, 0x10, RZ ;  /* 0x000000104c1b7819 */ /* 0x000fe400000006ff */
[----:B------:R-:W-:Y:S01]  /*3c90*/  SHF.L.U32 R29, R26, 0x10, RZ ;  /* 0x000000101a1d7819 */ /* 0x000fe200000006ff */
[----:B------:R-:W-:Y:S01]  /*3ca0*/  FFMA.FTZ R25, R33, R28, R30 ;  /* 0x0000001c21197223 */ /* 0x000fe2000001001e */
[----:B------:R-:W-:Y:S01]  /*3cb0*/  FADD.FTZ R24, R31, R28 ;  /* 0x0000001c1f187221 */ /* 0x000fe20000010000 */
[C---:B------:R-:W-:Y:S01]  /*3cc0*/  PRMT R30, R75.reuse, 0x7632, R30 ;  /* 0x000076324b1e7816 */ /* 0x040fe2000000001e */
[C---:B------:R-:W-:Y:S01]  /*3cd0*/  FADD.FTZ R26, -R18.reuse, R27 ;  /* 0x0000001b121a7221 */ /* 0x040fe20000010100 */
[----:B------:R-:W-:Y:S01]  /*3ce0*/  FADD.FTZ R28, -R18, R29 ;  /* 0x0000001d121c7221 */ /* 0x000fe20000010100 */
[----:B------:R-:W-:Y:S01]  /*3cf0*/  SHF.L.U32 R31, R75, 0x10, RZ ;  /* 0x000000104b1f7819 */ /* 0x000fe200000006ff */
[----:B------:R-:W-:Y:S01]  /*3d00*/  FMUL.FTZ R27, R34, R21 ;  /* 0x00000015221b7220 */ /* 0x000fe20000410000 */
[----:B------:R-:W-:Y:S01]  /*3d10*/  SHF.L.U32 R30, R30, 0x10, RZ ;  /* 0x000000101e1e7819 */ /* 0x000fe200000006ff */
[-C--:B------:R-:W-:Y:S01]  /*3d20*/  FMUL.FTZ R29, R26, R107.reuse ;  /* 0x0000006b1a1d7220 */ /* 0x080fe20000410000 */
        /* <DEDUP_REMOVED lines=20> */
.L_x_150:
        /* <DEDUP_REMOVED lines=9> */
[----:B------:R-:W-:Y:S01]  /*3f00*/  FFMA.FTZ R108, R28, R115, R25 ;  /* 0x000000731c6c7223 */ /* 0x000fe20000010019 */
[--C-:B------:R-:W-:Y:S01]  /*3f10*/  FADD.FTZ R115, R115, R26.reuse ;  /* 0x0000001a73737221 */ /* 0x100fe20000010000 */
[----:B------:R-:W-:Y:S01]  /*3f20*/  FADD.FTZ R24, -R18, R27 ;  /* 0x0000001b12187221 */ /* 0x000fe20000010100 */
[----:B------:R-:W-:Y:S01]  /*3f30*/  PRMT R26, R74, 0x7632, R26 ;  /* 0x000076324a1a7816 */ /* 0x000fe2000000001a */
[----:B------:R-:W-:Y:S01]  /*3f40*/  FADD.FTZ R116, -R18, R119 ;  /* 0x0000007712747221 */ /* 0x000fe20000010100 */
        /* <DEDUP_REMOVED lines=23> */
.L_x_151:
[----:B------:R-:W-:Y:S01]  /*40c0*/  FMUL.FTZ R118, R27, R20 ;  /* 0x000000141b767220 */ /* 0x000fe20000410000 */
[----:B------:R-:W-:Y:S01]  /*40d0*/  FADD.FTZ R116, R68, R69 ;  /* 0x0000004544747221 */ /* 0x000fe20000010000 */
[----:B------:R-:W-:Y:S01]  /*40e0*/  PRMT R68, R72, 0x7632, R68 ;  /* 0x0000763248447816 */ /* 0x000fe20000000044 */
[----:B------:R-:W-:Y:S01]  /*40f0*/  FFMA.FTZ R114, R109, R69, R114 ;  /* 0x000000456d727223 */ /* 0x000fe20000010072 */
[----:B------:R-:W-:Y:S01]  /*4100*/  FFMA.FTZ R69, R25, R118, R108 ;  /* 0x0000007619457223 */ /* 0x000fe2000001006c */
[----:B------:R-:W-:Y:S01]  /*4110*/  FMUL.FTZ R108, R26, R21 ;  /* 0x000000151a6c7220 */ /* 0x000fe20000410000 */
[--C-:B------:R-:W-:Y:S01]  /*4120*/  FADD.FTZ R115, R115, R118.reuse ;  /* 0x0000007673737221 */ /* 0x100fe20000010000 */
[----:B------:R-:W-:Y:S02]  /*4130*/  SHF.L.U32 R109, R72, 0x10, RZ ;  /* 0x00000010486d7819 */ /* 0x000fe400000006ff */
[----:B------:R-:W-:Y:S01]  /*4140*/  SHF.L.U32 R119, R68, 0x10, RZ ;  /* 0x0000001044777819 */ /* 0x000fe200000006ff */
[----:B------:R-:W-:Y:S01]  /*4150*/  FFMA.FTZ R68, R24, R108, R69 ;  /* 0x0000006c18447223 */ /* 0x000fe20000010045 */
[----:B------:R-:W-:Y:S01]  /*4160*/  FADD.FTZ R69, R108, R115 ;  /* 0x000000736c457221 */ /* 0x000fe20000010000 */
[C---:B------:R-:W-:Y:S01]  /*4170*/  PRMT R118, R71.reuse, 0x7632, R118 ;  /* 0x0000763247767816 */ /* 0x040fe20000000076 */
[C---:B------:R-:W-:Y:S01]  /*4180*/  FADD.FTZ R108, -R18.reuse, R109 ;  /* 0x0000006d126c7221 */ /* 0x040fe20000010100 */
[----:B------:R-:W-:Y:S01]  /*4190*/  FADD.FTZ R120, -R18, R119 ;  /* 0x0000007712787221 */ /* 0x000fe20000010100 */
[----:B------:R-:W-:-:S02]  /*41a0*/  SHF.L.U32 R119, R71, 0x10, RZ ;  /* 0x0000001047777819 */ /* 0x000fc400000006ff */
        /* <DEDUP_REMOVED lines=22> */
.L_x_152:
[----:B------:R-:W-:-:S04]  /*4310*/  FMUL.FTZ R108, R119, R20 ;  /* 0x00000014776c7220 */ /* 0x000fc80000410000 */
[----:B------:R-:W-:Y:S01]  /*4320*/  FFMA.FTZ R109, R115, R108, R68 ;  /* 0x0000006c736d7223 */ /* 0x000fe20000010044 */
[----:B------:R-:W-:Y:S01]  /*4330*/  FADD.FTZ R108, R69, R108 ;  /* 0x0000006c456c7221 */ /* 0x000fe20000010000 */
[----:B------:R-:W-:-:S04]  /*4340*/  FMUL.FTZ R69, R118, R21 ;  /* 0x0000001576457220 */ /* 0x000fc80000410000 */
[----:B------:R-:W-:Y:S01]  /*4350*/  FFMA.FTZ R68, R120, R69, R109 ;  /* 0x0000004578447223 */ /* 0x000fe2000001006d */
[--C-:B------:R-:W-:Y:S01]  /*4360*/  FADD.FTZ R69, R69, R108.reuse ;  /* 0x0000006c45457221 */ /* 0x100fe20000010000 */
[C---:B------:R-:W-:Y:S02]  /*4370*/  PRMT R108, R73.reuse, 0x7632, R108 ;  /* 0x00007632496c7816 */ /* 0x040fe4000000006c */
[----:B------:R-:W-:Y:S02]  /*4380*/  SHF.L.U32 R109, R73, 0x10, RZ ;  /* 0x00000010496d7819 */ /* 0x000fe400000006ff */
[----:B------:R-:W-:Y:S02]  /*4390*/  SHF.L.U32 R121, R108, 0x10, RZ ;  /* 0x000000106c797819 */ /* 0x000fe400000006ff */
[----:B------:R-:W-:Y:S01]  /*43a0*/  PRMT R108, R70, 0x7632, R108 ;  /* 0x00007632466c7816 */ /* 0x000fe2000000006c */
[----:B------:R-:W-:Y:S01]  /*43b0*/  FADD.FTZ R122, -R18, R109 ;  /* 0x0000006d127a7221 */ /* 0x000fe20000010100 */
[----:B------:R-:W-:Y:S01]  /*43c0*/  SHF.L.U32 R109, R70, 0x10, RZ ;  /* 0x00000010466d7819 */ /* 0x000fe200000006ff */
[----:B------:R-:W-:Y:S01]  /*43d0*/  FADD.FTZ R124, -R18, R121 ;  /* 0x00000079127c7221 */ /* 0x000fe20000010100 */
[----:B------:R-:W-:Y:S01]  /*43e0*/  SHF.L.U32 R108, R108, 0x10, RZ ;  /* 0x000000106c6c7819 */ /* 0x000fe200000006ff */
[----:B------:R-:W-:-:S02]  /*43f0*/  FMUL.FTZ R121, R122, R107 ;  /* 0x0000006b7a797220 */ /* 0x000fc40000410000 */
[----:B------:R-:W-:Y:S01]  /*4400*/  FMUL.FTZ R122, R124, R107 ;  /* 0x0000006b7c7a7220 */ /* 0x000fe20000410000 */
        /* <DEDUP_REMOVED lines=18> */
[----:B------:R-:W-:-:S07]  /*4530*/  FMUL.FTZ R108, R108, R123 ;  /* 0x0000007b6c6c7220 */ /* 0x000fce0000410000 */
.L_x_153:
[----:B------:R-:W-:Y:S01]  /*4540*/  FMUL.FTZ R124, R109, R20 ;  /* 0x000000146d7c7220 */ /* 0x000fe20000410000 */
[----:B------:R-:W-:Y:S01]  /*4550*/  ISETP.GT.AND P0, PT, R9, 0x1e, PT ;  /* 0x0000001e0900780c */ /* 0x000fe20003f04270 */
[----:B------:R-:W-:Y:S01]  /*4560*/  FFMA.FTZ R67, R64, R65, R67 ;  /* 0x0000004140437223 */ /* 0x000fe20000010043 */
        /* <DEDUP_REMOVED lines=9> */
[----:B------:R-:W-:Y:S01]  /*4600*/  FADD.FTZ R65, R65, R62 ;  /* 0x0000003e41417221 */ /* 0x000fe20000010000 */
[----:B------:R-:W-:Y:S01]  /*4610*/  FFMA.FTZ R114, R57, R59, R114 ;  /* 0x0000003b39727223 */ /* 0x000fe20000010072 */
[----:B------:R-:W-:Y:S01]  /*4620*/  FADD.FTZ R116, R116, R59 ;  /* 0x0000003b74747221 */ /* 0x000fe20000010000 */
[----:B------:R-:W0:Y:S01]  /*4630*/  SHFL.DOWN PT, R123, R68, 0x1, 0x1f ;  /* 0x08201f00447b7f89 */ /* 0x000e2200000e0000 */
[----:B------:R-:W-:Y:S01]  /*4640*/  FFMA.FTZ R67, R56, R58, R67 ;  /* 0x0000003a38437223 */ /* 0x000fe20000010043 */
[----:B------:R-:W-:Y:S01]  /*4650*/  FADD.FTZ R65, R65, R58 ;  /* 0x0000003a41417221 */ /* 0x000fe20000010000 */
[----:B------:R-:W-:Y:S01]  /*4660*/  FFMA.FTZ R114, R53, R55, R114 ;  /* 0x0000003735727223 */ /* 0x000fe20000010072 */
[----:B------:R-:W1:Y:S01]  /*4670*/  SHFL.DOWN PT, R124, R69, 0x1, 0x1f ;  /* 0x08201f00457c7f89 */ /* 0x000e6200000e0000 */
[----:B------:R-:W-:Y:S01]  /*4680*/  FADD.FTZ R116, R116, R55 ;  /* 0x0000003774747221 */ /* 0x000fe20000010000 */
[----:B------:R-:W-:Y:S01]  /*4690*/  FFMA.FTZ R67, R52, R54, R67 ;  /* 0x0000003634437223 */ /* 0x000fe20000010043 */
[----:B------:R-:W-:Y:S01]  /*46a0*/  FADD.FTZ R65, R65, R54 ;  /* 0x0000003641417221 */ /* 0x000fe20000010000 */
[----:B------:R-:W-:Y:S01]  /*46b0*/  FFMA.FTZ R114, R49, R51, R114 ;  /* 0x0000003331727223 */ /* 0x000fe20000010072 */
[----:B------:R-:W-:Y:S01]  /*46c0*/  FADD.FTZ R116, R116, R51 ;  /* 0x0000003374747221 */ /* 0x000fe20000010000 */
[----:B------:R-:W-:Y:S01]  /*46d0*/  FFMA.FTZ R67, R48, R50, R67 ;  /* 0x0000003230437223 */ /* 0x000fe20000010043 */
[----:B------:R-:W-:Y:S01]  /*46e0*/  FADD.FTZ R65, R65, R50 ;  /* 0x0000003241417221 */ /* 0x000fe20000010000 */
[----:B------:R-:W2:Y:S01]  /*46f0*/  S2UR UR11, SR_CgaCtaId ;  /* 0x00000000000b79c3 */ /* 0x000ea20000008800 */
[----:B------:R-:W-:Y:S01]  /*4700*/  FFMA.FTZ R114, R45, R47, R114 ;  /* 0x0000002f2d727223 */ /* 0x000fe20000010072 */
[----:B------:R-:W-:Y:S01]  /*4710*/  FADD.FTZ R116, R116, R47 ;  /* 0x0000002f74747221 */ /* 0x000fe20000010000 */
        /* <DEDUP_REMOVED lines=9> */
[----:B0-----:R-:W-:Y:S01]  /*47b0*/  @!P0 FADD.FTZ R68, R68, R123 ;  /* 0x0000007b44448221 */ /* 0x001fe20000010000 */
[----:B------:R-:W-:Y:S01]  /*47c0*/  FADD.FTZ R65, R65, R38 ;  /* 0x0000002641417221 */ /* 0x000fe20000010000 */
[----:B------:R-:W-:Y:S01]  /*47d0*/  FFMA.FTZ R114, R33, R35, R114 ;  /* 0x0000002321727223 */ /* 0x000fe20000010072 */
[----:B------:R-:W-:Y:S01]  /*47e0*/  FADD.FTZ R116, R116, R35 ;  /* 0x0000002374747221 */ /* 0x000fe20000010000 */
[----:B-1----:R-:W-:Y:S01]  /*47f0*/  @!P0 FADD.FTZ R69, R69, R124 ;  /* 0x0000007c45458221 */ /* 0x002fe20000010000 */
[----:B------:R-:W0:Y:S01]  /*4800*/  SHFL.DOWN PT, R123, R68, 0x2, 0x1f ;  /* 0x08401f00447b7f89 */ /* 0x000e2200000e0000 */
[----:B------:R-:W-:Y:S01]  /*4810*/  ISETP.GT.AND P0, PT, R9, 0x1d, PT ;  /* 0x0000001d0900780c */ /* 0x000fe20003f04270 */
[----:B------:R-:W-:Y:S01]  /*4820*/  FFMA.FTZ R67, R32, R34, R67 ;  /* 0x0000002220437223 */ /* 0x000fe20000010043 */
[----:B------:R-:W-:Y:S01]  /*4830*/  FADD.FTZ R65, R65, R34 ;  /* 0x0000002241417221 */ /* 0x000fe20000010000 */
[----:B------:R-:W1:Y:S01]  /*4840*/  SHFL.DOWN PT, R124, R69, 0x2, 0x1f ;  /* 0x08401f00457c7f89 */ /* 0x000e6200000e0000 */
[----:B------:R-:W-:Y:S01]  /*4850*/  FFMA.FTZ R114, R29, R31, R114 ;  /* 0x0000001f1d727223 */ /* 0x000fe20000010072 */
[----:B------:R-:W-:Y:S01]  /*4860*/  FADD.FTZ R116, R116, R31 ;  /* 0x0000001f74747221 */ /* 0x000fe20000010000 */
[----:B------:R-:W-:Y:S01]  /*4870*/  FFMA.FTZ R67, R28, R30, R67 ;  /* 0x0000001e1c437223 */ /* 0x000fe20000010043 */
[----:B------:R-:W-:Y:S01]  /*4880*/  FADD.FTZ R65, R65, R30 ;  /* 0x0000001e41417221 */ /* 0x000fe20000010000 */
[----:B------:R-:W-:Y:S01]  /*4890*/  UMOV UR6, 0x400 ;  /* 0x0000040000067882 */ /* 0x000fe20000000000 */
[----:B------:R-:W-:Y:S01]  /*48a0*/  FFMA.FTZ R114, R25, R27, R114 ;  /* 0x0000001b19727223 */ /* 0x000fe20000010072 */
[----:B------:R-:W-:Y:S01]  /*48b0*/  UIADD3 UR5, UR6, 0xa0, URZ ;  /* 0x000000a006057890 */ /* 0x000fe2000fffe03f */
[----:B------:R-:W-:Y:S01]  /*48c0*/  FADD.FTZ R116, R116, R27 ;  /* 0x0000001b74747221 */ /* 0x000fe20000010000 */
[----:B------:R-:W-:Y:S01]  /*48d0*/  FFMA.FTZ R67, R24, R26, R67 ;  /* 0x0000001a18437223 */ /* 0x000fe20000010043 */
[----:B------:R-:W-:Y:S01]  /*48e0*/  FADD.FTZ R65, R65, R26 ;  /* 0x0000001a41417221 */ /* 0x000fe20000010000 */
[----:B--2---:R-:W-:Y:S01]  /*48f0*/  ULEA UR5, UR11, UR5, 0x18 ;  /* 0x000000050b057291 */ /* 0x004fe2000f8ec03f */
        /* <DEDUP_REMOVED lines=8> */
[----:B0-----:R-:W-:Y:S01]  /*4980*/  @!P0 FADD.FTZ R68, R68, R123 ;  /* 0x0000007b44448221 */ /* 0x001fe20000010000 */
[----:B------:R-:W-:Y:S01]  /*4990*/  LEA R109, R82, UR5, 0x4 ;  /* 0x00000005526d7c11 */ /* 0x000fe2000f8e20ff */
[----:B------:R-:W0:Y:S01]  /*49a0*/  LDC.64 R114, c[0x0][0x268] ;  /* 0x00009a00ff727b82 */ /* 0x000e220000000a00 */
[----:B------:R-:W-:Y:S01]  /*49b0*/  BSSY B0, `(.L_x_154) ;  /* 0x000003f000007945 */ /* 0x000fe20003800000 */
[----:B-1----:R-:W-:Y:S01]  /*49c0*/  @!P0 FADD.FTZ R69, R69, R124 ;  /* 0x0000007c45458221 */ /* 0x002fe20000010000 */
[----:B------:R-:W1:Y:S01]  /*49d0*/  SHFL.DOWN PT, R123, R68, 0x4, 0x1f ;  /* 0x08801f00447b7f89 */ /* 0x000e6200000e0000 */
[----:B------:R-:W-:-:S02]  /*49e0*/  ISETP.GT.AND P0, PT, R9, 0x1b, PT ;  /* 0x0000001b0900780c */ /* 0x000fc40003f04270 */
[----:B------:R-:W-:Y:S01]  /*49f0*/  LEA R108, R117, R82, 0x4 ;  /* 0x00000052756c7211 */ /* 0x000fe200078e20ff */
[----:B------:R-:W2:Y:S04]  /*4a00*/  SHFL.DOWN PT, R124, R69, 0x4, 0x1f ;  /* 0x08801f00457c7f89 */ /* 0x000ea800000e0000 */
[----:B------:R-:W-:Y:S06]  /*4a10*/  STS.128 [R109], R64 ;  /* 0x000000406d007388 */ /* 0x000fec0000000c00 */
[----:B-1----:R-:W-:Y:S01]  /*4a20*/  @!P0 FADD.FTZ R68, R68, R123 ;  /* 0x0000007b44448221 */ /* 0x002fe20000010000 */
[----:B--2---:R-:W-:-:S04]  /*4a30*/  @!P0 FADD.FTZ R69, R69, R124 ;  /* 0x0000007c45458221 */ /* 0x004fc80000010000 */
[----:B------:R-:W1:Y:S01]  /*4a40*/  SHFL.DOWN PT, R123, R68, 0x8, 0x1f ;  /* 0x09001f00447b7f89 */ /* 0x000e6200000e0000 */
[----:B------:R-:W-:-:S03]  /*4a50*/  ISETP.GT.AND P0, PT, R9, 0x17, PT ;  /* 0x000000170900780c */ /* 0x000fc60003f04270 */
[----:B------:R-:W2:Y:S10]  /*4a60*/  SHFL.DOWN PT, R124, R69, 0x8, 0x1f ;  /* 0x09001f00457c7f89 */ /* 0x000eb400000e0000 */
[----:B-1----:R-:W-:Y:S01]  /*4a70*/  @!P0 FADD.FTZ R68, R68, R123 ;  /* 0x0000007b44448221 */ /* 0x002fe20000010000 */
[----:B--2---:R-:W-:-:S04]  /*4a80*/  @!P0 FADD.FTZ R69, R69, R124 ;  /* 0x0000007c45458221 */ /* 0x004fc80000010000 */
[----:B------:R-:W1:Y:S01]  /*4a90*/  SHFL.DOWN PT, R123, R68, 0x10, 0x1f ;  /* 0x0a001f00447b7f89 */ /* 0x000e6200000e0000 */
[----:B------:R-:W-:-:S03]  /*4aa0*/  ISETP.GT.AND P0, PT, R9, 0xf, PT ;  /* 0x0000000f0900780c */ /* 0x000fc60003f04270 */
[----:B------:R-:W2:Y:S10]  /*4ab0*/  SHFL.DOWN PT, R124, R69, 0x10, 0x1f ;  /* 0x0a001f00457c7f89 */ /* 0x000eb400000e0000 */
[----:B-1----:R-:W-:Y:S01]  /*4ac0*/  @!P0 FADD.FTZ R68, R68, R123 ;  /* 0x0000007b44448221 */ /* 0x002fe20000010000 */
[----:B--2---:R-:W-:Y:S01]  /*4ad0*/  @!P0 FADD.FTZ R69, R69, R124 ;  /* 0x0000007c45458221 */ /* 0x004fe20000010000 */
[----:B------:R-:W-:-:S13]  /*4ae0*/  ISETP.NE.AND P0, PT, R9, RZ, PT ;  /* 0x000000ff0900720c */ /* 0x000fda0003f05270 */
[----:B------:R1:W-:Y:S01]  /*4af0*/  @!P0 STS.64 [R14+0x10], R68 ;  /* 0x000010440e008388 */ /* 0x0003e20000000a00 */
[----:B------:R-:W-:Y:S01]  /*4b00*/  BAR.SYNC.DEFER_BLOCKING 0x0 ;  /* 0x0000000000007b1d */ /* 0x000fe20000010000 */
[----:B------:R-:W-:-:S13]  /*4b10*/  ISETP.NE.AND P0, PT, R82, RZ, PT ;  /* 0x000000ff5200720c */ /* 0x000fda0003f05270 */
[----:B01----:R-:W-:Y:S05]  /*4b20*/  @P0 BRA `(.L_x_155) ;  /* 0x00000000009c0947 */ /* 0x003fea0003800000 */
[----:B------:R-:W-:-:S09]  /*4b30*/  ULEA UR5, UR11, UR6, 0x18 ;  /* 0x000000060b057291 */ /* 0x000fd2000f8ec03f */
[----:B------:R-:W0:Y:S04]  /*4b40*/  LDS.64 R44, [UR5+0x18] ;  /* 0x00001805ff2c7984 */ /* 0x000e280008000a00 */
[----:B------:R-:W1:Y:S04]  /*4b50*/  LDS.128 R24, [UR5+0x20] ;  /* 0x00002005ff187984 */ /* 0x000e680008000c00 */
[----:B------:R-:W2:Y:S04]  /*4b60*/  LDS.128 R28, [UR5+0x30] ;  /* 0x00003005ff1c7984 */ /* 0x000ea80008000c00 */
[----:B------:R-:W3:Y:S04]  /*4b70*/  LDS.128 R40, [UR5+0x40] ;  /* 0x00004005ff287984 */ /* 0x000ee80008000c00 */
[----:B------:R-:W4:Y:S04]  /*4b80*/  LDS.128 R36, [UR5+0x50] ;  /* 0x00005005ff247984 */ /* 0x000f280008000c00 */
[----:B------:R-:W5:Y:S01]  /*4b90*/  LDS.128 R32, [UR5+0x60] ;  /* 0x00006005ff207984 */ /* 0x000f620008000c00 */
        /* <DEDUP_REMOVED lines=11> */
[----:B------:R-:W-:-:S03]  /*4c50*/  FADD.FTZ R48, R48, R31 ;  /* 0x0000001f30307221 */ /* 0x000fc60000010000 */
[----:B---3--:R-:W-:Y:S01]  /*4c60*/  FADD.FTZ R49, R49, R40 ;  /* 0x0000002831317221 */ /* 0x008fe20000010000 */
[----:B------:R-:W-:-:S03]  /*4c70*/  FADD.FTZ R48, R48, R41 ;  /* 0x0000002930307221 */ /* 0x000fc60000010000 */
[----:B------:R-:W-:Y:S01]  /*4c80*/  FADD.FTZ R49, R49, R42 ;  /* 0x0000002a31317221 */ /* 0x000fe20000010000 */
[----:B------:R-:W-:-:S03]  /*4c90*/  FADD.FTZ R48, R48, R43 ;  /* 0x0000002b30307221 */ /* 0x000fc60000010000 */
        /* <DEDUP_REMOVED lines=15> */
[----:B------:R-:W-:-:S07]  /*4d90*/  FADD.FTZ R69, R48, R27 ;  /* 0x0000001b30457221 */ /* 0x000fce0000010000 */
.L_x_155:
[----:B------:R-:W-:Y:S05]  /*4da0*/  BSYNC B0 ;  /* 0x0000000000007941 */ /* 0x000fea0003800000 */
.L_x_154:
        /* <DEDUP_REMOVED lines=10> */
[----:B------:R-:W4:Y:S04]  /*4e50*/  LDS.128 R48, [R109+0x500] ;  /* 0x000500006d307984 */ /* 0x000f280000000c00 */
[----:B------:R-:W5:Y:S04]  /*4e60*/  LDS.128 R44, [R109+0x600] ;  /* 0x000600006d2c7984 */ /* 0x000f680000000c00 */
[----:B------:R-:W5:Y:S04]  /*4e70*/  LDS.128 R40, [R109+0x700] ;  /* 0x000700006d287984 */ /* 0x000f680000000c00 */
[----:B------:R-:W5:Y:S04]  /*4e80*/  LDS.128 R36, [R109+0x800] ;  /* 0x000800006d247984 */ /* 0x000f680000000c00 */
[----:B------:R-:W5:Y:S01]  /*4e90*/  LDS.128 R32, [R109+0x900] ;  /* 0x000900006d207984 */ /* 0x000f620000000c00 */
[----:B0-----:R-:W-:Y:S01]  /*4ea0*/  FADD.FTZ R61, R64, R28 ;  /* 0x0000001c403d7221 */ /* 0x001fe20000010000 */
[----:B------:R-:W-:Y:S01]  /*4eb0*/  FADD.FTZ R60, R65, R29 ;  /* 0x0000001d413c7221 */ /* 0x000fe20000010000 */
[----:B------:R-:W-:Y:S01]  /*4ec0*/  FADD.FTZ R63, R66, R30 ;  /* 0x0000001e423f7221 */ /* 0x000fe20000010000 */
[----:B------:R-:W-:Y:S01]  /*4ed0*/  FADD.FTZ R62, R67, R31 ;  /* 0x0000001f433e7221 */ /* 0x000fe20000010000 */
[----:B-1----:R-:W-:Y:S01]  /*4ee0*/  FADD.FTZ R61, R61, R56 ;  /* 0x000000383d3d7221 */ /* 0x002fe20000010000 */
[----:B------:R-:W0:Y:S01]  /*4ef0*/  LDS.128 R28, [R109+0xa00] ;  /* 0x000a00006d1c7984 */ /* 0x000e220000000c00 */
        /* <DEDUP_REMOVED lines=13> */
[----:B----4-:R-:W-:Y:S01]  /*4fd0*/  FADD.FTZ R61, R61, R48 ;  /* 0x000000303d3d7221 */ /* 0x010fe20000010000 */
[----:B------:R-:W3:Y:S01]  /*4fe0*/  LDS.128 R52, [R109+0xd00] ;  /* 0x000d00006d347984 */ /* 0x000ee20000000c00 */
[----:B------:R-:W-:Y:S01]  /*4ff0*/  FADD.FTZ R60, R60, R49 ;  /* 0x000000313c3c7221 */ /* 0x000fe20000010000 */
[----:B------:R-:W-:Y:S01]  /*5000*/  FADD.FTZ R63, R63, R50 ;  /* 0x000000323f3f7221 */ /* 0x000fe20000010000 */
[----:B------:R-:W-:Y:S01]  /*5010*/  FADD.FTZ R62, R62, R51 ;  /* 0x000000333e3e7221 */ /* 0x000fe20000010000 */
[----:B-----5:R-:W-:Y:S01]  /*5020*/  FADD.FTZ R61, R61, R44 ;  /* 0x0000002c3d3d7221 */ /* 0x020fe20000010000 */
[----:B------:R-:W4:Y:S01]  /*5030*/  LDS.128 R48, [R109+0xe00] ;  /* 0x000e00006d307984 */ /* 0x000f220000000c00 */
[----:B------:R-:W-:Y:S01]  /*5040*/  FADD.FTZ R60, R60, R45 ;  /* 0x0000002d3c3c7221 */ /* 0x000fe20000010000 */
[----:B------:R-:W-:Y:S01]  /*5050*/  FADD.FTZ R63, R63, R46 ;  /* 0x0000002e3f3f7221 */ /* 0x000fe20000010000 */
[----:B------:R-:W-:Y:S01]  /*5060*/  FADD.FTZ R62, R62, R47 ;  /* 0x0000002f3e3e7221 */ /* 0x000fe20000010000 */
[----:B------:R-:W-:Y:S01]  /*5070*/  FADD.FTZ R61, R61, R40 ;  /* 0x000000283d3d7221 */ /* 0x000fe20000010000 */
[----:B------:R-:W5:Y:S01]  /*5080*/  LDS.128 R44, [R109+0xf00] ;  /* 0x000f00006d2c7984 */ /* 0x000f620000000c00 */
        /* <DEDUP_REMOVED lines=13> */
[----:B------:R-:W-:Y:S01]  /*5160*/  LDS.128 R64, [R109+0x1400] ;  /* 0x001400006d407984 */ /* 0x000fe20000000c00 */
[----:B0-----:R-:W-:Y:S01]  /*5170*/  FADD.FTZ R61, R61, R28 ;  /* 0x0000001c3d3d7221 */ /* 0x001fe20000010000 */
[----:B------:R-:W-:Y:S01]  /*5180*/  FADD.FTZ R60, R60, R29 ;  /* 0x0000001d3c3c7221 */ /* 0x000fe20000010000 */
[----:B------:R-:W-:Y:S01]  /*5190*/  FADD.FTZ R63, R63, R30 ;  /* 0x0000001e3f3f7221 */ /* 0x000fe20000010000 */
[----:B------:R-:W0:Y:S01]  /*51a0*/  LDS.128 R32, [R109+0x1200] ;  /* 0x001200006d207984 */ /* 0x000e220000000c00 */
[----:B------:R-:W-:Y:S01]  /*51b0*/  FADD.FTZ R62, R62, R31 ;  /* 0x0000001f3e3e7221 */ /* 0x000fe20000010000 */
[----:B-1----:R-:W-:Y:S01]  /*51c0*/  FADD.FTZ R61, R61, R56 ;  /* 0x000000383d3d7221 */ /* 0x002fe20000010000 */
[----:B------:R-:W-:Y:S01]  /*51d0*/  FADD.FTZ R60, R60, R57 ;  /* 0x000000393c3c7221 */ /* 0x000fe20000010000 */
[----:B------:R-:W1:Y:S01]  /*51e0*/  LDS.128 R28, [R109+0x1300] ;  /* 0x001300006d1c7984 */ /* 0x000e620000000c00 */
[----:B------:R-:W-:Y:S01]  /*51f0*/  FADD.FTZ R63, R63, R58 ;  /* 0x0000003a3f3f7221 */ /* 0x000fe20000010000 */
[----:B------:R-:W-:Y:S01]  /*5200*/  FADD.FTZ R62, R62, R59 ;  /* 0x0000003b3e3e7221 */ /* 0x000fe20000010000 */
[----:B--2---:R-:W-:Y:S01]  /*5210*/  FADD.FTZ R61, R61, R24 ;  /* 0x000000183d3d7221 */ /* 0x004fe20000010000 */
[----:B------:R-:W-:Y:S01]  /*5220*/  FADD.FTZ R60, R60, R25 ;  /* 0x000000193c3c7221 */ /* 0x000fe20000010000 */
[----:B------:R-:W-:Y:S01]  /*5230*/  FADD.FTZ R63, R63, R26 ;  /* 0x0000001a3f3f7221 */ /* 0x000fe20000010000 */
[----:B------:R-:W-:Y:S01]  /*5240*/  FADD.FTZ R62, R62, R27 ;  /* 0x0000001b3e3e7221 */ /* 0x000fe20000010000 */
[----:B------:R-:W-:Y:S01]  /*5250*/  LDS.128 R56, [R109+0x1700] ;  /* 0x001700006d387984 */ /* 0x000fe20000000c00 */
[----:B---3--:R-:W-:Y:S01]  /*5260*/  FADD.FTZ R61, R61, R52 ;  /* 0x000000343d3d7221 */ /* 0x008fe20000010000 */
[----:B------:R-:W-:Y:S01]  /*5270*/  FADD.FTZ R60, R60, R53 ;  /* 0x000000353c3c7221 */ /* 0x000fe20000010000 */
[----:B------:R-:W-:Y:S01]  /*5280*/  FADD.FTZ R63, R63, R54 ;  /* 0x000000363f3f7221 */ /* 0x000fe20000010000 */
[----:B------:R-:W2:Y:S01]  /*5290*/  LDS.128 R24, [R109+0x1500] ;  /* 0x001500006d187984 */ /* 0x000ea20000000c00 */
[----:B------:R-:W-:Y:S01]  /*52a0*/  FADD.FTZ R52, R62, R55 ;  /* 0x000000373e347221 */ /* 0x000fe20000010000 */
[----:B----4-:R-:W-:Y:S01]  /*52b0*/  FADD.FTZ R53, R61, R48 ;  /* 0x000000303d357221 */ /* 0x010fe20000010000 */
[----:B------:R-:W-:Y:S01]  /*52c0*/  FADD.FTZ R48, R60, R49 ;  /* 0x000000313c307221 */ /* 0x000fe20000010000 */
[----:B------:R-:W-:Y:S01]  /*52d0*/  FADD.FTZ R49, R63, R50 ;  /* 0x000000323f317221 */ /* 0x000fe20000010000 */
[----:B------:R-:W-:Y:S01]  /*52e0*/  FADD.FTZ R52, R52, R51 ;  /* 0x0000003334347221 */ /* 0x000fe20000010000 */
[----:B------:R-:W3:Y:S01]  /*52f0*/  LDS.128 R60, [R109+0x1600] ;  /* 0x001600006d3c7984 */ /* 0x000ee20000000c00 */
[----:B-----5:R-:W-:Y:S01]  /*5300*/  FADD.FTZ R53, R53, R44 ;  /* 0x0000002c35357221 */ /* 0x020fe20000010000 */
[----:B------:R-:W-:Y:S01]  /*5310*/  FADD.FTZ R48, R48, R45 ;  /* 0x0000002d30307221 */ /* 0x000fe20000010000 */
[----:B------:R-:W-:Y:S01]  /*5320*/  FADD.FTZ R49, R49, R46 ;  /* 0x0000002e31317221 */ /* 0x000fe20000010000 */
[----:B------:R-:W-:Y:S01]  /*5330*/  FADD.FTZ R44, R52, R47 ;  /* 0x0000002f342c7221 */ /* 0x000fe20000010000 */
[----:B------:R-:W-:Y:S01]  /*5340*/  FADD.FTZ R45, R53, R40 ;  /* 0x00000028352d7221 */ /* 0x000fe20000010000 */
[----:B------:R-:W-:Y:S01]  /*5350*/  FADD.FTZ R40, R48, R41 ;  /* 0x0000002930287221 */ /* 0x000fe20000010000 */
[----:B------:R-:W4:Y:S01]  /*5360*/  LDS.128 R52, [R109+0x1800] ;  /* 0x001800006d347984 */ /* 0x000f220000000c00 */
[----:B------:R-:W-:Y:S01]  /*5370*/  FADD.FTZ R41, R49, R42 ;  /* 0x0000002a31297221 */ /* 0x000fe20000010000 */
[----:B------:R-:W-:Y:S01]  /*5380*/  FADD.FTZ R42, R44, R43 ;  /* 0x0000002b2c2a7221 */ /* 0x000fe20000010000 */
[----:B------:R-:W-:Y:S01]  /*5390*/  FADD.FTZ R43, R45, R36 ;  /* 0x000000242d2b7221 */ /* 0x000fe20000010000 */
[----:B------:R-:W5:Y:S01]  /*53a0*/  LDS.128 R48, [R109+0x1900] ;  /* 0x001900006d307984 */ /* 0x000f620000000c00 */
[----:B------:R-:W-:Y:S01]  /*53b0*/  FADD.FTZ R40, R40, R37 ;  /* 0x0000002528287221 */ /* 0x000fe20000010000 */
[----:B------:R-:W-:Y:S01]  /*53c0*/  FADD.FTZ R37, R41, R38 ;  /* 0x0000002629257221 */ /* 0x000fe20000010000 */
[----:B------:R-:W-:Y:S01]  /*53d0*/  FADD.FTZ R36, R42, R39 ;  /* 0x000000272a247221 */ /* 0x000fe20000010000 */
[----:B------:R-:W5:Y:S01]  /*53e0*/  LDS.128 R44, [R109+0x1a00] ;  /* 0x001a00006d2c7984 */ /* 0x000f620000000c00 */
        /* <DEDUP_REMOVED lines=10> */
[----:B------:R-:W-:Y:S01]  /*5490*/  FADD.FTZ R117, R117, R64 ;  /* 0x0000004075757221 */ /* 0x000fe20000010000 */
[----:B------:R-:W1:Y:S01]  /*54a0*/  LDS.128 R32, [R109+0x1d00] ;  /* 0x001d00006d207984 */ /* 0x000e620000000c00 */
        /* <DEDUP_REMOVED lines=11> */
[----:B------:R-:W-:Y:S01]  /*5560*/  FADD.FTZ R119, R119, R62 ;  /* 0x0000003e77777221 */ /* 0x000fe20000010000 */
[----:B------:R-:W-:Y:S01]  /*5570*/  FADD.FTZ R116, R116, R63 ;  /* 0x0000003f74747221 */ /* 0x000fe20000010000 */
[----:B------:R-:W-:Y:S01]  /*5580*/  FADD.FTZ R117, R117, R56 ;  /* 0x0000003875757221 */ /* 0x000fe20000010000 */
[----:B------:R-:W-:Y:S01]  /*5590*/  FADD.FTZ R24, R24, R57 ;  /* 0x0000003918187221 */ /* 0x000fe20000010000 */
[----:B------:R-:W-:Y:S01]  /*55a0*/  FADD.FTZ R119, R119, R58 ;  /* 0x0000003a77777221 */ /* 0x000fe20000010000 */
[----:B------:R-:W-:Y:S01]  /*55b0*/  FADD.FTZ R116, R116, R59 ;  /* 0x0000003b74747221 */ /* 0x000fe20000010000 */
[----:B----4-:R-:W-:Y:S01]  /*55c0*/  FADD.FTZ R117, R117, R52 ;  /* 0x0000003475757221 */ /* 0x010fe20000010000 */
[----:B------:R-:W-:Y:S01]  /*55d0*/  FADD.FTZ R24, R24, R53 ;  /* 0x0000003518187221 */ /* 0x000fe20000010000 */
[----:B------:R-:W-:Y:S01]  /*55e0*/  FADD.FTZ R119, R119, R54 ;  /* 0x0000003677777221 */ /* 0x000fe20000010000 */
[----:B------:R-:W-:Y:S01]  /*55f0*/  FADD.FTZ R116, R116, R55 ;  /* 0x0000003774747221 */ /* 0x000fe20000010000 */
[----:B-----5:R-:W-:Y:S01]  /*5600*/  FADD.FTZ R117, R117, R48 ;  /* 0x0000003075757221 */ /* 0x020fe20000010000 */
[----:B------:R-:W-:Y:S01]  /*5610*/  FADD.FTZ R24, R24, R49 ;  /* 0x0000003118187221 */ /* 0x000fe20000010000 */
[----:B------:R-:W-:Y:S01]  /*5620*/  FADD.FTZ R119, R119, R50 ;  /* 0x0000003277777221 */ /* 0x000fe20000010000 */
[----:B------:R-:W-:Y:S01]  /*5630*/  FADD.FTZ R116, R116, R51 ;  /* 0x0000003374747221 */ /* 0x000fe20000010000 */
[----:B------:R-:W-:Y:S01]  /*5640*/  FADD.FTZ R117, R117, R44 ;  /* 0x0000002c75757221 */ /* 0x000fe20000010000 */
        /* <DEDUP_REMOVED lines=22> */
[----:B------:R-:W-:-:S07]  /*57b0*/  FADD.FTZ R67, R116, R67 ;  /* 0x0000004374437221 */ /* 0x000fce0000010000 */
.L_x_157:
[----:B------:R-:W-:Y:S05]  /*57c0*/  BSYNC B0 ;  /* 0x0000000000007941 */ /* 0x000fea0003800000 */
.L_x_156:
[----:B------:R-:W-:Y:S01]  /*57d0*/  BSSY B0, `(.L_x_158) ;  /* 0x0000010000007945 */ /* 0x000fe20003800000 */
[----:B------:R-:W-:Y:S01]  /*57e0*/  PRMT R27, R105, 0x7632, R27 ;  /* 0x00007632691b7816 */ /* 0x000fe2000000001b */
[----:B------:R-:W-:Y:S01]  /*57f0*/  IMAD.WIDE R108, R108, 0x4, R114 ;  /* 0x000000046c6c7825 */ /* 0x000fe200078e0272 */
[----:B------:R-:W-:Y:S01]  /*5800*/  PRMT R26, R104, 0x7632, R26 ;  /* 0x00007632681a7816 */ /* 0x000fe2000000001a */
[----:B------:R-:W-:Y:S06]  /*5810*/  @P6 BRA `(.L_x_159) ;  /* 0x00000000002c6947 */ /* 0x000fec0003800000 */
[----:B------:R-:W0:Y:S01]  /*5820*/  LDC.64 R24, c[0x0][0x288] ;  /* 0x0000a200ff187b82 */ /* 0x000e220000000a00 */
[-C--:B------:R-:W-:Y:S01]  /*5830*/  LEA R32, P6, R11, R108.reuse, 0x2 ;  /* 0x0000006c0b207211 */ /* 0x080fe200078c10ff */
[----:B------:R1:W-:Y:S03]  /*5840*/  REDG.E.ADD.F32.FTZ.RN.STRONG.GPU desc[UR8][R108.64], R64 ;  /* 0x000000406c0079a6 */ /* 0x0003e6000c10f388 */
[----:B------:R-:W-:Y:S02]  /*5850*/  IADD3.X R33, R109, R15, RZ, P6, !PT ;  /* 0x0000000f6d217210 */ /* 0x000fe400037fe4ff */
[----:B------:R-:W-:-:S03]  /*5860*/  LEA R28, P6, R12, R108, 0x2 ;  /* 0x0000006c0c1c7211 */ /* 0x000fc600078c10ff */
[----:B------:R1:W-:Y:S01]  /*5870*/  REDG.E.ADD.F32.FTZ.RN.STRONG.GPU desc[UR8][R32.64], R65 ;  /* 0x00000041200079a6 */ /* 0x0003e2000c10f388 */
[----:B------:R-:W-:Y:S02]  /*5880*/  IADD3.X R29, R109, R16, RZ, P6, !PT ;  /* 0x000000106d1d7210 */ /* 0x000fe400037fe4ff */
[----:B0-----:R-:W-:-:S04]  /*5890*/  LEA R30, P6, R24, R108, 0x2 ;  /* 0x0000006c181e7211 */ /* 0x001fc800078c10ff */
[----:B------:R-:W-:-:S05]  /*58a0*/  LEA.HI.X R31, R24, R109, R25, 0x2, P6 ;  /* 0x0000006d181f7211 */ /* 0x000fca00030f1419 */
[----:B------:R1:W-:Y:S04]  /*58b0*/  REDG.E.ADD.F32.FTZ.RN.STRONG.GPU desc[UR8][R30.64], R66 ;  /* 0x000000421e0079a6 */ /* 0x0003e8000c10f388 */
[----:B------:R1:W-:Y:S02]  /*58c0*/  REDG.E.ADD.F32.FTZ.RN.STRONG.GPU desc[UR8][R28.64], R67 ;  /* 0x000000431c0079a6 */ /* 0x0003e4000c10f388 */
.L_x_159:
[----:B------:R-:W-:Y:S05]  /*58d0*/  BSYNC B0 ;  /* 0x0000000000007941 */ /* 0x000fea0003800000 */
.L_x_158:
[----:B------:R-:W-:Y:S02]  /*58e0*/  ISETP.GE.U32.AND P6, PT, R8, 0x2, PT ;  /* 0x000000020800780c */ /* 0x000fe40003fc6070 */
        /* <DEDUP_REMOVED lines=24> */
[----:B-1----:R-:W-:Y:S02]  /*5a70*/  PRMT R33, R77, 0x7632, R33 ;  /* 0x000076324d217816 */ /* 0x002fe40000000021 */
[----:B------:R-:W-:Y:S02]  /*5a80*/  PRMT R32, R74, 0x7632, R32 ;  /* 0x000076324a207816 */ /* 0x000fe40000000020 */
[----:B------:R-:W-:Y:S02]  /*5a90*/  PRMT R31, R72, 0x7632, R31 ;  /* 0x00007632481f7816 */ /* 0x000fe4000000001f */
[----:B------:R-:W-:Y:S02]  /*5aa0*/  PRMT R30, R71, 0x7632, R30 ;  /* 0x00007632471e7816 */ /* 0x000fe4000000001e */
[----:B------:R-:W-:-:S02]  /*5ab0*/  PRMT R29, R73, 0x7632, R29 ;  /* 0x00007632491d7816 */ /* 0x000fc4000000001d */
[----:B------:R-:W-:Y:S01]  /*5ac0*/  PRMT R28, R70, 0x7632, R28 ;  /* 0x00007632461c7816 */ /* 0x000fe2000000001c */
[----:B------:R-:W-:Y:S06]  /*5ad0*/  @!P6 BRA `(.L_x_160) ;  /* 0x0000001000a8e947 */ /* 0x000fec0003800000 */
[----:B------:R-:W0:Y:S01]  /*5ae0*/  LDC.64 R24, c[0x0][0x258] ;  /* 0x00009600ff187b82 */ /* 0x000e220000000a00 */
[----:B------:R-:W-:-:S05]  /*5af0*/  LOP3.LUT R59, R78, 0x1, RZ, 0xc0, !PT ;  /* 0x000000014e3b7812 */ /* 0x000fca00078ec0ff */
[----:B------:R-:W-:Y:S02]  /*5b00*/  IMAD R59, R59, R6, RZ ;  /* 0x000000063b3b7224 */ /* 0x000fe400078e02ff */
[----:B------:R-:W1:Y:S02]  /*5b10*/  LDC.64 R60, c[0x0][0x260] ;  /* 0x00009800ff3c7b82 */ /* 0x000e640000000a00 */
[C---:B------:R-:W-:Y:S01]  /*5b20*/  IMAD R58, R59.reuse, R8, RZ ;  /* 0x000000083b3a7224 */ /* 0x040fe200078e02ff */
[----:B------:R-:W-:-:S04]  /*5b30*/  IADD3 R59, R59, R17, RZ ;  /* 0x000000113b3b7210 */ /* 0x000fc80007ffe0ff */
[----:B------:R-:W-:Y:S01]  /*5b40*/  SHF.L.U32 R63, R58, 0x1, RZ ;  /* 0x000000013a3f7819 */ /* 0x000fe200000006ff */
[----:B0-----:R-:W-:-:S04]  /*5b50*/  IMAD.WIDE.U32 R24, R59, 0x4, R24 ;  /* 0x000000043b187825 */ /* 0x001fc800078e0018 */
[----:B-1----:R-:W-:Y:S01]  /*5b60*/  IMAD.WIDE R60, R63, 0x4, R60 ;  /* 0x000000043f3c7825 */ /* 0x002fe200078e023c */
[----:B------:R-:W-:Y:S06]  /*5b70*/  @P0 BRA `(.L_x_161) ;  /* 0x0000000000680947 */ /* 0x000fec0003800000 */
[----:B------:R-:W0:Y:S01]  /*5b80*/  S2R R9, SR_LANEID ;  /* 0x0000000000097919 */ /* 0x000e220000000000 */
[C---:B------:R-:W-:Y:S01]  /*5b90*/  LEA R58, P6, R80.reuse, R60, 0x3 ;  /* 0x0000003c503a7211 */ /* 0x040fe200078c18ff */
[----:B------:R-:W-:Y:S01]  /*5ba0*/  HFMA2.MMA R62, -RZ, RZ, 0, 5.9604644775390625e-08 ;  /* 0x00000001ff3e7435 */ /* 0x000fe200000001ff */
[----:B------:R-:W-:Y:S01]  /*5bb0*/  VOTEU.ANY UR5, UPT, PT ;  /* 0x0000000000057886 */ /* 0x000fe200038e0100 */
[----:B------:R-:W-:Y:S01]  /*5bc0*/  P2R R64, PR, RZ, 0x1 ;  /* 0x00000001ff407803 */ /* 0x000fe20000000000 */
[----:B------:R-:W-:Y:S01]  /*5bd0*/  UPOPC UR6, UR5 ;  /* 0x00000005000672bf */ /* 0x000fe20008000000 */
[----:B------:R-:W-:Y:S01]  /*5be0*/  LEA.HI.X R59, R80, R61, RZ, 0x3, P6 ;  /* 0x0000003d503b7211 */ /* 0x000fe200030f1cff */
[----:B------:R-:W-:Y:S01]  /*5bf0*/  UFLO.U32 UR5, UR5 ;  /* 0x00000005000572bd */ /* 0x000fe200080e0000 */
[----:B------:R-:W-:-:S03]  /*5c00*/  LOP3.LUT P6, RZ, R78, 0x2, RZ, 0xc0, !PT ;  /* 0x000000024eff7812 */ /* 0x000fc600078cc0ff */
[----:B------:R1:W-:Y:S01]  /*5c10*/  STG.E.64 desc[UR8][R58.64], R68 ;  /* 0x000000443a007986 */ /* 0x0003e2000c101b08 */
[----:B------:R-:W-:Y:S02]  /*5c20*/  SEL R65, R8, RZ, !P6 ;  /* 0x000000ff08417207 */ /* 0x000fe40007000000 */
[----:B------:R-:W-:Y:S02]  /*5c30*/  SEL R62, R62, 0xffffffff, !P6 ;  /* 0xffffffff3e3e7807 */ /* 0x000fe40007000000 */
[----:B------:R-:W-:-:S03]  /*5c40*/  ISETP.NE.AND P6, PT, R65, -0x1, PT ;  /* 0xffffffff4100780c */ /* 0x000fc60003fc5270 */
[----:B------:R-:W-:Y:S01]  /*5c50*/  IMAD R63, R62, UR6, RZ ;  /* 0x000000063e3f7c24 */ /* 0x000fe2000f8e02ff */
[----:B0-----:R-:W-:-:S13]  /*5c60*/  ISETP.EQ.U32.AND P0, PT, R9, UR5, PT ;  /* 0x0000000509007c0c */ /* 0x001fda000bf02070 */
[----:B------:R-:W-:Y:S06]  /*5c70*/  @P0 MEMBAR.ALL.GPU ;  /* 0x0000000000000992 */ /* 0x000fec000000a000 */
[----:B------:R-:W-:-:S00]  /*5c80*/  @P0 ERRBAR ;  /* 0x00000000000009ab */ /* 0x000fc00000000000 */
[----:B------:R-:W-:Y:S06]  /*5c90*/  @P0 CGAERRBAR ;  /* 0x00000000000005ab */ /* 0x000fec0000000000 */
[----:B------:R1:W-:Y:S01]  /*5ca0*/  @P0 REDG.E.ADD.S32.STRONG.GPU desc[UR8][R24.64], R63 ;  /* 0x0000003f1800098e */ /* 0x0003e2000c10e388 */
[----:B------:R-:W-:Y:S01]  /*5cb0*/  ISETP.NE.AND P0, PT, R64, RZ, PT ;  /* 0x000000ff4000720c */ /* 0x000fe20003f05270 */
[----:B------:R-:W-:-:S12]  /*5cc0*/  @!P6 BRA `(.L_x_161) ;  /* 0x000000000014e947 */ /* 0x000fd80003800000 */
.L_x_162:
[----:B-1----:R-:W2:Y:S04]  /*5cd0*/  LDG.E.STRONG.GPU R58, desc[UR8][R24.64] ;  /* 0x00000008183a7981 */ /* 0x002ea8000c1ef900 */
[----:B--2---:R-:W-:Y:S01]  /*5ce0*/  CCTL.IVALL ;  /* 0x00000000ff00798f */ /* 0x004fe20002000000 */
[----:B------:R-:W-:Y:S05]  /*5cf0*/  YIELD ;  /* 0x0000000000007946 */ /* 0x000fea0003800000 */
[----:B------:R-:W-:-:S13]  /*5d00*/  ISETP.NE.AND P6, PT, R58, R65, PT ;  /* 0x000000413a00720c */ /* 0x000fda0003fc5270 */
[----:B------:R-:W-:Y:S05]  /*5d10*/  @P6 BRA `(.L_x_162) ;  /* 0xfffffffc00ec6947 */ /* 0x000fea000383ffff */
.L_x_161:
        /* <DEDUP_REMOVED lines=8> */
[----:B------:R-:W-:Y:S01]  /*5da0*/  IADD3 R58, -R81, R8, RZ ;  /* 0x00000008513a7210 */ /* 0x000fe20007ffe1ff */
[----:B------:R-:W-:-:S03]  /*5db0*/  HFMA2.MMA R59, -RZ, RZ, 0, 0 ;  /* 0x00000000ff3b7435 */ /* 0x000fc600000001ff */
        /* <DEDUP_REMOVED lines=12> */
.L_x_166:
[----:B------:R-:W-:-:S13]  /*5e80*/  ISETP.EQ.OR P6, PT, R59, UR7, P0 ;  /* 0x000000073b007c0c */ /* 0x000fda00087c2670 */
[----:B------:R-:W-:-:S04]  /*5e90*/  @!P6 IMAD R63, R6, R59, R17 ;  /* 0x0000003b063fe224 */ /* 0x000fc800078e0211 */
[----:B------:R-:W-:-:S05]  /*5ea0*/  @!P6 IMAD.WIDE.U32 R62, R63, 0x8, R60 ;  /* 0x000000083f3ee825 */ /* 0x000fca00078e003c */
[----:B------:R-:W2:Y:S01]  /*5eb0*/  @!P6 LDG.E.64 R24, desc[UR8][R62.64] ;  /* 0x000000083e18e981 */ /* 0x000ea2000c1e1b00 */
[----:B------:R-:W-:Y:S01]  /*5ec0*/  IADD3 R65, R59, 0x1, RZ ;  /* 0x000000013b417810 */ /* 0x000fe20007ffe0ff */
[----:B--2---:R-:W-:Y:S01]  /*5ed0*/  @!P6 FADD.FTZ R68, R68, R24 ;  /* 0x000000184444e221 */ /* 0x004fe20000010000 */
[----:B------:R-:W-:Y:S02]  /*5ee0*/  @!P6 FADD.FTZ R69, R69, R25 ;  /* 0x000000194545e221 */ /* 0x000fe40000010000 */
[----:B------:R-:W-:-:S13]  /*5ef0*/  ISETP.EQ.OR P6, PT, R65, UR7, P0 ;  /* 0x0000000741007c0c */ /* 0x000fda00087c2670 */
[----:B------:R-:W-:-:S04]  /*5f00*/  @!P6 IMAD R65, R6, R65, R17 ;  /* 0x000000410641e224 */ /* 0x000fc800078e0211 */
[----:B------:R-:W-:-:S05]  /*5f10*/  @!P6 IMAD.WIDE.U32 R64, R65, 0x8, R60 ;  /* 0x000000084140e825 */ /* 0x000fca00078e003c */
[----:B------:R-:W2:Y:S02]  /*5f20*/  @!P6 LDG.E.64 R24, desc[UR8][R64.64] ;  /* 0x000000084018e981 */ /* 0x000ea4000c1e1b00 */
[----:B--2---:R-:W-:Y:S01]  /*5f30*/  @!P6 FADD.FTZ R68, R68, R24 ;  /* 0x000000184444e221 */ /* 0x004fe20000010000 */
[----:B------:R-:W-:Y:S01]  /*5f40*/  IADD3 R24, R59, 0x2, RZ ;  /* 0x000000023b187810 */ /* 0x000fe20007ffe0ff */
[----:B------:R-:W-:-:S03]  /*5f50*/  @!P6 FADD.FTZ R69, R69, R25 ;  /* 0x000000194545e221 */ /* 0x000fc60000010000 */
        /* <DEDUP_REMOVED lines=101> */
.L_x_165:
[----:B------:R-:W-:-:S13]  /*65b0*/  ISETP.GT.AND P6, PT, R58, 0x4, PT ;  /* 0x000000043a00780c */ /* 0x000fda0003fc4270 */
[----:B------:R-:W-:Y:S05]  /*65c0*/  @!P6 BRA `(.L_x_167) ;  /* 0x0000000000f4e947 */ /* 0x000fea0003800000 */
        /* <DEDUP_REMOVED lines=61> */
.L_x_167:
[----:B------:R-:W-:-:S04]  /*69a0*/  LOP3.LUT P6, RZ, R83, 0x1, RZ, 0xc0, !PT ;  /* 0x0000000153ff7812 */ /* 0x000fc800078cc0ff */
[----:B------:R-:W-:-:S13]  /*69b0*/  ISETP.NE.OR P6, PT, R58, RZ, P6 ;  /* 0x000000ff3a00720c */ /* 0x000fda00037c5670 */
[----:B------:R-:W-:Y:S05]  /*69c0*/  @!P6 BRA `(.L_x_163) ;  /* 0x00000000007ce947 */ /* 0x000fea0003800000 */
.L_x_164:
        /* <DEDUP_REMOVED lines=31> */
.L_x_163:
[----:B------:R-:W-:-:S13]  /*6bc0*/  ISETP.NE.AND P6, PT, R81, RZ, PT ;  /* 0x000000ff5100720c */ /* 0x000fda0003fc5270 */
[----:B------:R-:W-:Y:S05]  /*6bd0*/  @!P6 BRA `(.L_x_160) ;  /* 0x000000000068e947 */ /* 0x000fea0003800000 */
[----:B------:R-:W-:Y:S01]  /*6be0*/  ISETP.EQ.OR P6, PT, R59, UR7, P0 ;  /* 0x000000073b007c0c */ /* 0x000fe200087c2670 */
[----:B------:R-:W-:-:S12]  /*6bf0*/  BSSY B0, `(.L_x_168) ;  /* 0x0000007000007945 */ /* 0x000fd80003800000 */
[----:B------:R-:W-:Y:S05]  /*6c00*/  @P6 BRA `(.L_x_169) ;  /* 0x0000000000146947 */ /* 0x000fea0003800000 */
[----:B------:R-:W-:-:S04]  /*6c10*/  IMAD R25, R6, R59, R17 ;  /* 0x0000003b06197224 */ /* 0x000fc800078e0211 */
[----:B------:R-:W-:-:S06]  /*6c20*/  IMAD.WIDE.U32 R24, R25, 0x8, R60 ;  /* 0x0000000819187825 */ /* 0x000fcc00078e003c */
[----:B------:R-:W2:Y:S02]  /*6c30*/  LDG.E.64 R24, desc[UR8][R24.64] ;  /* 0x0000000818187981 */ /* 0x000ea4000c1e1b00 */
[----:B--2---:R-:W-:Y:S01]  /*6c40*/  FADD.FTZ R68, R68, R24 ;  /* 0x0000001844447221 */ /* 0x004fe20000010000 */
[----:B------:R-:W-:-:S07]  /*6c50*/  FADD.FTZ R69, R69, R25 ;  /* 0x0000001945457221 */ /* 0x000fce0000010000 */
.L_x_169:
[----:B------:R-:W-:Y:S05]  /*6c60*/  BSYNC B0 ;  /* 0x0000000000007941 */ /* 0x000fea0003800000 */
.L_x_168:
[----:B------:R-:W-:-:S13]  /*6c70*/  ISETP.NE.AND P6, PT, R81, 0x1, PT ;  /* 0x000000015100780c */ /* 0x000fda0003fc5270 */
[----:B------:R-:W-:Y:S05]  /*6c80*/  @!P6 BRA `(.L_x_160) ;  /* 0x00000000003ce947 */ /* 0x000fea0003800000 */
[----:B------:R-:W-:-:S04]  /*6c90*/  IADD3 R63, R59, 0x1, RZ ;  /* 0x000000013b3f7810 */ /* 0x000fc80007ffe0ff */
[----:B------:R-:W-:-:S13]  /*6ca0*/  ISETP.EQ.OR P6, PT, R63, UR7, P0 ;  /* 0x000000073f007c0c */ /* 0x000fda00087c2670 */
[----:B------:R-:W-:-:S04]  /*6cb0*/  @!P6 IMAD R63, R63, R6, R17 ;  /* 0x000000063f3fe224 */ /* 0x000fc800078e0211 */
[----:B------:R-:W-:-:S05]  /*6cc0*/  @!P6 IMAD.WIDE.U32 R62, R63, 0x8, R60 ;  /* 0x000000083f3ee825 */ /* 0x000fca00078e003c */
[----:B------:R-:W2:Y:S02]  /*6cd0*/  @!P6 LDG.E.64 R24, desc[UR8][R62.64] ;  /* 0x000000083e18e981 */ /* 0x000ea4000c1e1b00 */
[----:B--2---:R-:W-:Y:S01]  /*6ce0*/  @!P6 FADD.FTZ R69, R69, R25 ;  /* 0x000000194545e221 */ /* 0x004fe20000010000 */
[----:B------:R-:W-:Y:S01]  /*6cf0*/  IADD3 R25, R59, 0x2, RZ ;  /* 0x000000023b197810 */ /* 0x000fe20007ffe0ff */
[----:B------:R-:W-:-:S03]  /*6d00*/  @!P6 FADD.FTZ R68, R68, R24 ;  /* 0x000000184444e221 */ /* 0x000fc60000010000 */
[----:B------:R-:W-:-:S04]  /*6d10*/  ISETP.EQ.OR P6, PT, R25, UR7, P0 ;  /* 0x0000000719007c0c */ /* 0x000fc800087c2670 */
[----:B------:R-:W-:-:S13]  /*6d20*/  ISETP.EQ.OR P6, PT, R81, 0x2, P6 ;  /* 0x000000025100780c */ /* 0x000fda00037c2670 */
[----:B------:R-:W-:-:S04]  /*6d30*/  @!P6 IMAD R25, R25, R6, R17 ;  /* 0x000000061919e224 */ /* 0x000fc800078e0211 */
[----:B------:R-:W-:-:S06]  /*6d40*/  @!P6 IMAD.WIDE.U32 R24, R25, 0x8, R60 ;  /* 0x000000081918e825 */ /* 0x000fcc00078e003c */
[----:B------:R-:W2:Y:S02]  /*6d50*/  @!P6 LDG.E.64 R24, desc[UR8][R24.64] ;  /* 0x000000081818e981 */ /* 0x000ea4000c1e1b00 */
[----:B--2---:R-:W-:Y:S01]  /*6d60*/  @!P6 FADD.FTZ R68, R68, R24 ;  /* 0x000000184444e221 */ /* 0x004fe20000010000 */
[----:B------:R-:W-:-:S07]  /*6d70*/  @!P6 FADD.FTZ R69, R69, R25 ;  /* 0x000000194545e221 */ /* 0x000fce0000010000 */
.L_x_160:
[----:B------:R-:W0:Y:S01]  /*6d80*/  S2UR UR6, SR_CgaCtaId ;  /* 0x00000000000679c3 */ /* 0x000e220000008800 */
[----:B------:R-:W-:Y:S01]  /*6d90*/  UMOV UR5, 0x400 ;  /* 0x0000040000057882 */ /* 0x000fe20000000000 */
[----:B------:R-:W-:Y:S02]  /*6da0*/  ISETP.NE.AND P6, PT, RZ, UR10, PT ;  /* 0x0000000aff007c0c */ /* 0x000fe4000bfc5270 */
[----:B------:R-:W-:Y:S02]  /*6db0*/  SHF.L.U32 R105, R105, 0x10, RZ ;  /* 0x0000001069697819 */ /* 0x000fe400000006ff */
[----:B------:R-:W-:Y:S02]  /*6dc0*/  SHF.L.U32 R27, R27, 0x10, RZ ;  /* 0x000000101b1b7819 */ /* 0x000fe400000006ff */
[----:B-1----:R-:W1:Y:S01]  /*6dd0*/  LDC R58, c[0x0][0x2ac] ;  /* 0x0000ab00ff3a7b82 */ /* 0x002e620000000800 */
[----:B------:R-:W-:Y:S02]  /*6de0*/  SHF.L.U32 R63, R104, 0x10, RZ ;  /* 0x00000010683f7819 */ /* 0x000fe400000006ff */
[----:B------:R-:W-:Y:S01]  /*6df0*/  FADD.FTZ R64, -R18, R27 ;  /* 0x0000001b12407221 */ /* 0x000fe20000010100 */
[----:B------:R-:W-:-:S02]  /*6e00*/  SHF.L.U32 R62, R26, 0x10, RZ ;  /* 0x000000101a3e7819 */ /* 0x000fc400000006ff */
[----:B------:R-:W-:Y:S01]  /*6e10*/  SHF.L.U32 R61, R106, 0x10, RZ ;  /* 0x000000106a3d7819 */ /* 0x000fe200000006ff */
[----:B------:R-:W-:Y:S01]  /*6e20*/  FMUL.FTZ R64, R64, R107 ;  /* 0x0000006b40407220 */ /* 0x000fe20000410000 */
[----:B------:R-:W-:Y:S01]  /*6e30*/  SHF.L.U32 R57, R57, 0x10, RZ ;  /* 0x0000001039397819 */ /* 0x000fe200000006ff */
[----:B0-----:R-:W-:-:S09]  /*6e40*/  ULEA UR5, UR6, UR5, 0x18 ;  /* 0x0000000506057291 */ /* 0x001fd2000f8ec03f */
[----:B------:R-:W-:Y:S01]  /*6e50*/  @!P0 STS.64 [UR5+0x98], R68 ;  /* 0x00009844ff008988 */ /* 0x000fe20008000a05 */
[----:B------:R-:W-:Y:S06]  /*6e60*/  BAR.SYNC.DEFER_BLOCKING 0x0 ;  /* 0x0000000000007b1d */ /* 0x000fec0000010000 */
[----:B------:R-:W0:Y:S01]  /*6e70*/  LDS.64 R24, [UR5+0x98] ;  /* 0x00009805ff187984 */ /* 0x000e220008000a00 */
[----:B------:R-:W-:Y:S02]  /*6e80*/  ULDC UR5, c[0x0][0x2bc] ;  /* 0x0000af0000057ab9 */ /* 0x000fe40000000800 */
[----:B0-----:R-:W-:Y:S01]  /*6e90*/  FMUL.FTZ R59, R24, UR5 ;  /* 0x00000005183b7c20 */ /* 0x001fe20008410000 */
[----:B------:R-:W-:Y:S01]  /*6ea0*/  FADD.FTZ R24, -R18, R105 ;  /* 0x0000006912187221 */ /* 0x000fe20000010100 */
[----:B------:R-:W-:-:S03]  /*6eb0*/  FMUL.FTZ R60, R25, UR5 ;  /* 0x00000005193c7c20 */ /* 0x000fc60008410000 */
[----:B------:R-:W-:Y:S01]  /*6ec0*/  FMUL.FTZ R65, R24, R107 ;  /* 0x0000006b18417220 */ /* 0x000fe20000410000 */
[----:B-1----:R-:W-:Y:S06]  /*6ed0*/  @!P6 BRA `(.L_x_170) ;  /* 0x000000000048e947 */ /* 0x002fec0003800000 */
        /* <DEDUP_REMOVED lines=18> */
.L_x_170:
[----:B------:R-:W-:Y:S01]  /*7000*/  LOP3.LUT P0, RZ, R83, 0x80, RZ, 0xc0, !PT ;  /* 0x0000008053ff7812 */ /* 0x000fe2000780c0ff */
[----:B------:R-:W-:-:S12]  /*7010*/  BSSY B0, `(.L_x_171) ;  /* 0x0000014000007945 */ /* 0x000fd80003800000 */
[----:B------:R-:W-:Y:S05]  /*7020*/  @!P0 BRA `(.L_x_172) ;  /* 0x0000000000488947 */ /* 0x000fea0003800000 */
[----:B------:R-:W-:Y:S01]  /*7030*/  ULDC.64 UR12, c[0x0][0x288] ;  /* 0x0000a200000c7ab9 */ /* 0x000fe20000000a00 */
[----:B------:R-:W-:Y:S01]  /*7040*/  MOV R24, R110 ;  /* 0x0000006e00187202 */ /* 0x000fe20000000f00 */
[----:B------:R-:W-:Y:S01]  /*7050*/  IMAD R27, R3, UR12, RZ ;  /* 0x0000000c031b7c24 */ /* 0x000fe2000f8e02ff */
[----:B------:R-:W-:-:S03]  /*7060*/  MOV R25, R113 ;  /* 0x0000007100197202 */ /* 0x000fc60000000f00 */
[C---:B------:R-:W-:Y:S02]  /*7070*/  IMAD R27, R0.reuse, UR13, R27 ;  /* 0x0000000d001b7c24 */ /* 0x040fe4000f8e021b */
[----:B------:R-:W-:Y:S01]  /*7080*/  IMAD.WIDE.U32 R24, R0, UR12, R24 ;  /* 0x0000000c00187c25 */ /* 0x000fe2000f8e0018 */
[----:B------:R-:W-:-:S04]  /*7090*/  ULDC.64 UR12, c[0x0][0x210] ;  /* 0x00008400000c7ab9 */ /* 0x000fc80000000a00 */
[----:B------:R-:W-:Y:S01]  /*70a0*/  IADD3 R27, R25, R27, RZ ;  /* 0x0000001b191b7210 */ /* 0x000fe20007ffe0ff */
[----:B------:R-:W-:Y:S01]  /*70b0*/  FFMA.FTZ R25, R59, R64, R60 ;  /* 0x000000403b197223 */ /* 0x000fe2000001003c */
[----:B------:R-:W-:-:S03]  /*70c0*/  LEA R26, P0, R24, UR12, 0x1 ;  /* 0x0000000c181a7c11 */ /* 0x000fc6000f8008ff */
[----:B------:R-:W-:Y:S01]  /*70d0*/  FFMA.FTZ R62, R62, R21, -R25 ;  /* 0x000000153e3e7223 */ /* 0x000fe20000010819 */
[----:B------:R-:W-:Y:S01]  /*70e0*/  LEA.HI.X R27, R24, UR13, R27, 0x1, P0 ;  /* 0x0000000d181b7c11 */ /* 0x000fe200080f0c1b */
[----:B------:R-:W-:-:S04]  /*70f0*/  FFMA.FTZ R24, R59, R65, R60 ;  /* 0x000000413b187223 */ /* 0x000fc8000001003c */
[----:B------:R-:W-:-:S04]  /*7100*/  FFMA.FTZ R24, R63, R20, -R24 ;  /* 0x000000143f187223 */ /* 0x000fc80000010818 */
[-C--:B------:R-:W-:Y:S01]  /*7110*/  FMUL.FTZ R25, R24, R107.reuse ;  /* 0x0000006b18197220 */ /* 0x080fe20000410000 */
[----:B------:R-:W-:-:S05]  /*7120*/  FMUL.FTZ R24, R62, R107 ;  /* 0x0000006b3e187220 */ /* 0x000fca0000410000 */
[----:B------:R-:W-:-:S05]  /*7130*/  F2FP.BF16.F32.PACK_AB R25, R24, R25 ;  /* 0x000000191819723e */ /* 0x000fca00000010ff */
[----:B------:R0:W-:Y:S02]  /*7140*/  STG.E desc[UR8][R26.64], R25 ;  /* 0x000000191a007986 */ /* 0x0001e4000c101908 */
.L_x_172:
[----:B------:R-:W-:Y:S05]  /*7150*/  BSYNC B0 ;  /* 0x0000000000007941 */ /* 0x000fea0003800000 */
.L_x_171:
[----:B------:R-:W-:Y:S01]  /*7160*/  ISETP.NE.AND P6, PT, RZ, UR10, PT ;  /* 0x0000000aff007c0c */ /* 0x000fe2000bfc5270 */
[C---:B0-----:R-:W-:Y:S01]  /*7170*/  FADD.FTZ R26, -R18.reuse, R61 ;  /* 0x0000003d121a7221 */ /* 0x041fe20000010100 */
[----:B------:R-:W-:Y:S01]  /*7180*/  FADD.FTZ R24, -R18, R57 ;  /* 0x0000003912187221 */ /* 0x000fe20000010100 */
[----:B------:R-:W-:Y:S02]  /*7190*/  SHF.L.U32 R103, R103, 0x10, RZ ;  /* 0x0000001067677819 */ /* 0x000fe400000006ff */
[----:B------:R-:W-:Y:S01]  /*71a0*/  SHF.L.U32 R56, R56, 0x10, RZ ;  /* 0x0000001038387819 */ /* 0x000fe200000006ff */
[-C--:B------:R-:W-:Y:S01]  /*71b0*/  FMUL.FTZ R65, R26, R107.reuse ;  /* 0x0000006b1a417220 */ /* 0x080fe20000410000 */
[----:B------:R-:W-:Y:S01]  /*71c0*/  SHF.L.U32 R101, R101, 0x10, RZ ;  /* 0x0000001065657819 */ /* 0x000fe200000006ff */
[----:B------:R-:W-:Y:S01]  /*71d0*/  FMUL.FTZ R66, R24, R107 ;  /* 0x0000006b18427220 */ /* 0x000fe20000410000 */
        /* <DEDUP_REMOVED lines=20> */
.L_x_173:
[----:B------:R-:W-:Y:S04]  /*7320*/  BSSY B0, `(.L_x_174) ;  /* 0x0000014000007945 */ /* 0x000fe80003800000 */
        /* <DEDUP_REMOVED lines=19> */
.L_x_175:
[----:B------:R-:W-:Y:S05]  /*7460*/  BSYNC B0 ;  /* 0x0000000000007941 */ /* 0x000fea0003800000 */
.L_x_174:
[C---:B0-----:R-:W-:Y:S01]  /*7470*/  FADD.FTZ R26, -R18.reuse, R101 ;  /* 0x00000065121a7221 */ /* 0x041fe20000010100 */
[----:B------:R-:W-:Y:S01]  /*7480*/  FADD.FTZ R24, -R18, R55 ;  /* 0x0000003712187221 */ /* 0x000fe20000010100 */
[----:B------:R-:W-:Y:S02]  /*7490*/  SHF.L.U32 R57, R100, 0x10, RZ ;  /* 0x0000001064397819 */ /* 0x000fe400000006ff */
[----:B------:R-:W-:Y:S01]  /*74a0*/  SHF.L.U32 R54, R54, 0x10, RZ ;  /* 0x0000001036367819 */ /* 0x000fe200000006ff */
[-C--:B------:R-:W-:Y:S01]  /*74b0*/  FMUL.FTZ R67, R26, R107.reuse ;  /* 0x0000006b1a437220 */ /* 0x080fe20000410000 */
[----:B------:R-:W-:Y:S01]  /*74c0*/  SHF.L.U32 R55, R102, 0x10, RZ ;  /* 0x0000001066377819 */ /* 0x000fe200000006ff */
        /* <DEDUP_REMOVED lines=21> */
.L_x_176:
        /* <DEDUP_REMOVED lines=20> */
.L_x_178:
[----:B------:R-:W-:Y:S05]  /*7760*/  BSYNC B0 ;  /* 0x0000000000007941 */ /* 0x000fea0003800000 */
.L_x_177:
        /* <DEDUP_REMOVED lines=27> */
.L_x_179:
[----:B------:R-:W-:Y:S01]  /*7920*/  LOP3.LUT P0, RZ, R83, 0x40, RZ, 0xc0, !PT ;  /* 0x0000004053ff7812 */ /* 0x000fe2000780c0ff */
[----:B------:R-:W-:-:S12]  /*7930*/  BSSY B0, `(.L_x_180) ;  /* 0x0000016000007945 */ /* 0x000fd80003800000 */
[----:B------:R-:W-:Y:S05]  /*7940*/  @!P0 BRA `(.L_x_181) ;  /* 0x0000000000508947 */ /* 0x000fea0003800000 */
[----:B------:R-:W-:Y:S01]  /*7950*/  IADD3 R27, R0, 0x60, RZ ;  /* 0x00000060001b7810 */ /* 0x000fe20007ffe0ff */
[----:B------:R-:W-:Y:S01]  /*7960*/  ULDC.64 UR12, c[0x0][0x288] ;  /* 0x0000a200000c7ab9 */ /* 0x000fe20000000a00 */
[----:B------:R-:W-:Y:S02]  /*7970*/  MOV R24, R110 ;  /* 0x0000006e00187202 */ /* 0x000fe40000000f00 */
[----:B------:R-:W-:Y:S02]  /*7980*/  SHF.R.S32.HI R26, RZ, 0x1f, R27 ;  /* 0x0000001fff1a7819 */ /* 0x000fe4000001141b */
[----:B------:R-:W-:-:S03]  /*7990*/  MOV R25, R113 ;  /* 0x0000007100197202 */ /* 0x000fc60000000f00 */
[----:B------:R-:W-:Y:S02]  /*79a0*/  IMAD R26, R26, UR12, RZ ;  /* 0x0000000c1a1a7c24 */ /* 0x000fe4000f8e02ff */
[----:B------:R-:W-:-:S04]  /*79b0*/  IMAD.WIDE.U32 R24, R27, UR12, R24 ;  /* 0x0000000c1b187c25 */ /* 0x000fc8000f8e0018 */
[----:B------:R-:W-:Y:S01]  /*79c0*/  IMAD R27, R27, UR13, R26 ;  /* 0x0000000d1b1b7c24 */ /* 0x000fe2000f8e021a */
[----:B------:R-:W-:Y:S02]  /*79d0*/  ULDC.64 UR12, c[0x0][0x210] ;  /* 0x00008400000c7ab9 */ /* 0x000fe40000000a00 */
[----:B------:R-:W-:Y:S02]  /*79e0*/  LEA R26, P0, R24, UR12, 0x1 ;  /* 0x0000000c181a7c11 */ /* 0x000fe4000f8008ff */
[----:B------:R-:W-:Y:S01]  /*79f0*/  IADD3 R27, R25, R27, RZ ;  /* 0x0000001b191b7210 */ /* 0x000fe20007ffe0ff */
[----:B------:R-:W-:-:S03]  /*7a00*/  FFMA.FTZ R25, R59, R62, R60 ;  /* 0x0000003e3b197223 */ /* 0x000fc6000001003c */
[----:B------:R-:W-:Y:S01]  /*7a10*/  LEA.HI.X R27, R24, UR13, R27, 0x1, P0 ;  /* 0x0000000d181b7c11 */ /* 0x000fe200080f0c1b */
[----:B------:R-:W-:Y:S01]  /*7a20*/  FFMA.FTZ R24, R59, R61, R60 ;  /* 0x0000003d3b187223 */ /* 0x000fe2000001003c */
[----:B------:R-:W-:-:S03]  /*7a30*/  FFMA.FTZ R52, R52, R21, -R25 ;  /* 0x0000001534347223 */ /* 0x000fc60000010819 */
[----:B------:R-:W-:-:S04]  /*7a40*/  FFMA.FTZ R24, R99, R20, -R24 ;  /* 0x0000001463187223 */ /* 0x000fc80000010818 */
[-C--:B------:R-:W-:Y:S01]  /*7a50*/  FMUL.FTZ R25, R24, R107.reuse ;  /* 0x0000006b18197220 */ /* 0x080fe20000410000 */
[----:B------:R-:W-:-:S05]  /*7a60*/  FMUL.FTZ R24, R52, R107 ;  /* 0x0000006b34187220 */ /* 0x000fca0000410000 */
[----:B------:R-:W-:-:S05]  /*7a70*/  F2FP.BF16.F32.PACK_AB R25, R24, R25 ;  /* 0x000000191819723e */ /* 0x000fca00000010ff */
[----:B------:R0:W-:Y:S02]  /*7a80*/  STG.E desc[UR8][R26.64], R25 ;  /* 0x000000191a007986 */ /* 0x0001e4000c101908 */
.L_x_181:
[----:B------:R-:W-:Y:S05]  /*7a90*/  BSYNC B0 ;  /* 0x0000000000007941 */ /* 0x000fea0003800000 */
.L_x_180:
        /* <DEDUP_REMOVED lines=28> */
.L_x_182:
        /* <DEDUP_REMOVED lines=23> */
.L_x_184:
[----:B------:R-:W-:Y:S05]  /*7dd0*/  BSYNC B0 ;  /* 0x0000000000007941 */ /* 0x000fea0003800000 */
.L_x_183:
        /* <DEDUP_REMOVED lines=28> */
.L_x_185:
        /* <DEDUP_REMOVED lines=23> */
.L_x_187:
[----:B------:R-:W-:Y:S05]  /*8110*/  BSYNC B0 ;  /* 0x0000000000007941 */ /* 0x000fea0003800000 */
.L_x_186:
        /* <DEDUP_REMOVED lines=28> */
.L_x_188:
        /* <DEDUP_REMOVED lines=23> */
.L_x_190:
[----:B------:R-:W-:Y:S05]  /*8450*/  BSYNC B0 ;  /* 0x0000000000007941 */ /* 0x000fea0003800000 */
.L_x_189:
        /* <DEDUP_REMOVED lines=28> */
.L_x_191:
        /* <DEDUP_REMOVED lines=23> */
.L_x_193:
[----:B------:R-:W-:Y:S05]  /*8790*/  BSYNC B0 ;  /* 0x0000000000007941 */ /* 0x000fea0003800000 */
.L_x_192:
        /* <DEDUP_REMOVED lines=28> */
.L_x_194:
        /* <DEDUP_REMOVED lines=23> */
.L_x_196:
[----:B------:R-:W-:Y:S05]  /*8ad0*/  BSYNC B0 ;  /* 0x0000000000007941 */ /* 0x000fea0003800000 */
.L_x_195:
[----:B------:R-:W-:Y:S01]  /*8ae0*/  ISETP.NE.AND P6, PT, RZ, UR10, PT ;  /* 0x0000000aff007c0c */ /* 0x000fe2000bfc5270 */
[C---:B------:R-:W-:Y:S01]  /*8af0*/  FADD.FTZ R26, -R18.reuse, R53 ;  /* 0x00000035121a7221 */ /* 0x040fe20000010100 */
[----:B0-----:R-:W-:Y:S01]  /*8b00*/  FADD.FTZ R24, -R18, R49 ;  /* 0x0000003112187221 */ /* 0x001fe20000010100 */
[----:B------:R-:W-:Y:S02]  /*8b10*/  SHF.L.U32 R87, R87, 0x10, RZ ;  /* 0x0000001057577819 */ /* 0x000fe400000006ff */
[----:B------:R-:W-:Y:S01]  /*8b20*/  SHF.L.U32 R40, R40, 0x10, RZ ;  /* 0x0000001028287819 */ /* 0x000fe200000006ff */
[-C--:B------:R-:W-:Y:S01]  /*8b30*/  FMUL.FTZ R47, R26, R107.reuse ;  /* 0x0000006b1a2f7220 */ /* 0x080fe20000410000 */
[----:B------:R-:W-:Y:S01]  /*8b40*/  SHF.L.U32 R85, R85, 0x10, RZ ;  /* 0x0000001055557819 */ /* 0x000fe200000006ff */
[----:B------:R-:W-:-:S05]  /*8b50*/  FMUL.FTZ R46, R24, R107 ;  /* 0x0000006b182e7220 */ /* 0x000fca0000410000 */
        /* <DEDUP_REMOVED lines=19> */
.L_x_197:
[----:B------:R-:W-:Y:S04]  /*8c90*/  BSSY B0, `(.L_x_198) ;  /* 0x0000016000007945 */ /* 0x000fe80003800000 */
        /* <DEDUP_REMOVED lines=21> */
.L_x_199:
[----:B------:R-:W-:Y:S05]  /*8df0*/  BSYNC B0 ;  /* 0x0000000000007941 */ /* 0x000fea0003800000 */
.L_x_198:
[----:B------:R-:W-:Y:S01]  /*8e00*/  SHF.L.U32 R39, R39, 0x10, RZ ;  /* 0x0000001027277819 */ /* 0x000fe200000006ff */
[----:B------:R-:W-:Y:S01]  /*8e10*/  FADD.FTZ R26, -R18, R85 ;  /* 0x00000055121a7221 */ /* 0x000fe20000010100 */
[----:B------:R-:W-:Y:S02]  /*8e20*/  SHF.L.U32 R41, R84, 0x10, RZ ;  /* 0x0000001054297819 */ /* 0x000fe400000006ff */
[----:B------:R-:W-:Y:S01]  /*8e30*/  SHF.L.U32 R38, R38, 0x10, RZ ;  /* 0x0000001026267819 */ /* 0x000fe200000006ff */
[----:B0-----:R-:W-:Y:S01]  /*8e40*/  FADD.FTZ R24, -R18, R39 ;  /* 0x0000002712187221 */ /* 0x001fe20000010100 */
[----:B------:R-:W-:Y:S01]  /*8e50*/  SHF.L.U32 R49, R86, 0x10, RZ ;  /* 0x0000001056317819 */ /* 0x000fe200000006ff */
[-C--:B------:R-:W-:Y:S01]  /*8e60*/  FMUL.FTZ R47, R26, R107.reuse ;  /* 0x0000006b1a2f7220 */ /* 0x080fe20000410000 */
[----:B------:R-:W-:Y:S01]  /*8e70*/  SHF.L.U32 R45, R37, 0x10, RZ ;  /* 0x00000010252d7819 */ /* 0x000fe200000006ff */
[----:B------:R-:W-:Y:S01]  /*8e80*/  FMUL.FTZ R44, R24, R107 ;  /* 0x0000006b182c7220 */ /* 0x000fe20000410000 */
[----:B------:R-:W-:Y:S01]  /*8e90*/  SHF.R.U32.HI R51, RZ, 0x4, R82 ;  /* 0x00000004ff337819 */ /* 0x000fe20000011652 */
        /* <DEDUP_REMOVED lines=19> */
.L_x_200:
        /* <DEDUP_REMOVED lines=22> */
.L_x_202:
[----:B------:R-:W-:Y:S05]  /*9130*/  BSYNC B0 ;  /* 0x0000000000007941 */ /* 0x000fea0003800000 */
.L_x_201:
[C---:B------:R-:W-:Y:S01]  /*9140*/  FADD.FTZ R26, -R18.reuse, R49 ;  /* 0x00000031121a7221 */ /* 0x040fe20000010100 */
[----:B0-----:R-:W-:Y:S01]  /*9150*/  FADD.FTZ R24, -R18, R45 ;  /* 0x0000002d12187221 */ /* 0x001fe20000010100 */
[----:B------:R-:W-:Y:S01]  /*9160*/  IMAD R58, R58, UR7, R51 ;  /* 0x000000073a3a7c24 */ /* 0x000fe2000f8e0233 */
        /* <DEDUP_REMOVED lines=24> */
.L_x_203:
        /* <DEDUP_REMOVED lines=17> */
[----:B------:R-:W-:Y:S01]  /*9400*/  FFMA.FTZ R26, R19, R20, -R26 ;  /* 0x00000014131a7223 */ /* 0x000fe2000001081a */
[----:B------:R-:W-:-:S03]  /*9410*/  FMUL.FTZ R19, R36, R107 ;  /* 0x0000006b24137220 */ /* 0x000fc60000410000 */
[----:B------:R-:W-:-:S05]  /*9420*/  FMUL.FTZ R26, R26, R107 ;  /* 0x0000006b1a1a7220 */ /* 0x000fca0000410000 */
[----:B------:R-:W-:-:S05]  /*9430*/  F2FP.BF16.F32.PACK_AB R19, R19, R26 ;  /* 0x0000001a1313723e */ /* 0x000fca00000010ff */
[----:B------:R0:W-:Y:S02]  /*9440*/  STG.E desc[UR8][R24.64], R19 ;  /* 0x0000001318007986 */ /* 0x0001e4000c101908 */
.L_x_205:
[----:B------:R-:W-:Y:S05]  /*9450*/  BSYNC B0 ;  /* 0x0000000000007941 */ /* 0x000fea0003800000 */
.L_x_204:
[----:B------:R-:W-:Y:S01]  /*9460*/  SHF.L.U32 R35, R35, 0x10, RZ ;  /* 0x0000001023237819 */ /* 0x000fe200000006ff */
[----:B------:R-:W-:Y:S01]  /*9470*/  FADD.FTZ R26, -R18, R45 ;  /* 0x0000002d121a7221 */ /* 0x000fe20000010100 */
[----:B------:R-:W-:Y:S01]  /*9480*/  IADD3 R40, R58, 0x180, RZ ;  /* 0x000001803a287810 */ /* 0x000fe20007ffe0ff */
[----:B------:R-:W-:Y:S01]  /*9490*/  ULDC.64 UR12, c[0x0][0x290] ;  /* 0x0000a400000c7ab9 */ /* 0x000fe20000000a00 */
[----:B------:R-:W-:Y:S01]  /*94a0*/  SHF.L.U32 R75, R75, 0x10, RZ ;  /* 0x000000104b4b7819 */ /* 0x000fe200000006ff */
[----:B0-----:R-:W-:Y:S01]  /*94b0*/  FADD.FTZ R24, -R18, R35 ;  /* 0x0000002312187221 */ /* 0x001fe20000010100 */
[----:B------:R-:W-:Y:S01]  /*94c0*/  SHF.L.U32 R34, R34, 0x10, RZ ;  /* 0x0000001022227819 */ /* 0x000fe200000006ff */
[-C--:B------:R-:W-:Y:S01]  /*94d0*/  FMUL.FTZ R39, R26, R107.reuse ;  /* 0x0000006b1a277220 */ /* 0x080fe20000410000 */
[----:B------:R-:W-:Y:S01]  /*94e0*/  SHF.R.S32.HI R41, RZ, 0x1f, R40 ;  /* 0x0000001fff297819 */ /* 0x000fe20000011428 */
        /* <DEDUP_REMOVED lines=20> */
.L_x_206:
[----:B------:R-:W-:Y:S01]  /*9630*/  ISETP.GE.U32.AND P0, PT, R40, UR12, PT ;  /* 0x0000000c28007c0c */ /* 0x000fe2000bf06070 */
[----:B------:R-:W-:Y:S01]  /*9640*/  BSSY B0, `(.L_x_207) ;  /* 0x000001a000007945 */ /* 0x000fe20003800000 */
[----:B------:R-:W-:Y:S02]  /*9650*/  SHF.L.U32 R77, R77, 0x10, RZ ;  /* 0x000000104d4d7819 */ /* 0x000fe400000006ff */
[----:B------:R-:W-:Y:S02]  /*9660*/  ISETP.GE.AND.EX P0, PT, R41, UR13, PT, P0 ;  /* 0x0000000d29007c0c */ /* 0x000fe4000bf06300 */
[----:B------:R-:W-:Y:S02]  /*9670*/  SHF.L.U32 R33, R33, 0x10, RZ ;  /* 0x0000001021217819 */ /* 0x000fe400000006ff */
[----:B------:R-:W-:-:S13]  /*9680*/  ISETP.LT.U32.AND P0, PT, R82, 0x200, !P0 ;  /* 0x000002005200780c */ /* 0x000fda0004701070 */
        /* <DEDUP_REMOVED lines=11> */
[----:B------:R-:W-:-:S04]  /*9740*/  IADD3 R19, R27, R19, RZ ;  /* 0x000000131b137210 */ /* 0x000fc80007ffe0ff */
[----:B------:R-:W-:Y:S01]  /*9750*/  LEA.HI.X R25, R26, UR15, R19, 0x1, P0 ;  /* 0x0000000f1a197c11 */ /* 0x000fe200080f0c13 */
[C-C-:B------:R-:W-:Y:S01]  /*9760*/  FFMA.FTZ R26, R59.reuse, R39, R60.reuse ;  /* 0x000000273b1a7223 */ /* 0x140fe2000001003c */
[----:B------:R-:W-:-:S03]  /*9770*/  FFMA.FTZ R19, R59, R38, R60 ;  /* 0x000000263b137223 */ /* 0x000fc6000001003c */
[----:B------:R-:W-:Y:S01]  /*9780*/  FFMA.FTZ R26, R75, R20, -R26 ;  /* 0x000000144b1a7223 */ /* 0x000fe2000001081a */
[----:B------:R-:W-:-:S03]  /*9790*/  FFMA.FTZ R34, R34, R21, -R19 ;  /* 0x0000001522227223 */ /* 0x000fc60000010813 */
[-C--:B------:R-:W-:Y:S01]  /*97a0*/  FMUL.FTZ R26, R26, R107.reuse ;  /* 0x0000006b1a1a7220 */ /* 0x080fe20000410000 */
[----:B------:R-:W-:-:S05]  /*97b0*/  FMUL.FTZ R19, R34, R107 ;  /* 0x0000006b22137220 */ /* 0x000fca0000410000 */
[----:B------:R-:W-:-:S05]  /*97c0*/  F2FP.BF16.F32.PACK_AB R19, R19, R26 ;  /* 0x0000001a1313723e */ /* 0x000fca00000010ff */
[----:B------:R0:W-:Y:S02]  /*97d0*/  STG.E desc[UR8][R24.64], R19 ;  /* 0x0000001318007986 */ /* 0x0001e4000c101908 */
.L_x_208:
[----:B------:R-:W-:Y:S05]  /*97e0*/  BSYNC B0 ;  /* 0x0000000000007941 */ /* 0x000fea0003800000 */
.L_x_207:
[----:B------:R-:W-:Y:S01]  /*97f0*/  FADD.FTZ R26, -R18, R77 ;  /* 0x0000004d121a7221 */ /* 0x000fe20000010100 */
[----:B------:R-:W-:Y:S01]  /*9800*/  IADD3 R40, R58, 0x1a0, RZ ;  /* 0x000001a03a287810 */ /* 0x000fe20007ffe0ff */
[----:B0-----:R-:W-:Y:S01]  /*9810*/  FADD.FTZ R24, -R18, R33 ;  /* 0x0000002112187221 */ /* 0x001fe20000010100 */
[----:B------:R-:W-:Y:S01]  /*9820*/  SHF.L.U32 R19, R74, 0x10, RZ ;  /* 0x000000104a137819 */ /* 0x000fe200000006ff */
[-C--:B------:R-:W-:Y:S01]  /*9830*/  FMUL.FTZ R39, R26, R107.reuse ;  /* 0x0000006b1a277220 */ /* 0x080fe20000410000 */
[----:B------:R-:W-:Y:S01]  /*9840*/  SHF.L.U32 R32, R32, 0x10, RZ ;  /* 0x0000001020207819 */ /* 0x000fe200000006ff */
[----:B------:R-:W-:Y:S01]  /*9850*/  FMUL.FTZ R38, R24, R107 ;  /* 0x0000006b18267220 */ /* 0x000fe20000410000 */
[----:B------:R-:W-:Y:S01]  /*9860*/  SHF.R.S32.HI R41, RZ, 0x1f, R40 ;  /* 0x0000001fff297819 */ /* 0x000fe20000011428 */
        /* <DEDUP_REMOVED lines=19> */
.L_x_209:
        /* <DEDUP_REMOVED lines=27> */
.L_x_211:
[----:B------:R-:W-:Y:S05]  /*9b50*/  BSYNC B0 ;  /* 0x0000000000007941 */ /* 0x000fea0003800000 */
.L_x_210:
        /* <DEDUP_REMOVED lines=27> */
.L_x_212:
[----:B------:R-:W-:Y:S01]  /*9d10*/  ISETP.GE.U32.AND P0, PT, R36, UR12, PT ;  /* 0x0000000c24007c0c */ /* 0x000fe2000bf06070 */
[----:B------:R-:W-:Y:S01]  /*9d20*/  BSSY B0, `(.L_x_213) ;  /* 0x000001c000007945 */ /* 0x000fe20003800000 */
[----:B------:R-:W-:Y:S02]  /*9d30*/  SHF.L.U32 R73, R73, 0x10, RZ ;  /* 0x0000001049497819 */ /* 0x000fe400000006ff */
[----:B------:R-:W-:Y:S02]  /*9d40*/  ISETP.GE.AND.EX P0, PT, R37, UR13, PT, P0 ;  /* 0x0000000d25007c0c */ /* 0x000fe4000bf06300 */
[----:B------:R-:W-:Y:S01]  /*9d50*/  SHF.L.U32 R29, R29, 0x10, RZ ;  /* 0x000000101d1d7819 */ /* 0x000fe200000006ff */
[----:B------:R-:W-:Y:S01]  /*9d60*/  FADD.FTZ R32, -R18, R73 ;  /* 0x0000004912207221 */ /* 0x000fe20000010100 */
[----:B------:R-:W-:-:S03]  /*9d70*/  ISETP.LT.U32.AND P0, PT, R82, 0x200, !P0 ;  /* 0x000002005200780c */ /* 0x000fc60004701070 */
[----:B------:R-:W-:-:S10]  /*9d80*/  FADD.FTZ R26, -R18, R29 ;  /* 0x0000001d121a7221 */ /* 0x000fd40000010100 */
        /* <DEDUP_REMOVED lines=21> */
.L_x_214:
[----:B------:R-:W-:Y:S05]  /*9ee0*/  BSYNC B0 ;  /* 0x0000000000007941 */ /* 0x000fea0003800000 */
.L_x_213:
[----:B------:R-:W-:Y:S01]  /*9ef0*/  IADD3 R58, R58, 0x1e0, RZ ;  /* 0x000001e03a3a7810 */ /* 0x000fe20007ffe0ff */
[-C--:B------:R-:W-:Y:S01]  /*9f00*/  FMUL.FTZ R31, R32, R107.reuse ;  /* 0x0000006b201f7220 */ /* 0x080fe20000410000 */
[----:B0-----:R-:W-:Y:S01]  /*9f10*/  SHF.L.U32 R25, R70, 0x10, RZ ;  /* 0x0000001046197819 */ /* 0x001fe200000006ff */
[----:B------:R-:W-:Y:S01]  /*9f20*/  FMUL.FTZ R32, R26, R107 ;  /* 0x0000006b1a207220 */ /* 0x000fe20000410000 */
[----:B------:R-:W-:Y:S02]  /*9f30*/  SHF.L.U32 R28, R28, 0x10, RZ ;  /* 0x000000101c1c7819 */ /* 0x000fe400000006ff */
        /* <DEDUP_REMOVED lines=20> */
.L_x_215:
[----:B------:R-:W-:Y:S01]  /*a080*/  ISETP.GE.U32.AND P0, PT, R58, UR12, PT ;  /* 0x0000000c3a007c0c */ /* 0x000fe2000bf06070 */
[----:B------:R-:W-:Y:S03]  /*a090*/  BSSY B0, `(.L_x_216) ;  /* 0x0000016000007945 */ /* 0x000fe60003800000 */
[----:B------:R-:W-:-:S04]  /*a0a0*/  ISETP.GE.AND.EX P0, PT, R33, UR13, PT, P0 ;  /* 0x0000000d21007c0c */ /* 0x000fc8000bf06300 */
[----:B------:R-:W-:-:S13]  /*a0b0*/  ISETP.LT.U32.AND P0, PT, R82, 0x200, !P0 ;  /* 0x000002005200780c */ /* 0x000fda0004701070 */
[----:B------:R-:W-:Y:S05]  /*a0c0*/  @!P0 BRA `(.L_x_217) ;  /* 0x0000000000488947 */ /* 0x000fea0003800000 */
[----:B------:R-:W-:Y:S01]  /*a0d0*/  SHF.R.S32.HI R18, RZ, 0x1f, R13 ;  /* 0x0000001fff127819 */ /* 0x000fe2000001140d */
[----:B------:R-:W-:Y:S01]  /*a0e0*/  ULDC.64 UR12, c[0x0][0x288] ;  /* 0x0000a200000c7ab9 */ /* 0x000fe20000000a00 */
[----:B------:R-:W-:Y:S01]  /*a0f0*/  MOV R111, R113 ;  /* 0x00000071006f7202 */ /* 0x000fe20000000f00 */
[C-C-:B------:R-:W-:Y:S01]  /*a100*/  FFMA.FTZ R22, R59.reuse, R31, R60.reuse ;  /* 0x0000001f3b167223 */ /* 0x140fe2000001003c */
[----:B------:R-:W-:Y:S01]  /*a110*/  FFMA.FTZ R59, R59, R32, R60 ;  /* 0x000000203b3b7223 */ /* 0x000fe2000001003c */
[----:B------:R-:W-:Y:S02]  /*a120*/  IMAD R18, R18, UR12, RZ ;  /* 0x0000000c12127c24 */ /* 0x000fe4000f8e02ff */
[----:B------:R-:W-:-:S04]  /*a130*/  IMAD.WIDE.U32 R110, R13, UR12, R110 ;  /* 0x0000000c0d6e7c25 */ /* 0x000fc8000f8e006e */
[----:B------:R-:W-:Y:S01]  /*a140*/  FFMA.FTZ R22, R25, R20, -R22 ;  /* 0x0000001419167223 */ /* 0x000fe20000010816 */
[----:B------:R-:W-:Y:S01]  /*a150*/  FFMA.FTZ R28, R28, R21, -R59 ;  /* 0x000000151c1c7223 */ /* 0x000fe2000001083b */
[----:B------:R-:W-:Y:S01]  /*a160*/  IMAD R19, R13, UR13, R18 ;  /* 0x0000000d0d137c24 */ /* 0x000fe2000f8e0212 */
[----:B------:R-:W-:Y:S01]  /*a170*/  ULDC.64 UR12, c[0x0][0x210] ;  /* 0x00008400000c7ab9 */ /* 0x000fe20000000a00 */
[-C--:B------:R-:W-:Y:S01]  /*a180*/  FMUL.FTZ R21, R22, R107.reuse ;  /* 0x0000006b16157220 */ /* 0x080fe20000410000 */
[----:B------:R-:W-:Y:S01]  /*a190*/  FMUL.FTZ R28, R28, R107 ;  /* 0x0000006b1c1c7220 */ /* 0x000fe20000410000 */
[----:B------:R-:W-:Y:S02]  /*a1a0*/  LEA R18, P0, R110, UR12, 0x1 ;  /* 0x0000000c6e127c11 */ /* 0x000fe4000f8008ff */
[----:B------:R-:W-:Y:S02]  /*a1b0*/  IADD3 R19, R111, R19, RZ ;  /* 0x000000136f137210 */ /* 0x000fe40007ffe0ff */
[----:B------:R-:W-:-:S02]  /*a1c0*/  F2FP.BF16.F32.PACK_AB R21, R28, R21 ;  /* 0x000000151c15723e */ /* 0x000fc400000010ff */
[----:B------:R-:W-:-:S05]  /*a1d0*/  LEA.HI.X R19, R110, UR13, R19, 0x1, P0 ;  /* 0x0000000d6e137c11 */ /* 0x000fca00080f0c13 */
[----:B------:R0:W-:Y:S02]  /*a1e0*/  STG.E desc[UR8][R18.64], R21 ;  /* 0x0000001512007986 */ /* 0x0001e4000c101908 */
.L_x_217:
[----:B------:R-:W-:Y:S05]  /*a1f0*/  BSYNC B0 ;  /* 0x0000000000007941 */ /* 0x000fea0003800000 */
.L_x_216:
[----:B------:R-:W-:Y:S02]  /*a200*/  IADD3 R79, R6, R79, RZ ;  /* 0x0000004f064f7210 */ /* 0x000fe40007ffe0ff */
[----:B------:R-:W-:Y:S02]  /*a210*/  IADD3 R78, R78, 0x1, RZ ;  /* 0x000000014e4e7810 */ /* 0x000fe40007ffe0ff */
[----:B------:R-:W-:-:S13]  /*a220*/  ISETP.GE.AND P0, PT, R79, UR4, PT ;  /* 0x000000044f007c0c */ /* 0x000fda000bf06270 */
[----:B------:R-:W-:Y:S05]  /*a230*/  @!P0 BRA `(.L_x_218) ;  /* 0xffffff6400208947 */ /* 0x000fea000383ffff */
.L_x_135:
[----:B------:R-:W1:Y:S01]  /*a240*/  LDC R6, c[0x0][0xc] ;  /* 0x00000300ff067b82 */ /* 0x000e620000000800 */
[----:B------:R-:W-:Y:S01]  /*a250*/  ISETP.NE.AND P2, PT, R82, RZ, PT ;  /* 0x000000ff5200720c */ /* 0x000fe20003f45270 */
[----:B------:R-:W-:Y:S06]  /*a260*/  BSSY B0, `(.L_x_219) ;  /* 0x0000015000007945 */ /* 0x000fec0003800000 */
[----:B------:R-:W2:Y:S08]  /*a270*/  LDC R7, c[0x0][0x10] ;  /* 0x00000400ff077b82 */ /* 0x000eb00000000800 */
[----:B------:R-:W3:Y:S01]  /*a280*/  LDC.64 R2, c[0x0][0x258] ;  /* 0x00009600ff027b82 */ /* 0x000ee20000000a00 */
[----:B-1----:R-:W-:-:S02]  /*a290*/  IADD3 R0, R6, -0x1, RZ ;  /* 0xffffffff06007810 */ /* 0x002fc40007ffe0ff */
[----:B------:R-:W-:Y:S02]  /*a2a0*/  ISETP.NE.AND P1, PT, R6, 0x1, PT ;  /* 0x000000010600780c */ /* 0x000fe40003f25270 */
[----:B------:R-:W-:Y:S02]  /*a2b0*/  ISETP.NE.AND P0, PT, R0, UR7, PT ;  /* 0x0000000700007c0c */ /* 0x000fe4000bf05270 */
[C---:B--2---:R-:W-:Y:S02]  /*a2c0*/  SHF.L.U32 R0, R7.reuse, 0x1, RZ ;  /* 0x0000000107007819 */ /* 0x044fe400000006ff */
[----:B------:R-:W-:Y:S02]  /*a2d0*/  IADD3 R4, R7, -0x1, RZ ;  /* 0xffffffff07047810 */ /* 0x000fe40007ffe0ff */
[----:B------:R-:W-:Y:S02]  /*a2e0*/  SEL R5, R0, RZ, P1 ;  /* 0x000000ff00057207 */ /* 0x000fe40000800000 */
[----:B------:R-:W-:-:S03]  /*a2f0*/  ISETP.NE.OR P0, PT, R17, R4, P0 ;  /* 0x000000041100720c */ /* 0x000fc60000705670 */
[----:B---3--:R-:W-:Y:S01]  /*a300*/  IMAD.WIDE.U32 R2, R5, 0x4, R2 ;  /* 0x0000000405027825 */ /* 0x008fe200078e0002 */
[----:B------:R-:W-:Y:S09]  /*a310*/  @P2 BRA `(.L_x_220) ;  /* 0x0000000000242947 */ /* 0x000ff20003800000 */
        /* <DEDUP_REMOVED lines=9> */
.L_x_220:
[----:B------:R-:W-:Y:S05]  /*a3b0*/  BSYNC B0 ;  /* 0x0000000000007941 */ /* 0x000fea0003800000 */
.L_x_219:
[----:B------:R-:W-:Y:S05]  /*a3c0*/  @P0 EXIT ;  /* 0x000000000000094d */ /* 0x000fea0003800000 */
[----:B------:R-:W-:Y:S05]  /*a3d0*/  @P2 BRA `(.L_x_221) ;  /* 0x0000000000202947 */ /* 0x000fea0003800000 */
[----:B------:R-:W-:-:S05]  /*a3e0*/  IMAD R0, R6, R7, RZ ;  /* 0x0000000706007224 */ /* 0x000fca00078e02ff */
[----:B------:R-:W-:-:S13]  /*a3f0*/  ISETP.NE.AND P0, PT, R0, -0x1, PT ;  /* 0xffffffff0000780c */ /* 0x000fda0003f05270 */
[----:B------:R-:W-:Y:S05]  /*a400*/  @!P0 BRA `(.L_x_221) ;  /* 0x0000000000148947 */ /* 0x000fea0003800000 */
.L_x_222:
[----:B-1----:R-:W2:Y:S04]  /*a410*/  LDG.E.STRONG.GPU R5, desc[UR8][R2.64] ;  /* 0x0000000802057981 */ /* 0x002ea8000c1ef900 */
[----:B--2---:R-:W-:Y:S01]  /*a420*/  CCTL.IVALL ;  /* 0x00000000ff00798f */ /* 0x004fe20002000000 */
[----:B------:R-:W-:Y:S05]  /*a430*/  YIELD ;  /* 0x0000000000007946 */ /* 0x000fea0003800000 */
[----:B------:R-:W-:-:S13]  /*a440*/  ISETP.NE.AND P0, PT, R5, R0, PT ;  /* 0x000000000500720c */ /* 0x000fda0003f05270 */
[----:B------:R-:W-:Y:S05]  /*a450*/  @P0 BRA `(.L_x_222) ;  /* 0xfffffffc00ec0947 */ /* 0x000fea000383ffff */
.L_x_221:
        /* <DEDUP_REMOVED lines=13> */
[----:B------:R-:W1:Y:S01]  /*a530*/  LDC.64 R14, c[0x0][0x218] ;  /* 0x00008600ff0e7b82 */ /* 0x000e620000000a00 */
[----:B------:R-:W-:Y:S01]  /*a540*/  SHF.L.U64.HI R23, R22, 0x2, R23 ;  /* 0x0000000216177819 */ /* 0x000fe20000010217 */
[----:B------:R-:W-:Y:S01]  /*a550*/  ULDC.64 UR4, c[0x0][0x268] ;  /* 0x00009a0000047ab9 */ /* 0x000fe20000000a00 */
[----:B------:R-:W-:Y:S02]  /*a560*/  IADD3 R5, R3, R5, RZ ;  /* 0x0000000503057210 */ /* 0x000fe40007ffe0ff */
[----:B------:R-:W-:Y:S02]  /*a570*/  SHF.L.U64.HI R33, R25, 0x2, R27 ;  /* 0x0000000219217819 */ /* 0x000fe4000001021b */
[----:B------:R-:W-:Y:S01]  /*a580*/  LEA.HI R2, P0, R5, R2, RZ, 0x1 ;  /* 0x0000000205027211 */ /* 0x000fe200078108ff */
[----:B------:R-:W2:Y:S03]  /*a590*/  LDC.64 R16, c[0x0][0x220] ;  /* 0x00008800ff107b82 */ /* 0x000ea60000000a00 */
[----:B------:R-:W-:-:S04]  /*a5a0*/  IADD3.X R5, RZ, R5, RZ, P0, !PT ;  /* 0x00000005ff057210 */ /* 0x000fc800007fe4ff */
[--C-:B------:R-:W-:Y:S02]  /*a5b0*/  SHF.R.S64 R29, R2, 0x1, R5.reuse ;  /* 0x00000001021d7819 */ /* 0x100fe40000001005 */
[----:B------:R-:W-:-:S04]  /*a5c0*/  SHF.R.S32.HI R2, RZ, 0x1, R5 ;  /* 0x00000001ff027819 */ /* 0x000fc80000011405 */
[----:B------:R-:W-:-:S07]  /*a5d0*/  SHF.L.U64.HI R31, R29, 0x2, R2 ;  /* 0x000000021d1f7819 */ /* 0x000fce0000010202 */
.L_x_223:
[----:B------:R-:W-:-:S04]  /*a5e0*/  LEA R6, P0, R82, UR4, 0x2 ;  /* 0x0000000452067c11 */ /* 0x000fc8000f8010ff */
[----:B------:R-:W-:Y:S02]  /*a5f0*/  LEA.HI.X R7, R82, UR5, R0, 0x2, P0 ;  /* 0x0000000552077c11 */ /* 0x000fe400080f1400 */
[-C--:B------:R-:W-:Y:S02]  /*a600*/  LEA R8, P0, R25, R6.reuse, 0x2 ;  /* 0x0000000619087211 */ /* 0x080fe400078010ff */
[-C--:B------:R-:W-:Y:S01]  /*a610*/  LEA R12, P1, R22, R6.reuse, 0x2 ;  /* 0x00000006160c7211 */ /* 0x080fe200078210ff */
[----:B0--3--:R-:W3:Y:S01]  /*a620*/  LDG.E R18, desc[UR8][R6.64] ;  /* 0x0000000806127981 */ /* 0x009ee2000c1e1900 */
[----:B------:R-:W-:Y:S02]  /*a630*/  LEA R10, P2, R29, R6, 0x2 ;  /* 0x000000061d0a7211 */ /* 0x000fe400078410ff */
[----:B------:R-:W-:Y:S02]  /*a640*/  IADD3.X R9, R7, R33, RZ, P0, !PT ;  /* 0x0000002107097210 */ /* 0x000fe400007fe4ff */
[----:B------:R-:W-:-:S02]  /*a650*/  IADD3.X R13, R23, R7, RZ, P1, !PT ;  /* 0x00000007170d7210 */ /* 0x000fc40000ffe4ff */
[----:B------:R-:W-:Y:S01]  /*a660*/  IADD3.X R11, R7, R31, RZ, P2, !PT ;  /* 0x0000001f070b7210 */ /* 0x000fe200017fe4ff */
[----:B------:R-:W3:Y:S04]  /*a670*/  LDG.E R19, desc[UR8][R8.64] ;  /* 0x0000000808137981 */ /* 0x000ee8000c1e1900 */
[----:B------:R-:W4:Y:S04]  /*a680*/  LDG.E R20, desc[UR8][R12.64] ;  /* 0x000000080c147981 */ /* 0x000f28000c1e1900 */
[----:B------:R-:W4:Y:S01]  /*a690*/  LDG.E R21, desc[UR8][R10.64] ;  /* 0x000000080a157981 */ /* 0x000f22000c1e1900 */
[----:B------:R-:W-:-:S02]  /*a6a0*/  SHF.L.U32 R5, R82, 0x1, RZ ;  /* 0x0000000152057819 */ /* 0x000fc400000006ff */
[----:B------:R-:W-:-:S03]  /*a6b0*/  IADD3 R82, R82, 0x200, RZ ;  /* 0x0000020052527810 */ /* 0x000fc60007ffe0ff */
[----:B-1----:R-:W-:-:S04]  /*a6c0*/  IMAD.WIDE R2, R5, 0x4, R14 ;  /* 0x0000000405027825 */ /* 0x002fc800078e020e */
[----:B--2---:R-:W-:Y:S01]  /*a6d0*/  IMAD.WIDE R4, R5, 0x4, R16 ;  /* 0x0000000405047825 */ /* 0x004fe200078e0210 */
[----:B------:R-:W-:Y:S02]  /*a6e0*/  ISETP.GT.U32.AND P0, PT, R25, R82, PT ;  /* 0x000000521900720c */ /* 0x000fe40003f04070 */
[----:B------:R-:W-:-:S04]  /*a6f0*/  SHF.R.S32.HI R0, RZ, 0x1f, R82 ;  /* 0x0000001fff007819 */ /* 0x000fc80000011452 */
[----:B------:R-:W-:Y:S01]  /*a700*/  ISETP.GT.AND.EX P0, PT, R27, R0, PT, P0 ;  /* 0x000000001b00720c */ /* 0x000fe20003f04300 */
[----:B---3--:R3:W-:Y:S04]  /*a710*/  STG.E.64 desc[UR8][R2.64], R18 ;  /* 0x0000001202007986 */ /* 0x0087e8000c101b08 */
[----:B----4-:R3:W-:Y:S08]  /*a720*/  STG.E.64 desc[UR8][R4.64], R20 ;  /* 0x0000001404007986 */ /* 0x0107f0000c101b08 */
[----:B------:R-:W-:Y:S05]  /*a730*/  @P0 BRA `(.L_x_223) ;  /* 0xfffffffc00a80947 */ /* 0x000fea000383ffff */
[----:B------:R-:W-:Y:S05]  /*a740*/  EXIT ;  /* 0x000000000000794d */ /* 0x000fea0003800000 */
.L_x_224:
        /* <DEDUP_REMOVED lines=11> */
.L_x_3299:


//--------------------- .text._Z35group_norm_nhwc_bwd_one_pass_kernelI11Bf16IOBf16WLi64ELi32ELi512EEv26Group_norm_nhwc_bwd_params --------------------------
	.section	.text._Z35group_norm_nhwc_bwd_one_pass_kernelI11Bf16IOBf16WLi64ELi32ELi512EEv26Group_norm_nhwc_bwd_params,"ax",@progbits
	.align	128
        .global         _Z35group_norm_nhwc_bwd_one_pass_kernelI11Bf16IOBf16WLi64ELi32ELi512EEv26Group_norm_nhwc_bwd_params
        .type           _Z35group_norm_nhwc_bwd_one_pass_kernelI11Bf16IOBf16WLi64ELi32ELi512EEv26Group_norm_nhwc_bwd_params,@function
        .size           _Z35group_norm_nhwc_bwd_one_pass_kernelI11Bf16IOBf16WLi64ELi32ELi512EEv26Group_norm_nhwc_bwd_params,(.L_x_3300 - _Z35group_norm_nhwc_bwd_one_pass_kernelI11Bf16IOBf16WLi64ELi32ELi512EEv26Group_norm_nhwc_bwd_params)
        .other          _Z35group_norm_nhwc_bwd_one_pass_kernelI11Bf16IOBf16WLi64ELi32ELi512EEv26Group_norm_nhwc_bwd_params,@"STO_CUDA_ENTRY STV_DEFAULT"
_Z35group_norm_nhwc_bwd_one_pass_kernelI11Bf16IOBf16WLi64ELi32ELi512EEv26Group_norm_nhwc_bwd_params:
.text._Z35group_norm_nhwc_bwd_one_pass_kernelI11Bf16IOBf16WLi64ELi32ELi512EEv26Group_norm_nhwc_bwd_params:
        /* <DEDUP_REMOVED lines=13> */
[----:B------:R-:W-:Y:S01]  /*00d0*/  UMOV UR5, 0x400 ;  /* 0x0000040000057882 */ /* 0x000fe20000000000 */
[----:B------:R-:W-:Y:S01]  /*00e0*/  ULDC.64 UR10, c[0x0][0x290] ;  /* 0x0000a400000a7ab9 */ /* 0x000fe20000000a00 */
[----:B------:R-:W-:Y:S01]  /*00f0*/  SHF.L.U32 R53, R0, 0x1, RZ ;  /* 0x0000000100357819 */ /* 0x000fe200000006ff */
[----:B------:R-:W-:Y:S01]  /*0100*/  HFMA2.MMA R45, -RZ, RZ, 0, 0 ;  /* 0x00000000ff2d7435 */ /* 0x000fe200000001ff */
[----:B------:R-:W-:Y:S01]  /*0110*/  MOV R36, R48 ;  /* 0x0000003000247202 */ /* 0x000fe20000000f00 */
[----:B------:R-:W2:Y:S01]  /*0120*/  S2UR UR6, SR_CgaCtaId ;  /* 0x00000000000679c3 */ /* 0x000ea20000008800 */
[----:B------:R-:W-:-:S07]  /*0130*/  LOP3.LUT R53, R53, 0x1e, RZ, 0xc0, !PT ;  /* 0x0000001e35357812 */ /* 0x000fce00078ec0ff */
[----:B------:R-:W3:Y:S08]  /*0140*/  LDC R9, c[0x0][0x2ac] ;  /* 0x0000ab00ff097b82 */ /* 0x000ef00000000800 */
[----:B------:R-:W4:Y:S01]  /*0150*/  LDC R2, c[0x0][0x10] ;  /* 0x00000400ff027b82 */ /* 0x000f220000000800 */
[----:B0-----:R-:W-:Y:S01]  /*0160*/  IMAD.WIDE.U32 R4, R6, 0x3, RZ ;  /* 0x0000000306047825 */ /* 0x001fe200078e00ff */
[----:B------:R-:W-:-:S02]  /*0170*/  LEA R3, R7, R7, 0x1 ;  /* 0x0000000707037211 */ /* 0x000fc400078e08ff */
[----:B------:R-:W-:Y:S02]  /*0180*/  LEA.HI R51, P0, R7, R6, RZ, 0x1 ;  /* 0x0000000607337211 */ /* 0x000fe400078108ff */
[----:B------:R-:W-:Y:S02]  /*0190*/  IADD3 R5, R5, R3, RZ ;  /* 0x0000000305057210 */ /* 0x000fe40007ffe0ff */
[----:B------:R-:W0:Y:S01]  /*01a0*/  LDC R43, c[0x0][0xc] ;  /* 0x00000300ff2b7b82 */ /* 0x000e220000000800 */
[----:B------:R-:W-:Y:S01]  /*01b0*/  SHF.R.S32.HI R3, RZ, 0x1f, R0 ;  /* 0x0000001fff037819 */ /* 0x000fe20000011400 */
[----:B--2---:R-:W-:Y:S01]  /*01c0*/  ULEA UR5, UR6, UR5, 0x18 ;  /* 0x0000000506057291 */ /* 0x004fe2000f8ec03f */
[----:B------:R-:W-:Y:S02]  /*01d0*/  LEA.HI R52, P2, R5, R4, RZ, 0x1 ;  /* 0x0000000405347211 */ /* 0x000fe400078508ff */
[----:B------:R-:W-:Y:S02]  /*01e0*/  LEA.HI R3, R3, R0, RZ, 0x5 ;  /* 0x0000000003037211 */ /* 0x000fe400078f28ff */
[----:B------:R-:W-:Y:S01]  /*01f0*/  IADD3.X R4, RZ, R7, RZ, P0, !PT ;  /* 0x00000007ff047210 */ /* 0x000fe200007fe4ff */
[----:B---3--:R-:W-:Y:S01]  /*0200*/  IMAD R44, R9, UR7, R44 ;  /* 0x00000007092c7c24 */ /* 0x008fe2000f8e022c */
[----:B------:R-:W-:-:S02]  /*0210*/  SHF.R.S32.HI R3, RZ, 0x5, R3 ;  /* 0x00000005ff037819 */ /* 0x000fc40000011403 */
[----:B------:R-:W-:Y:S02]  /*0220*/  SHF.R.S64 R51, R51, 0x1, R4 ;  /* 0x0000000133337819 */ /* 0x000fe40000001004 */
[----:B------:R-:W-:Y:S02]  /*0230*/  LEA R54, R3, UR5, 0x3 ;  /* 0x0000000503367c11 */ /* 0x000fe4000f8e18ff */
[----:B------:R-:W-:Y:S01]  /*0240*/  IADD3.X R3, RZ, R5, RZ, P2, !PT ;  /* 0x00000005ff037210 */ /* 0x000fe200017fe4ff */
[----:B----4-:R-:W-:Y:S01]  /*0250*/  IMAD R61, R2, UR7, R48 ;  /* 0x00000007023d7c24 */ /* 0x010fe2000f8e0230 */
[----:B------:R-:W-:Y:S01]  /*0260*/  ISETP.GE.U32.AND P1, PT, R44, UR10, PT ;  /* 0x0000000a2c007c0c */ /* 0x000fe2000bf26070 */
[----:B------:R-:W-:Y:S01]  /*0270*/  ULDC.U8 UR10, c[0x0][0x2a4] ;  /* 0x0000a900000a7ab9 */ /* 0x000fe20000000000 */
[----:B------:R-:W-:Y:S02]  /*0280*/  SHF.R.S32.HI R49, RZ, 0x1f, R44 ;  /* 0x0000001fff317819 */ /* 0x000fe4000001142c */
[----:B------:R-:W-:-:S02]  /*0290*/  SHF.R.S64 R52, R52, 0x1, R3 ;  /* 0x0000000134347819 */ /* 0x000fc40000001003 */
[----:B------:R-:W-:Y:S02]  /*02a0*/  ISETP.GE.AND.EX P1, PT, R49, UR11, PT, P1 ;  /* 0x0000000b31007c0c */ /* 0x000fe4000bf26310 */
[----:B0-----:R-:W-:Y:S02]  /*02b0*/  LOP3.LUT R57, R43, 0x3, RZ, 0xc0, !PT ;  /* 0x000000032b397812 */ /* 0x001fe400078ec0ff */
[----:B------:R-:W-:Y:S02]  /*02c0*/  IADD3 R46, R44, 0x20, RZ ;  /* 0x000000202c2e7810 */ /* 0x000fe40007ffe0ff */
[----:B------:R-:W-:Y:S02]  /*02d0*/  SHF.R.S32.HI R4, RZ, 0x1, R4 ;  /* 0x00000001ff047819 */ /* 0x000fe40000011404 */
[----:B------:R-:W-:Y:S02]  /*02e0*/  SHF.R.S32.HI R3, RZ, 0x1, R3 ;  /* 0x00000001ff037819 */ /* 0x000fe40000011403 */
[----:B------:R-:W-:-:S02]  /*02f0*/  ISETP.LT.U32.AND P1, PT, R0, 0x200, !P1 ;  /* 0x000002000000780c */ /* 0x000fc40004f21070 */
[----:B------:R-:W-:Y:S02]  /*0300*/  IADD3 R58, -R57, R43, RZ ;  /* 0x0000002b393a7210 */ /* 0x000fe40007ffe1ff */
[----:B------:R-:W-:Y:S02]  /*0310*/  SHF.R.S32.HI R50, RZ, 0x1f, R46 ;  /* 0x0000001fff327819 */ /* 0x000fe4000001142e */
[----:B------:R-:W-:Y:S02]  /*0320*/  SHF.L.U64.HI R55, R51, 0x2, R4 ;  /* 0x0000000233377819 */ /* 0x000fe40000010204 */
[----:B-1----:R-:W-:-:S07]  /*0330*/  SHF.L.U64.HI R56, R52, 0x2, R3 ;  /* 0x0000000234387819 */ /* 0x002fce0000010203 */
.L_x_252:
[----:B0-----:R-:W0:Y:S01]  /*0340*/  LDC R9, c[0x0][0x2a0] ;  /* 0x0000a800ff097b82 */ /* 0x001e220000000800 */
[----:B------:R-:W-:Y:S01]  /*0350*/  IABS R6, R36 ;  /* 0x0000002400067213 */ /* 0x000fe20000000000 */
[----:B------:R-:W-:Y:S01]  /*0360*/  ULDC.64 UR12, c[0x0][0x290] ;  /* 0x0000a400000c7ab9 */ /* 0x000fe20000000a00 */
[----:B------:R-:W-:-:S05]  /*0370*/  ISETP.GE.AND P3, PT, R36, RZ, PT ;  /* 0x000000ff2400720c */ /* 0x000fca0003f66270 */
[----:B-1----:R-:W1:Y:S08]  /*0380*/  @P1 LDC.64 R20, c[0x0][0x288] ;  /* 0x0000a200ff141b82 */ /* 0x002e700000000a00 */
[----:B------:R-:W2:Y:S01]  /*0390*/  @P1 LDC.64 R18, c[0x0][0x230] ;  /* 0x00008c00ff121b82 */ /* 0x000ea20000000a00 */
[----:B0-----:R-:W-:-:S07]  /*03a0*/  IABS R8, R9 ;  /* 0x0000000900087213 */ /* 0x001fce0000000000 */
[----:B------:R-:W0:Y:S01]  /*03b0*/  @P1 LDC.64 R14, c[0x0][0x228] ;  /* 0x00008a00ff0e1b82 */ /* 0x000e220000000a00 */
[----:B------:R-:W3:Y:S08]  /*03c0*/  I2F.RP R3, R8 ;  /* 0x0000000800037306 */ /* 0x000ef00000209400 */
[----:B---3--:R-:W3:Y:S02]  /*03d0*/  MUFU.RCP R3, R3 ;  /* 0x0000000300037308 */ /* 0x008ee40000001000 */
[----:B---3--:R-:W-:-:S06]  /*03e0*/  IADD3 R4, R3, 0xffffffe, RZ ;  /* 0x0ffffffe03047810 */ /* 0x008fcc0007ffe0ff */
[----:B------:R3:W4:Y:S02]  /*03f0*/  F2I.FTZ.U32.TRUNC.NTZ R5, R4 ;  /* 0x0000000400057305 */ /* 0x000724000021f000 */
[----:B---3--:R-:W-:Y:S02]  /*0400*/  MOV R4, RZ ;  /* 0x000000ff00047202 */ /* 0x008fe40000000f00 */
[----:B----4-:R-:W-:-:S05]  /*0410*/  IADD3 R7, RZ, -R5, RZ ;  /* 0x80000005ff077210 */ /* 0x010fca0007ffe0ff */
[----:B------:R-:W-:-:S04]  /*0420*/  IMAD R7, R7, R8, RZ ;  /* 0x0000000807077224 */ /* 0x000fc800078e02ff */
[----:B------:R-:W-:Y:S01]  /*0430*/  IMAD.HI.U32 R5, R5, R7, R4 ;  /* 0x0000000705057227 */ /* 0x000fe200078e0004 */
[----:B------:R-:W-:Y:S02]  /*0440*/  MOV R7, R6 ;  /* 0x0000000600077202 */ /* 0x000fe40000000f00 */
[----:B------:R-:W-:-:S03]  /*0450*/  SHF.R.U32.HI R4, RZ, 0x4, R0 ;  /* 0x00000004ff047819 */ /* 0x000fc60000011600 */
[----:B------:R-:W-:Y:S02]  /*0460*/  IMAD.HI.U32 R6, R5, R7, RZ ;  /* 0x0000000705067227 */ /* 0x000fe400078e00ff */
[----:B------:R-:W3:Y:S03]  /*0470*/  LDC R5, c[0x0][0x2ac] ;  /* 0x0000ab00ff057b82 */ /* 0x000ee60000000800 */
[----:B------:R-:W-:-:S05]  /*0480*/  IADD3 R3, -R6, RZ, RZ ;  /* 0x000000ff06037210 */ /* 0x000fca0007ffe1ff */
[----:B------:R-:W-:-:S05]  /*0490*/  IMAD R3, R8, R3, R7 ;  /* 0x0000000308037224 */ /* 0x000fca00078e0207 */
[----:B------:R-:W-:Y:S01]  /*04a0*/  ISETP.GT.U32.AND P5, PT, R8, R3, PT ;  /* 0x000000030800720c */ /* 0x000fe20003fa4070 */
[----:B---3--:R-:W-:Y:S01]  /*04b0*/  IMAD R4, R5, UR7, R4 ;  /* 0x0000000705047c24 */ /* 0x008fe2000f8e0204 */
[----:B------:R-:W-:-:S11]  /*04c0*/  LOP3.LUT R5, R36, R9, RZ, 0x3c, !PT ;  /* 0x0000000924057212 */ /* 0x000fd600078e3cff */
[-C--:B------:R-:W-:Y:S02]  /*04d0*/  @!P5 IADD3 R3, R3, -R8.reuse, RZ ;  /* 0x800000080303d210 */ /* 0x080fe40007ffe0ff */
[----:B------:R-:W-:Y:S02]  /*04e0*/  ISETP.GE.AND P2, PT, R5, RZ, PT ;  /* 0x000000ff0500720c */ /* 0x000fe40003f46270 */
[----:B------:R-:W-:Y:S02]  /*04f0*/  IADD3 R7, R4, 0x20, RZ ;  /* 0x0000002004077810 */ /* 0x000fe40007ffe0ff */
[----:B------:R-:W3:Y:S01]  /*0500*/  LDC.64 R4, c[0x0][0x248] ;  /* 0x00009200ff047b82 */ /* 0x000ee20000000a00 */
[----:B------:R-:W-:Y:S02]  /*0510*/  ISETP.GE.U32.AND P4, PT, R3, R8, PT ;  /* 0x000000080300720c */ /* 0x000fe40003f86070 */
[----:B------:R-:W-:Y:S02]  /*0520*/  @!P5 IADD3 R6, R6, 0x1, RZ ;  /* 0x000000010606d810 */ /* 0x000fe40007ffe0ff */
[----:B------:R-:W-:-:S02]  /*0530*/  ISETP.GE.U32.AND P0, PT, R7, UR12, PT ;  /* 0x0000000c07007c0c */ /* 0x000fc4000bf06070 */
[-C--:B------:R-:W-:Y:S02]  /*0540*/  ISETP.GT.U32.AND P6, PT, R8, R3.reuse, PT ;  /* 0x000000030800720c */ /* 0x080fe40003fc4070 */
[----:B------:R-:W-:Y:S02]  /*0550*/  SHF.R.S32.HI R7, RZ, 0x1f, R7 ;  /* 0x0000001fff077819 */ /* 0x000fe40000011407 */
[----:B------:R-:W-:Y:S02]  /*0560*/  IADD3 R8, R3, -R8, RZ ;  /* 0x8000000803087210 */ /* 0x000fe40007ffe0ff */
[----:B------:R-:W-:Y:S01]  /*0570*/  ISETP.GE.AND.EX P0, PT, R7, UR13, PT, P0 ;  /* 0x0000000d07007c0c */ /* 0x000fe2000bf06300 */
[----:B------:R-:W-:Y:S01]  /*0580*/  ULDC.64 UR12, c[0x0][0x298] ;  /* 0x0000a600000c7ab9 */ /* 0x000fe20000000a00 */
[----:B------:R-:W-:Y:S02]  /*0590*/  @P4 IADD3 R6, R6, 0x1, RZ ;  /* 0x0000000106064810 */ /* 0x000fe40007ffe0ff */
[----:B------:R-:W-:-:S02]  /*05a0*/  SEL R3, R8, R3, !P6 ;  /* 0x0000000308037207 */ /* 0x000fc40007000000 */
[----:B------:R-:W-:Y:S02]  /*05b0*/  MOV R7, R6 ;  /* 0x0000000600077202 */ /* 0x000fe40000000f00 */
[----:B------:R-:W-:Y:S02]  /*05c0*/  ISETP.NE.AND P4, PT, R9, RZ, PT ;  /* 0x000000ff0900720c */ /* 0x000fe40003f85270 */
[----:B------:R-:W-:Y:S01]  /*05d0*/  LOP3.LUT R6, RZ, R9, RZ, 0x33, !PT ;  /* 0x00000009ff067212 */ /* 0x000fe200078e33ff */
[----:B---3--:R-:W-:Y:S01]  /*05e0*/  IMAD.WIDE R4, R36, 0x8, R4 ;  /* 0x0000000824047825 */ /* 0x008fe200078e0204 */
[----:B------:R-:W-:Y:S02]  /*05f0*/  @!P3 IADD3 R3, -R3, RZ, RZ ;  /* 0x000000ff0303b210 */ /* 0x000fe40007ffe1ff */
[----:B------:R-:W-:Y:S02]  /*0600*/  @!P2 IADD3 R7, -R7, RZ, RZ ;  /* 0x000000ff0707a210 */ /* 0x000fe40007ffe1ff */
[C---:B------:R-:W-:Y:S01]  /*0610*/  SEL R47, R6.reuse, R3, !P4 ;  /* 0x00000003062f7207 */ /* 0x040fe20006000000 */
[----:B------:R-:W3:Y:S01]  /*0620*/  LDG.E.64 R4, desc[UR8][R4.64] ;  /* 0x0000000804047981 */ /* 0x000ee2000c1e1b00 */
[----:B------:R-:W-:-:S02]  /*0630*/  SEL R7, R6, R7, !P4 ;  /* 0x0000000706077207 */ /* 0x000fc40006000000 */
[----:B------:R-:W-:Y:S02]  /*0640*/  LEA R12, R47, R53, 0x5 ;  /* 0x000000352f0c7211 */ /* 0x000fe400078e28ff */
[----:B------:R-:W-:Y:S02]  /*0650*/  SHF.R.S32.HI R3, RZ, 0x1f, R7 ;  /* 0x0000001fff037819 */ /* 0x000fe40000011407 */
[--C-:B------:R-:W-:Y:S02]  /*0660*/  SHF.R.S32.HI R13, RZ, 0x1f, R12.reuse ;  /* 0x0000001fff0d7819 */ /* 0x100fe4000001140c */
[----:B------:R-:W-:Y:S01]  /*0670*/  MOV R42, RZ ;  /* 0x000000ff002a7202 */ /* 0x000fe20000000f00 */
[----:B------:R-:W-:Y:S01]  /*0680*/  IMAD R6, R3, UR12, RZ ;  /* 0x0000000c03067c24 */ /* 0x000fe2000f8e02ff */
[----:B------:R-:W-:Y:S01]  /*0690*/  ISETP.LT.U32.AND P0, PT, R0, 0x200, !P0 ;  /* 0x000002000000780c */ /* 0x000fe20004701070 */
[----:B------:R-:W-:-:S04]  /*06a0*/  IMAD.WIDE.U32 R8, R7, UR12, R12 ;  /* 0x0000000c07087c25 */ /* 0x000fc8000f8e000c */
[----:B------:R-:W-:Y:S01]  /*06b0*/  IMAD R11, R7, UR13, R6 ;  /* 0x0000000d070b7c24 */ /* 0x000fe2000f8e0206 */
[----:B------:R-:W-:Y:S01]  /*06c0*/  @P1 MOV R10, R8 ;  /* 0x00000008000a1202 */ /* 0x000fe20000000f00 */
[----:B-1----:R-:W-:-:S03]  /*06d0*/  @P1 IMAD R3, R49, R20, RZ ;  /* 0x0000001431031224 */ /* 0x002fc600078e02ff */
[----:B------:R-:W-:Y:S01]  /*06e0*/  IADD3 R11, R9, R11, RZ ;  /* 0x0000000b090b7210 */ /* 0x000fe20007ffe0ff */
[C---:B------:R-:W-:Y:S02]  /*06f0*/  @P1 IMAD R3, R44.reuse, R21, R3 ;  /* 0x000000152c031224 */ /* 0x040fe400078e0203 */
[----:B------:R-:W1:Y:S01]  /*0700*/  @P0 LDC.64 R22, c[0x0][0x288] ;  /* 0x0000a200ff160b82 */ /* 0x000e620000000a00 */
[----:B------:R-:W-:-:S05]  /*0710*/  @P1 IMAD.WIDE.U32 R20, R44, R20, R10 ;  /* 0x000000142c141225 */ /* 0x000fca00078e000a */
[----:B------:R-:W-:Y:S02]  /*0720*/  @P1 IADD3 R3, R21, R3, RZ ;  /* 0x0000000315031210 */ /* 0x000fe40007ffe0ff */
[----:B------:R-:W4:Y:S01]  /*0730*/  @P0 LDC.64 R16, c[0x0][0x230] ;  /* 0x00008c00ff100b82 */ /* 0x000f220000000a00 */
[C---:B------:R-:W-:Y:S02]  /*0740*/  @P1 SHF.L.U32 R25, R20.reuse, 0x1, RZ ;  /* 0x0000000114191819 */ /* 0x040fe400000006ff */
[----:B------:R-:W-:Y:S02]  /*0750*/  @P1 SHF.L.U64.HI R24, R20, 0x1, R3 ;  /* 0x0000000114181819 */ /* 0x000fe40000010203 */
[----:B--2---:R-:W-:-:S03]  /*0760*/  @P1 IADD3 R18, P2, R25, R18, RZ ;  /* 0x0000001219121210 */ /* 0x004fc60007f5e0ff */
[----:B------:R-:W2:Y:S01]  /*0770*/  @P0 LDC.64 R6, c[0x0][0x228] ;  /* 0x00008a00ff060b82 */ /* 0x000ea20000000a00 */
[----:B------:R-:W-:Y:S02]  /*0780*/  @P1 IADD3.X R19, R24, R19, RZ, P2, !PT ;  /* 0x0000001318131210 */ /* 0x000fe400017fe4ff */
[----:B0-----:R-:W-:-:S04]  /*0790*/  @P1 IADD3 R14, P2, R25, R14, RZ ;  /* 0x0000000e190e1210 */ /* 0x001fc80007f5e0ff */
[----:B------:R-:W-:-:S05]  /*07a0*/  @P1 IADD3.X R15, R24, R15, RZ, P2, !PT ;  /* 0x0000000f180f1210 */ /* 0x000fca00017fe4ff */
[----:B------:R-:W5:Y:S01]  /*07b0*/  @P1 LDG.E R42, desc[UR8][R14.64] ;  /* 0x000000080e2a1981 */ /* 0x000f62000c1e1900 */
[----:B-1----:R-:W-:Y:S01]  /*07c0*/  @P0 IMAD R21, R50, R22, RZ ;  /* 0x0000001632150224 */ /* 0x002fe200078e02ff */
[----:B------:R-:W-:-:S03]  /*07d0*/  @P0 MOV R20, R8 ;  /* 0x0000000800140202 */ /* 0x000fc60000000f00 */
[----:B------:R-:W-:Y:S01]  /*07e0*/  @P0 IMAD R23, R46, R23, R21 ;  /* 0x000000172e170224 */ /* 0x000fe200078e0215 */
[----:B------:R-:W-:-:S03]  /*07f0*/  @P0 MOV R21, R11 ;  /* 0x0000000b00150202 */ /* 0x000fc60000000f00 */
[----:B------:R-:W-:Y:S01]  /*0800*/  @P0 IMAD.WIDE.U32 R20, R46, R22, R20 ;  /* 0x000000162e140225 */ /* 0x000fe200078e0014 */
[----:B------:R-:W-:-:S04]  /*0810*/  CS2R R38, SRZ ;  /* 0x0000000000267805 */ /* 0x000fc8000001ff00 */
[----:B------:R-:W-:Y:S02]  /*0820*/  @P0 IADD3 R21, R21, R23, RZ ;  /* 0x0000001715150210 */ /* 0x000fe40007ffe0ff */
[C---:B------:R-:W-:Y:S02]  /*0830*/  @P0 SHF.L.U32 R3, R20.reuse, 0x1, RZ ;  /* 0x0000000114030819 */ /* 0x040fe400000006ff */
[----:B------:R-:W-:Y:S02]  /*0840*/  CS2R R40, SRZ ;  /* 0x0000000000287805 */ /* 0x000fe4000001ff00 */
[----:B------:R-:W-:Y:S01]  /*0850*/  @P0 SHF.L.U64.HI R20, R20, 0x1, R21 ;  /* 0x0000000114140819 */ /* 0x000fe20000010215 */
[----:B------:R-:W5:Y:S01]  /*0860*/  @P1 LDG.E R39, desc[UR8][R18.64] ;  /* 0x0000000812271981 */ /* 0x000f62000c1e1900 */
[C---:B----4-:R-:W-:Y:S02]  /*0870*/  @P0 IADD3 R16, P3, R3.reuse, R16, RZ ;  /* 0x0000001003100210 */ /* 0x050fe40007f7e0ff */
[----:B--2---:R-:W-:-:S02]  /*0880*/  @P0 IADD3 R6, P4, R3, R6, RZ ;  /* 0x0000000603060210 */ /* 0x004fc40007f9e0ff */
[C---:B------:R-:W-:Y:S02]  /*0890*/  @P0 IADD3.X R17, R20.reuse, R17, RZ, P3, !PT ;  /* 0x0000001114110210 */ /* 0x040fe40001ffe4ff */
[----:B------:R-:W-:-:S03]  /*08a0*/  @P0 IADD3.X R7, R20, R7, RZ, P4, !PT ;  /* 0x0000000714070210 */ /* 0x000fc600027fe4ff */
[----:B------:R-:W5:Y:S04]  /*08b0*/  @P0 LDG.E R40, desc[UR8][R16.64] ;  /* 0x0000000810280981 */ /* 0x000f68000c1e1900 */
[----:B------:R0:W5:Y:S01]  /*08c0*/  @P0 LDG.E R41, desc[UR8][R6.64] ;  /* 0x0000000806290981 */ /* 0x000162000c1e1900 */
[----:B------:R-:W-:Y:S01]  /*08d0*/  ISETP.GT.U32.AND P2, PT, R0, 0x1ff, PT ;  /* 0x000001ff0000780c */ /* 0x000fe20003f44070 */
[----:B------:R-:W-:Y:S01]  /*08e0*/  BSSY B0, `(.L_x_226) ;  /* 0x000001b000007945 */ /* 0x000fe20003800000 */
[----:B------:R-:W-:Y:S02]  /*08f0*/  MOV R3, 0x3f800000 ;  /* 0x3f80000000037802 */ /* 0x000fe40000000f00 */
[----:B------:R-:W-:Y:S02]  /*0900*/  MOV R37, RZ ;  /* 0x000000ff00257202 */ /* 0x000fe40000000f00 */
[----:B0-----:R-:W-:Y:S01]  /*0910*/  MOV R7, RZ ;  /* 0x000000ff00077202 */ /* 0x001fe20000000f00 */
[----:B---3--:R-:W-:-:S05]  /*0920*/  FFMA.FTZ R18, -R4, R4, R5 ;  /* 0x0000000404127223 */ /* 0x008fca0000010105 */
[----:B------:R-:W-:-:S13]  /*0930*/  FSETP.GTU.FTZ.AND P0, PT, R18, RZ, PT ;  /* 0x000000ff1200720b */ /* 0x000fda0003f1c000 */
[----:B------:R-:W0:Y:S01]  /*0940*/  @P0 LDC R19, c[0x0][0x250] ;  /* 0x00009400ff130b82 */ /* 0x000e220000000800 */
[----:B------:R-:W-:Y:S01]  /*0950*/  MOV R5, RZ ;  /* 0x000000ff00057202 */ /* 0x000fe20000000f00 */
[----:B0-----:R-:W-:Y:S01]  /*0960*/  @P0 FADD.FTZ R19, R18, R19 ;  /* 0x0000001312130221 */ /* 0x001fe20000010000 */
[----:B------:R-:W-:Y:S06]  /*0970*/  @P2 BRA `(.L_x_227) ;  /* 0x0000000000442947 */ /* 0x000fec0003800000 */
[----:B------:R-:W-:Y:S01]  /*0980*/  ISETP.NE.AND P2, PT, RZ, UR10, PT ;  /* 0x0000000aff007c0c */ /* 0x000fe2000bf45270 */
[----:B------:R-:W-:Y:S01]  /*0990*/  ULDC.64 UR12, c[0x0][0x238] ;  /* 0x00008e00000c7ab9 */ /* 0x000fe20000000a00 */
[C---:B------:R-:W-:Y:S02]  /*09a0*/  SHF.L.U32 R5, R12.reuse, 0x1, RZ ;  /* 0x000000010c057819 */ /* 0x040fe400000006ff */
[----:B------:R-:W-:Y:S02]  /*09b0*/  SHF.L.U64.HI R14, R12, 0x1, R13 ;  /* 0x000000010c0e7819 */ /* 0x000fe4000001020d */
[----:B------:R-:W-:-:S04]  /*09c0*/  IADD3 R12, P3, R5, UR12, RZ ;  /* 0x0000000c050c7c10 */ /* 0x000fc8000ff7e0ff */
[----:B------:R-:W-:-:S03]  /*09d0*/  IADD3.X R13, R14, UR13, RZ, P3, !PT ;  /* 0x0000000d0e0d7c10 */ /* 0x000fc60009ffe4ff */
[----:B------:R-:W0:Y:S02]  /*09e0*/  @P2 LDC.64 R6, c[0x0][0x240] ;  /* 0x00009000ff062b82 */ /* 0x000e240000000a00 */
[----:B0-----:R-:W-:Y:S02]  /*09f0*/  @P2 IADD3 R6, P4, R5, R6, RZ ;  /* 0x0000000605062210 */ /* 0x001fe40007f9e0ff */
[----:B------:R-:W2:Y:S02]  /*0a00*/  LDG.E.U16 R5, desc[UR8][R12.64] ;  /* 0x000000080c057981 */ /* 0x000ea4000c1e1500 */
[----:B------:R-:W-:Y:S02]  /*0a10*/  @P2 IADD3.X R7, R14, R7, RZ, P4, !PT ;  /* 0x000000070e072210 */ /* 0x000fe400027fe4ff */
[----:B------:R-:W3:Y:S04]  /*0a20*/  LDG.E.U16 R14, desc[UR8][R12.64+0x2] ;  /* 0x000002080c0e7981 */ /* 0x000ee8000c1e1500 */
[----:B------:R-:W4:Y:S04]  /*0a30*/  @P2 LDG.E.U16 R16, desc[UR8][R6.64] ;  /* 0x0000000806102981 */ /* 0x000f28000c1e1500 */
[----:B------:R3:W4:Y:S01]  /*0a40*/  @P2 LDG.E.U16 R15, desc[UR8][R6.64+0x2] ;  /* 0x00000208060f2981 */ /* 0x000722000c1e1500 */
[----:B--2---:R-:W-:-:S02]  /*0a50*/  SHF.L.U32 R5, R5, 0x10, RZ ;  /* 0x0000001005057819 */ /* 0x004fc400000006ff */
[----:B---3--:R-:W-:Y:S02]  /*0a60*/  SHF.L.U32 R7, R14, 0x10, RZ ;  /* 0x000000100e077819 */ /* 0x008fe400000006ff */
[----:B----4-:R-:W-:Y:S02]  /*0a70*/  @P2 SHF.L.U32 R38, R16, 0x10, RZ ;  /* 0x0000001010262819 */ /* 0x010fe400000006ff */
[----:B------:R-:W-:-:S07]  /*0a80*/  @P2 SHF.L.U32 R37, R15, 0x10, RZ ;  /* 0x000000100f252819 */ /* 0x000fce00000006ff */
.L_x_227:
[----:B------:R-:W-:Y:S05]  /*0a90*/  BSYNC B0 ;  /* 0x0000000000007941 */ /* 0x000fea0003800000 */
.L_x_226:
[----:B------:R-:W0:Y:S01]  /*0aa0*/  @P0 MUFU.RSQ R3, R19 ;  /* 0x0000001300030308 */ /* 0x000e220000001400 */
[----:B------:R-:W-:Y:S02]  /*0ab0*/  ISETP.NE.AND P2, PT, RZ, UR10, PT ;  /* 0x0000000aff007c0c */ /* 0x000fe4000bf45270 */
[C---:B-----5:R-:W-:Y:S02]  /*0ac0*/  PRMT R6, R39.reuse, 0x7632, R6 ;  /* 0x0000763227067816 */ /* 0x060fe40000000006 */
[----:B------:R-:W-:Y:S02]  /*0ad0*/  SHF.L.U32 R13, R39, 0x10, RZ ;  /* 0x00000010270d7819 */ /* 0x000fe400000006ff */
[----:B------:R-:W-:Y:S02]  /*0ae0*/  SHF.L.U32 R21, R6, 0x10, RZ ;  /* 0x0000001006157819 */ /* 0x000fe400000006ff */
[----:B------:R-:W-:Y:S01]  /*0af0*/  SHF.L.U32 R23, R40, 0x10, RZ ;  /* 0x0000001028177819 */ /* 0x000fe200000006ff */
[----:B------:R-:W-:Y:S01]  /*0b00*/  FADD.FTZ R6, -R4, R13 ;  /* 0x0000000d04067221 */ /* 0x000fe20000010100 */
[----:B------:R-:W-:Y:S01]  /*0b10*/  PRMT R15, R42, 0x7632, R15 ;  /* 0x000076322a0f7816 */ /* 0x000fe2000000000f */
[----:B------:R-:W-:Y:S01]  /*0b20*/  FADD.FTZ R20, -R4, R21 ;  /* 0x0000001504147221 */ /* 0x000fe20000010100 */
[----:B------:R-:W-:Y:S01]  /*0b30*/  PRMT R17, R40, 0x7632, R17 ;  /* 0x0000763228117816 */ /* 0x000fe20000000011 */
[----:B------:R-:W-:Y:S01]  /*0b40*/  FADD.FTZ R16, -R4, R23 ;  /* 0x0000001704107221 */ /* 0x000fe20000010100 */
[C---:B------:R-:W-:Y:S01]  /*0b50*/  PRMT R14, R41.reuse, 0x7632, R14 ;  /* 0x00007632290e7816 */ /* 0x040fe2000000000e */
[-C--:B0-----:R-:W-:Y:S01]  /*0b60*/  FMUL.FTZ R13, R6, R3.reuse ;  /* 0x00000003060d7220 */ /* 0x081fe20000410000 */
[----:B------:R-:W-:Y:S01]  /*0b70*/  SHF.L.U32 R12, R42, 0x10, RZ ;  /* 0x000000102a0c7819 */ /* 0x000fe200000006ff */
[----:B------:R-:W-:Y:S01]  /*0b80*/  FMUL.FTZ R6, R20, R3 ;  /* 0x0000000314067220 */ /* 0x000fe20000410000 */
        /* <DEDUP_REMOVED lines=23> */
.L_x_228:
        /* <DEDUP_REMOVED lines=26> */
.L_x_229:
        /* <DEDUP_REMOVED lines=11> */
[----:B------:R-:W-:Y:S01]  /*0f50*/  FFMA.FTZ R24, R13, R12, RZ ;  /* 0x0000000c0d187223 */ /* 0x000fe200000100ff */
[----:B------:R-:W-:Y:S01]  /*0f60*/  UIADD3 UR5, UR6, 0xa0, URZ ;  /* 0x000000a006057890 */ /* 0x000fe2000fffe03f */
[C---:B------:R-:W-:Y:S01]  /*0f70*/  ISETP.NE.AND P3, PT, R0.reuse, RZ, PT ;  /* 0x000000ff0000720c */ /* 0x040fe20003f65270 */
[----:B------:R-:W1:Y:S01]  /*0f80*/  SHFL.DOWN PT, R16, R21, 0x1, 0x1f ;  /* 0x08201f0015107f89 */ /* 0x000e6200000e0000 */
[----:B------:R-:W-:Y:S01]  /*0f90*/  FADD.FTZ R13, RZ, R12 ;  /* 0x0000000cff0d7221 */ /* 0x000fe20000010000 */
[----:B------:R-:W-:Y:S01]  /*0fa0*/  BSSY B0, `(.L_x_230) ;  /* 0x000004f000007945 */ /* 0x000fe20003800000 */
[----:B------:R-:W-:Y:S01]  /*0fb0*/  ISETP.GT.U32.AND P4, PT, R0, 0xf, PT ;  /* 0x0000000f0000780c */ /* 0x000fe20003f84070 */
[----:B------:R-:W2:Y:S01]  /*0fc0*/  SHFL.DOWN PT, R19, R22, 0x1, 0x1f ;  /* 0x08201f0016137f89 */ /* 0x000ea200000e0000 */
[----:B0-----:R-:W-:Y:S01]  /*0fd0*/  ULEA UR5, UR11, UR5, 0x18 ;  /* 0x000000050b057291 */ /* 0x001fe2000f8ec03f */
        /* <DEDUP_REMOVED lines=22> */
[----:B------:R-:W-:Y:S01]  /*1140*/  FFMA.FTZ R17, R6, R15, RZ ;  /* 0x0000000f06117223 */ /* 0x000fe200000100ff */
[----:B------:R-:W-:Y:S01]  /*1150*/  FADD.FTZ R15, RZ, R15 ;  /* 0x0000000fff0f7221 */ /* 0x000fe20000010000 */
[----:B-1----:R-:W-:Y:S01]  /*1160*/  @!P0 FADD.FTZ R22, R22, R19 ;  /* 0x0000001316168221 */ /* 0x002fe20000010000 */
[----:B------:R-:W-:Y:S01]  /*1170*/  ISETP.NE.AND P0, PT, R59, RZ, PT ;  /* 0x000000ff3b00720c */ /* 0x000fe20003f05270 */
[----:B------:R-:W-:Y:S01]  /*1180*/  FFMA.FTZ R17, R20, R14, R17 ;  /* 0x0000000e14117223 */ /* 0x000fe20000010011 */
[----:B------:R-:W-:Y:S01]  /*1190*/  FADD.FTZ R18, R13, R18 ;  /* 0x000000120d127221 */ /* 0x000fe20000010000 */
[----:B------:R-:W-:Y:S01]  /*11a0*/  FADD.FTZ R19, R15, R14 ;  /* 0x0000000e0f137221 */ /* 0x000fe20000010000 */
[----:B------:R-:W-:-:S02]  /*11b0*/  LEA R6, R0, UR5, 0x4 ;  /* 0x0000000500067c11 */ /* 0x000fc4000f8e20ff */
[----:B------:R-:W-:Y:S02]  /*11c0*/  MOV R12, R21 ;  /* 0x00000015000c7202 */ /* 0x000fe40000000f00 */
[----:B------:R-:W-:Y:S01]  /*11d0*/  MOV R13, R22 ;  /* 0x00000016000d7202 */ /* 0x000fe20000000f00 */
[----:B------:R0:W-:Y:S04]  /*11e0*/  STS.128 [R6], R16 ;  /* 0x0000001006007388 */ /* 0x0001e80000000c00 */
        /* <DEDUP_REMOVED lines=42> */
.L_x_231:
[----:B------:R-:W-:Y:S05]  /*1490*/  BSYNC B0 ;  /* 0x0000000000007941 */ /* 0x000fea0003800000 */
.L_x_230:
        /* <DEDUP_REMOVED lines=35> */
[----:B--2---:R-:W-:Y:S01]  /*16d0*/  FADD.FTZ R15, R31, R24 ;  /* 0x000000181f0f7221 */ /* 0x004fe20000010000 */
[----:B------:R-:W-:Y:S01]  /*16e0*/  FADD.FTZ R14, R14, R23 ;  /* 0x000000170e0e7221 */ /* 0x000fe20000010000 */
        /* <DEDUP_REMOVED lines=38> */
[----:B------:R-:W-:Y:S01]  /*1950*/  FADD.FTZ R14, R14, R35 ;  /* 0x000000230e0e7221 */ /* 0x000fe20000010000 */
[----:B---3--:R-:W-:Y:S01]  /*1960*/  FADD.FTZ R15, R27, R28 ;  /* 0x0000001c1b0f7221 */ /* 0x008fe20000010000 */
        /* <DEDUP_REMOVED lines=24> */
[----:B------:R-:W-:Y:S01]  /*1af0*/  FADD.FTZ R14, R14, R27 ;  /* 0x0000001b0e0e7221 */ /* 0x000fe20000010000 */
        /* <DEDUP_REMOVED lines=28> */
[----:B------:R-:W-:-:S02]  /*1cc0*/  FADD.FTZ R14, R14, R19 ;  /* 0x000000130e0e7221 */ /* 0x000fc40000010000 */
[----:B------:R-:W1:Y:S01]  /*1cd0*/  LDS.128 R16, [R6+0x1d00] ;  /* 0x001d000006107984 */ /* 0x000e620000000c00 */
[----:B--2---:R-:W-:Y:S01]  /*1ce0*/  FADD.FTZ R35, R15, R24 ;  /* 0x000000180f237221 */ /* 0x004fe20000010000 */
        /* <DEDUP_REMOVED lines=25> */
.L_x_233:
[----:B------:R-:W-:Y:S05]  /*1e80*/  BSYNC B0 ;  /* 0x0000000000007941 */ /* 0x000fea0003800000 */
.L_x_232:
[----:B------:R-:W1:Y:S01]  /*1e90*/  LDC.64 R14, c[0x0][0x268] ;  /* 0x00009a00ff0e7b82 */ /* 0x000e620000000a00 */
[----:B------:R-:W-:Y:S01]  /*1ea0*/  LEA R47, R47, R0, 0x4 ;  /* 0x000000002f2f7211 */ /* 0x000fe200078e20ff */
[----:B------:R-:W-:Y:S01]  /*1eb0*/  BSSY B0, `(.L_x_234) ;  /* 0x0000010000007945 */ /* 0x000fe20003800000 */
[----:B------:R-:W-:Y:S02]  /*1ec0*/  ISETP.GE.U32.AND P0, PT, R43, 0x2, PT ;  /* 0x000000022b00780c */ /* 0x000fe40003f06070 */
[----:B0-----:R-:W-:Y:S01]  /*1ed0*/  PRMT R6, R39, 0x7632, R6 ;  /* 0x0000763227067816 */ /* 0x001fe20000000006 */
[----:B-1----:R-:W-:Y:S01]  /*1ee0*/  IMAD.WIDE R14, R47, 0x4, R14 ;  /* 0x000000042f0e7825 */ /* 0x002fe200078e020e */
[----:B------:R-:W-:Y:S09]  /*1ef0*/  @P4 BRA `(.L_x_235) ;  /* 0x00000000002c4947 */ /* 0x000ff20003800000 */
[----:B------:R-:W0:Y:S01]  /*1f00*/  LDC.64 R20, c[0x0][0x288] ;  /* 0x0000a200ff147b82 */ /* 0x000e220000000a00 */
[-C--:B------:R-:W-:Y:S01]  /*1f10*/  LEA R22, P4, R51, R14.reuse, 0x2 ;  /* 0x0000000e33167211 */ /* 0x080fe200078810ff */
[----:B------:R1:W-:Y:S01]  /*1f20*/  REDG.E.ADD.F32.FTZ.RN.STRONG.GPU desc[UR8][R14.64], R16 ;  /* 0x000000100e0079a6 */ /* 0x0003e2000c10f388 */
[----:B------:R-:W-:Y:S02]  /*1f30*/  LEA R24, P6, R52, R14, 0x2 ;  /* 0x0000000e34187211 */ /* 0x000fe400078c10ff */
[C---:B------:R-:W-:Y:S02]  /*1f40*/  IADD3.X R23, R15.reuse, R55, RZ, P4, !PT ;  /* 0x000000370f177210 */ /* 0x040fe400027fe4ff */
[----:B------:R-:W-:-:S03]  /*1f50*/  IADD3.X R25, R15, R56, RZ, P6, !PT ;  /* 0x000000380f197210 */ /* 0x000fc600037fe4ff */
[----:B------:R1:W-:Y:S01]  /*1f60*/  REDG.E.ADD.F32.FTZ.RN.STRONG.GPU desc[UR8][R22.64], R17 ;  /* 0x00000011160079a6 */ /* 0x0003e2000c10f388 */
[----:B0-----:R-:W-:-:S04]  /*1f70*/  LEA R26, P5, R20, R14, 0x2 ;  /* 0x0000000e141a7211 */ /* 0x001fc800078a10ff */
[----:B------:R-:W-:-:S05]  /*1f80*/  LEA.HI.X R27, R20, R15, R21, 0x2, P5 ;  /* 0x0000000f141b7211 */ /* 0x000fca00028f1415 */
[----:B------:R1:W-:Y:S04]  /*1f90*/  REDG.E.ADD.F32.FTZ.RN.STRONG.GPU desc[UR8][R26.64], R18 ;  /* 0x000000121a0079a6 */ /* 0x0003e8000c10f388 */
[----:B------:R1:W-:Y:S02]  /*1fa0*/  REDG.E.ADD.F32.FTZ.RN.STRONG.GPU desc[UR8][R24.64], R19 ;  /* 0x00000013180079a6 */ /* 0x0003e4000c10f388 */
.L_x_235:
[----:B------:R-:W-:Y:S05]  /*1fb0*/  BSYNC B0 ;  /* 0x0000000000007941 */ /* 0x000fea0003800000 */
.L_x_234:
[----:B-1----:R-:W-:Y:S02]  /*1fc0*/  PRMT R14, R42, 0x7632, R14 ;  /* 0x000076322a0e7816 */ /* 0x002fe4000000000e */
[----:B------:R-:W-:Y:S02]  /*1fd0*/  PRMT R15, R40, 0x7632, R15 ;  /* 0x00007632280f7816 */ /* 0x000fe4000000000f */
        /* <DEDUP_REMOVED lines=31> */
.L_x_238:
[----:B-1----:R-:W2:Y:S04]  /*21d0*/  LDG.E.STRONG.GPU R17, desc[UR8][R20.64] ;  /* 0x0000000814117981 */ /* 0x002ea8000c1ef900 */
[----:B--2---:R-:W-:Y:S01]  /*21e0*/  CCTL.IVALL ;  /* 0x00000000ff00798f */ /* 0x004fe20002000000 */
[----:B------:R-:W-:Y:S05]  /*21f0*/  YIELD ;  /* 0x0000000000007946 */ /* 0x000fea0003800000 */
[----:B------:R-:W-:-:S13]  /*2200*/  ISETP.NE.AND P0, PT, R17, R24, PT ;  /* 0x000000181100720c */ /* 0x000fda0003f05270 */
[----:B------:R-:W-:Y:S05]  /*2210*/  @P0 BRA `(.L_x_238) ;  /* 0xfffffffc00ec0947 */ /* 0x000fea000383ffff */
.L_x_237:
        /* <DEDUP_REMOVED lines=16> */
.L_x_242:
[----:B------:R-:W-:-:S13]  /*2320*/  ISETP.EQ.OR P6, PT, R28, UR7, P3 ;  /* 0x000000071c007c0c */ /* 0x000fda0009fc2670 */
[----:B------:R-:W-:-:S04]  /*2330*/  @!P6 IMAD R21, R2, R28, R48 ;  /* 0x0000001c0215e224 */ /* 0x000fc800078e0230 */
[----:B------:R-:W-:-:S06]  /*2340*/  @!P6 IMAD.WIDE.U32 R20, R21, 0x8, R18 ;  /* 0x000000081514e825 */ /* 0x000fcc00078e0012 */
[----:B------:R-:W2:Y:S01]  /*2350*/  @!P6 LDG.E.64 R20, desc[UR8][R20.64] ;  /* 0x000000081414e981 */ /* 0x000ea2000c1e1b00 */
[C---:B------:R-:W-:Y:S02]  /*2360*/  IADD3 R23, R28.reuse, 0x1, RZ ;  /* 0x000000011c177810 */ /* 0x040fe40007ffe0ff */
[C---:B------:R-:W-:Y:S02]  /*2370*/  IADD3 R25, R28.reuse, 0x2, RZ ;  /* 0x000000021c197810 */ /* 0x040fe40007ffe0ff */
[----:B------:R-:W-:Y:S02]  /*2380*/  ISETP.EQ.OR P4, PT, R23, UR7, P3 ;  /* 0x0000000717007c0c */ /* 0x000fe40009f82670 */
[----:B------:R-:W-:Y:S02]  /*2390*/  ISETP.EQ.OR P5, PT, R25, UR7, P3 ;  /* 0x0000000719007c0c */ /* 0x000fe40009fa2670 */
[----:B------:R-:W-:-:S09]  /*23a0*/  IADD3 R27, R28, 0x3, RZ ;  /* 0x000000031c1b7810 */ /* 0x000fd20007ffe0ff */
[C-C-:B------:R-:W-:Y:S02]  /*23b0*/  @!P4 IMAD R23, R2.reuse, R23, R48.reuse ;  /* 0x000000170217c224 */ /* 0x140fe400078e0230 */
[----:B------:R-:W-:Y:S02]  /*23c0*/  @!P5 IMAD R25, R2, R25, R48 ;  /* 0x000000190219d224 */ /* 0x000fe400078e0230 */
[----:B------:R-:W-:-:S06]  /*23d0*/  @!P4 IMAD.WIDE.U32 R22, R23, 0x8, R18 ;  /* 0x000000081716c825 */ /* 0x000fcc00078e0012 */
[----:B------:R-:W3:Y:S01]  /*23e0*/  @!P4 LDG.E.64 R22, desc[UR8][R22.64] ;  /* 0x000000081616c981 */ /* 0x000ee2000c1e1b00 */
[----:B--2---:R-:W-:Y:S01]  /*23f0*/  @!P6 FADD.FTZ R12, R12, R20 ;  /* 0x000000140c0ce221 */ /* 0x004fe20000010000 */
[----:B------:R-:W-:Y:S01]  /*2400*/  @!P6 FADD.FTZ R13, R13, R21 ;  /* 0x000000150d0de221 */ /* 0x000fe20000010000 */
[----:B------:R-:W-:Y:S01]  /*2410*/  ISETP.EQ.OR P6, PT, R27, UR7, P3 ;  /* 0x000000071b007c0c */ /* 0x000fe20009fc2670 */
[----:B------:R-:W-:-:S06]  /*2420*/  @!P5 IMAD.WIDE.U32 R20, R25, 0x8, R18 ;  /* 0x000000081914d825 */ /* 0x000fcc00078e0012 */
[----:B------:R-:W2:Y:S06]  /*2430*/  @!P5 LDG.E.64 R20, desc[UR8][R20.64] ;  /* 0x000000081414d981 */ /* 0x000eac000c1e1b00 */
[----:B------:R-:W-:-:S04]  /*2440*/  @!P6 IMAD R25, R2, R27, R48 ;  /* 0x0000001b0219e224 */ /* 0x000fc800078e0230 */
[----:B------:R-:W-:-:S06]  /*2450*/  @!P6 IMAD.WIDE.U32 R24, R25, 0x8, R18 ;  /* 0x000000081918e825 */ /* 0x000fcc00078e0012 */
[----:B------:R-:W4:Y:S01]  /*2460*/  @!P6 LDG.E.64 R24, desc[UR8][R24.64] ;  /* 0x000000081818e981 */ /* 0x000f22000c1e1b00 */
[----:B------:R-:W-:Y:S01]  /*2470*/  IADD3 R27, R28, 0x4, RZ ;  /* 0x000000041c1b7810 */ /* 0x000fe20007ffe0ff */
[----:B---3--:R-:W-:Y:S01]  /*2480*/  @!P4 FADD.FTZ R12, R12, R22 ;  /* 0x000000160c0cc221 */ /* 0x008fe20000010000 */
[----:B------:R-:W-:Y:S02]  /*2490*/  @!P4 FADD.FTZ R13, R13, R23 ;  /* 0x000000170d0dc221 */ /* 0x000fe40000010000 */
[----:B------:R-:W-:Y:S02]  /*24a0*/  ISETP.EQ.OR P4, PT, R27, UR7, P3 ;  /* 0x000000071b007c0c */ /* 0x000fe40009f82670 */
[C---:B------:R-:W-:Y:S02]  /*24b0*/  IADD3 R29, R28.reuse, 0x5, RZ ;  /* 0x000000051c1d7810 */ /* 0x040fe40007ffe0ff */
[----:B------:R-:W-:-:S09]  /*24c0*/  IADD3 R31, R28, 0x6, RZ ;  /* 0x000000061c1f7810 */ /* 0x000fd20007ffe0ff */
[----:B------:R-:W-:-:S04]  /*24d0*/  @!P4 IMAD R23, R2, R27, R48 ;  /* 0x0000001b0217c224 */ /* 0x000fc800078e0230 */
[----:B------:R-:W-:-:S06]  /*24e0*/  @!P4 IMAD.WIDE.U32 R22, R23, 0x8, R18 ;  /* 0x000000081716c825 */ /* 0x000fcc00078e0012 */
[----:B------:R-:W3:Y:S01]  /*24f0*/  @!P4 LDG.E.64 R22, desc[UR8][R22.64] ;  /* 0x000000081616c981 */ /* 0x000ee2000c1e1b00 */
[----:B--2---:R-:W-:Y:S01]  /*2500*/  @!P5 FADD.FTZ R12, R12, R20 ;  /* 0x000000140c0cd221 */ /* 0x004fe20000010000 */
[----:B------:R-:W-:Y:S01]  /*2510*/  @!P5 FADD.FTZ R13, R13, R21 ;  /* 0x000000150d0dd221 */ /* 0x000fe20000010000 */
[----:B------:R-:W-:Y:S02]  /*2520*/  ISETP.EQ.OR P5, PT, R29, UR7, P3 ;  /* 0x000000071d007c0c */ /* 0x000fe40009fa2670 */
[----:B----4-:R-:W-:Y:S01]  /*2530*/  @!P6 FADD.FTZ R12, R12, R24 ;  /* 0x000000180c0ce221 */ /* 0x010fe20000010000 */
[----:B------:R-:W-:Y:S01]  /*2540*/  @!P6 FADD.FTZ R13, R13, R25 ;  /* 0x000000190d0de221 */ /* 0x000fe20000010000 */
[----:B------:R-:W-:-:S09]  /*2550*/  ISETP.EQ.OR P6, PT, R31, UR7, P3 ;  /* 0x000000071f007c0c */ /* 0x000fd20009fc2670 */
[----:B------:R-:W-:-:S04]  /*2560*/  @!P5 IMAD R21, R2, R29, R48 ;  /* 0x0000001d0215d224 */ /* 0x000fc800078e0230 */
[----:B------:R-:W-:-:S06]  /*2570*/  @!P5 IMAD.WIDE.U32 R20, R21, 0x8, R18 ;  /* 0x000000081514d825 */ /* 0x000fcc00078e0012 */
[----:B------:R-:W2:Y:S01]  /*2580*/  @!P5 LDG.E.64 R20, desc[UR8][R20.64] ;  /* 0x000000081414d981 */ /* 0x000ea2000c1e1b00 */
        /* <DEDUP_REMOVED lines=50> */
[----:B------:R-:W-:Y:S01]  /*28b0*/  IADD3 R23, R28, 0xf, RZ ;  /* 0x0000000f1c177810 */ /* 0x000fe20007ffe0ff */
[----:B--2---:R-:W-:Y:S01]  /*28c0*/  @!P5 FADD.FTZ R12, R12, R20 ;  /* 0x000000140c0cd221 */ /* 0x004fe20000010000 */
[----:B------:R-:W-:Y:S01]  /*28d0*/  @!P5 FADD.FTZ R13, R13, R21 ;  /* 0x000000150d0dd221 */ /* 0x000fe20000010000 */
[----:B------:R-:W-:-:S06]  /*28e0*/  ISETP.EQ.OR P5, PT, R29, UR7, P3 ;  /* 0x000000071d007c0c */ /* 0x000fcc0009fa2670 */
[----:B------:R-:W-:-:S04]  /*28f0*/  @!P4 IMAD R21, R2, R27, R48 ;  /* 0x0000001b0215c224 */ /* 0x000fc800078e0230 */
[----:B------:R-:W-:-:S04]  /*2900*/  @!P4 IMAD.WIDE.U32 R20, R21, 0x8, R18 ;  /* 0x000000081514c825 */ /* 0x000fc800078e0012 */
[----:B----4-:R-:W-:Y:S01]  /*2910*/  @!P6 FADD.FTZ R12, R12, R24 ;  /* 0x000000180c0ce221 */ /* 0x010fe20000010000 */
[----:B------:R-:W-:Y:S01]  /*2920*/  @!P6 FADD.FTZ R13, R13, R25 ;  /* 0x000000190d0de221 */ /* 0x000fe20000010000 */
[----:B------:R-:W-:Y:S01]  /*2930*/  ISETP.EQ.OR P6, PT, R23, UR7, P3 ;  /* 0x0000000717007c0c */ /* 0x000fe20009fc2670 */
[----:B------:R-:W2:Y:S01]  /*2940*/  @!P4 LDG.E.64 R20, desc[UR8][R20.64] ;  /* 0x000000081414c981 */ /* 0x000ea2000c1e1b00 */
[----:B------:R-:W-:-:S04]  /*2950*/  @!P5 IMAD R25, R2, R29, R48 ;  /* 0x0000001d0219d224 */ /* 0x000fc800078e0230 */
[----:B------:R-:W-:-:S06]  /*2960*/  @!P5 IMAD.WIDE.U32 R24, R25, 0x8, R18 ;  /* 0x000000081918d825 */ /* 0x000fcc00078e0012 */
[----:B------:R-:W3:Y:S01]  /*2970*/  @!P5 LDG.E.64 R24, desc[UR8][R24.64] ;  /* 0x000000081818d981 */ /* 0x000ee2000c1e1b00 */
[----:B------:R-:W-:-:S04]  /*2980*/  @!P6 IMAD R23, R2, R23, R48 ;  /* 0x000000170217e224 */ /* 0x000fc800078e0230 */
        /* <DEDUP_REMOVED lines=12> */
.L_x_241:
[----:B------:R-:W-:-:S13]  /*2a50*/  ISETP.GT.AND P4, PT, R17, 0x4, PT ;  /* 0x000000041100780c */ /* 0x000fda0003f84270 */
[----:B------:R-:W-:Y:S05]  /*2a60*/  @!P4 BRA `(.L_x_243) ;  /* 0x0000000000ecc947 */ /* 0x000fea0003800000 */
[C---:B------:R-:W-:Y:S02]  /*2a70*/  IADD3 R23, R28.reuse, 0x1, RZ ;  /* 0x000000011c177810 */ /* 0x040fe40007ffe0ff */
[C---:B------:R-:W-:Y:S02]  /*2a80*/  ISETP.EQ.OR P0, PT, R28.reuse, UR7, P3 ;  /* 0x000000071c007c0c */ /* 0x040fe40009f02670 */
        /* <DEDUP_REMOVED lines=17> */
[----:B------:R-:W-:-:S04]  /*2ba0*/  IADD3 R28, R28, 0x4, RZ ;  /* 0x000000041c1c7810 */ /* 0x000fc80007ffe0ff */
        /* <DEDUP_REMOVED lines=12> */
[----:B------:R-:W-:Y:S02]  /*2c70*/  @!P0 IMAD R21, R2, R28, R48 ;  /* 0x0000001c02158224 */ /* 0x000fe400078e0230 */
[----:B-----5:R-:W-:Y:S01]  /*2c80*/  @!P4 FADD.FTZ R12, R12, R24 ;  /* 0x000000180c0cc221 */ /* 0x020fe20000010000 */
[----:B------:R-:W-:Y:S01]  /*2c90*/  @!P4 FADD.FTZ R13, R13, R25 ;  /* 0x000000190d0dc221 */ /* 0x000fe20000010000 */
[----:B------:R-:W-:Y:S01]  /*2ca0*/  ISETP.EQ.OR P4, PT, R33, UR7, P3 ;  /* 0x0000000721007c0c */ /* 0x000fe20009f82670 */
        /* <DEDUP_REMOVED lines=15> */
[----:B------:R-:W-:Y:S01]  /*2da0*/  @!P0 FADD.FTZ R13, R13, R21 ;  /* 0x000000150d0d8221 */ /* 0x000fe20000010000 */
[----:B------:R-:W-:Y:S02]  /*2db0*/  PLOP3.LUT P0, PT, PT, PT, PT, 0x8, 0x0 ;  /* 0x000000000000781c */ /* 0x000fe40003f0e170 */
[----:B---3--:R-:W-:Y:S01]  /*2dc0*/  @!P5 FADD.FTZ R12, R12, R22 ;  /* 0x000000160c0cd221 */ /* 0x008fe20000010000 */
[----:B------:R-:W-:-:S03]  /*2dd0*/  @!P5 FADD.FTZ R13, R13, R23 ;  /* 0x000000170d0dd221 */ /* 0x000fc60000010000 */
[----:B----4-:R-:W-:Y:S01]  /*2de0*/  @!P6 FADD.FTZ R12, R12, R26 ;  /* 0x0000001a0c0ce221 */ /* 0x010fe20000010000 */
[----:B------:R-:W-:-:S03]  /*2df0*/  @!P6 FADD.FTZ R13, R13, R27 ;  /* 0x0000001b0d0de221 */ /* 0x000fc60000010000 */
[----:B-----5:R-:W-:Y:S01]  /*2e00*/  @!P4 FADD.FTZ R12, R12, R24 ;  /* 0x000000180c0cc221 */ /* 0x020fe20000010000 */
[----:B------:R-:W-:-:S07]  /*2e10*/  @!P4 FADD.FTZ R13, R13, R25 ;  /* 0x000000190d0dc221 */ /* 0x000fce0000010000 */
.L_x_243:
[----:B------:R-:W-:-:S13]  /*2e20*/  ISETP.NE.OR P0, PT, R17, RZ, P0 ;  /* 0x000000ff1100720c */ /* 0x000fda0000705670 */
[----:B------:R-:W-:Y:S05]  /*2e30*/  @!P0 BRA `(.L_x_239) ;  /* 0x00000000007c8947 */ /* 0x000fea0003800000 */
.L_x_240:
[C---:B------:R-:W-:Y:S02]  /*2e40*/  ISETP.EQ.OR P5, PT, R28.reuse, UR7, P3 ;  /* 0x000000071c007c0c */ /* 0x040fe40009fa2670 */
[C---:B------:R-:W-:Y:S02]  /*2e50*/  IADD3 R23, R28.reuse, 0x1, RZ ;  /* 0x000000011c177810 */ /* 0x040fe40007ffe0ff */
[C---:B------:R-:W-:Y:S02]  /*2e60*/  IADD3 R27, R28.reuse, 0x2, RZ ;  /* 0x000000021c1b7810 */ /* 0x040fe40007ffe0ff */
        /* <DEDUP_REMOVED lines=28> */
.L_x_239:
        /* <DEDUP_REMOVED lines=11> */
.L_x_245:
[----:B------:R-:W-:Y:S05]  /*30e0*/  BSYNC B0 ;  /* 0x0000000000007941 */ /* 0x000fea0003800000 */
.L_x_244:
        /* <DEDUP_REMOVED lines=16> */
.L_x_236:
[----:B------:R-:W0:Y:S01]  /*31f0*/  S2UR UR6, SR_CgaCtaId ;  /* 0x00000000000679c3 */ /* 0x000e220000008800 */
[----:B------:R-:W-:Y:S01]  /*3200*/  UMOV UR5, 0x400 ;  /* 0x0000040000057882 */ /* 0x000fe20000000000 */
[----:B-1----:R-:W-:Y:S02]  /*3210*/  SHF.L.U32 R17, R6, 0x10, RZ ;  /* 0x0000001006117819 */ /* 0x002fe400000006ff */
[----:B------:R-:W-:Y:S02]  /*3220*/  SHF.L.U32 R39, R39, 0x10, RZ ;  /* 0x0000001027277819 */ /* 0x000fe400000006ff */
[----:B------:R-:W-:Y:S01]  /*3230*/  SHF.L.U32 R19, R40, 0x10, RZ ;  /* 0x0000001028137819 */ /* 0x000fe200000006ff */
[C---:B------:R-:W-:Y:S01]  /*3240*/  FADD.FTZ R20, -R4.reuse, R17 ;  /* 0x0000001104147221 */ /* 0x040fe20000010100 */
[----:B------:R-:W1:Y:S01]  /*3250*/  LDC R21, c[0x0][0x2ac] ;  /* 0x0000ab00ff157b82 */ /* 0x000e620000000800 */
[----:B------:R-:W-:Y:S01]  /*3260*/  SHF.R.U32.HI R18, RZ, 0x4, R0 ;  /* 0x00000004ff127819 */ /* 0x000fe20000011600 */
[C---:B------:R-:W-:Y:S01]  /*3270*/  FADD.FTZ R22, -R4.reuse, R39 ;  /* 0x0000002704167221 */ /* 0x040fe20000010100 */
[----:B------:R-:W-:Y:S01]  /*3280*/  SHF.L.U32 R15, R15, 0x10, RZ ;  /* 0x000000100f0f7819 */ /* 0x000fe200000006ff */
[----:B------:R-:W-:Y:S01]  /*3290*/  FADD.FTZ R6, -R4, R19 ;  /* 0x0000001304067221 */ /* 0x000fe20000010100 */
[----:B------:R-:W-:Y:S01]  /*32a0*/  SHF.L.U32 R42, R42, 0x10, RZ ;  /* 0x000000102a2a7819 */ /* 0x000fe200000006ff */
[-C--:B------:R-:W-:Y:S01]  /*32b0*/  FMUL.FTZ R27, R22, R3.reuse ;  /* 0x00000003161b7220 */ /* 0x080fe20000410000 */
[----:B------:R-:W-:Y:S01]  /*32c0*/  SHF.L.U32 R14, R14, 0x10, RZ ;  /* 0x000000100e0e7819 */ /* 0x000fe200000006ff */
[----:B------:R-:W-:Y:S01]  /*32d0*/  FADD.FTZ R4, -R4, R15 ;  /* 0x0000000f04047221 */ /* 0x000fe20000010100 */
[----:B------:R-:W-:Y:S01]  /*32e0*/  FMUL.FTZ R26, R20, R3 ;  /* 0x00000003141a7220 */ /* 0x000fe20000410000 */
[----:B0-----:R-:W-:Y:S01]  /*32f0*/  ULEA UR5, UR6, UR5, 0x18 ;  /* 0x0000000506057291 */ /* 0x001fe2000f8ec03f */
[----:B-1----:R-:W-:-:S08]  /*3300*/  IMAD R17, R21, UR7, R18 ;  /* 0x0000000715117c24 */ /* 0x002fd0000f8e0212 */
        /* <DEDUP_REMOVED lines=25> */
.L_x_246:
[----:B------:R-:W-:Y:S04]  /*34a0*/  BSSY B0, `(.L_x_247) ;  /* 0x0000014000007945 */ /* 0x000fe80003800000 */
[----:B------:R-:W-:Y:S05]  /*34b0*/  @!P1 BRA `(.L_x_248) ;  /* 0x0000000000489947 */ /* 0x000fea0003800000 */
[C-C-:B------:R-:W-:Y:S01]  /*34c0*/  FFMA.FTZ R13, R18.reuse, R27, R19.reuse ;  /* 0x0000001b120d7223 */ /* 0x140fe20000010013 */
[----:B------:R-:W-:Y:S01]  /*34d0*/  ULDC.64 UR12, c[0x0][0x288] ;  /* 0x0000a200000c7ab9 */ /* 0x000fe20000000a00 */
[----:B------:R-:W-:Y:S01]  /*34e0*/  FFMA.FTZ R15, R18, R26, R19 ;  /* 0x0000001a120f7223 */ /* 0x000fe20000010013 */
[----:B------:R-:W-:Y:S01]  /*34f0*/  MOV R12, R8 ;  /* 0x00000008000c7202 */ /* 0x000fe20000000f00 */
[----:B------:R-:W-:Y:S01]  /*3500*/  FFMA.FTZ R42, R42, R5, -R13 ;  /* 0x000000052a2a7223 */ /* 0x000fe2000001080d */
[----:B------:R-:W-:Y:S01]  /*3510*/  MOV R13, R11 ;  /* 0x0000000b000d7202 */ /* 0x000fe20000000f00 */
[----:B------:R-:W-:Y:S02]  /*3520*/  IMAD R21, R49, UR12, RZ ;  /* 0x0000000c31157c24 */ /* 0x000fe4000f8e02ff */
[----:B------:R-:W-:Y:S01]  /*3530*/  FFMA.FTZ R20, R14, R7, -R15 ;  /* 0x000000070e147223 */ /* 0x000fe2000001080f */
[----:B------:R-:W-:-:S04]  /*3540*/  IMAD.WIDE.U32 R12, R44, UR12, R12 ;  /* 0x0000000c2c0c7c25 */ /* 0x000fc8000f8e000c */
[-C--:B------:R-:W-:Y:S01]  /*3550*/  FMUL.FTZ R20, R20, R3.reuse ;  /* 0x0000000314147220 */ /* 0x080fe20000410000 */
[----:B------:R-:W-:Y:S01]  /*3560*/  IMAD R15, R44, UR13, R21 ;  /* 0x0000000d2c0f7c24 */ /* 0x000fe2000f8e0215 */
[----:B------:R-:W-:Y:S01]  /*3570*/  ULDC.64 UR12, c[0x0][0x210] ;  /* 0x00008400000c7ab9 */ /* 0x000fe20000000a00 */
[----:B------:R-:W-:Y:S01]  /*3580*/  FMUL.FTZ R21, R42, R3 ;  /* 0x000000032a157220 */ /* 0x000fe20000410000 */
[----:B------:R-:W-:Y:S02]  /*3590*/  LEA R14, P0, R12, UR12, 0x1 ;  /* 0x0000000c0c0e7c11 */ /* 0x000fe4000f8008ff */
[----:B------:R-:W-:Y:S02]  /*35a0*/  IADD3 R15, R13, R15, RZ ;  /* 0x0000000f0d0f7210 */ /* 0x000fe40007ffe0ff */
[----:B------:R-:W-:Y:S02]  /*35b0*/  F2FP.BF16.F32.PACK_AB R13, R20, R21 ;  /* 0x00000015140d723e */ /* 0x000fe400000010ff */
[----:B------:R-:W-:-:S05]  /*35c0*/  LEA.HI.X R15, R12, UR13, R15, 0x1, P0 ;  /* 0x0000000d0c0f7c11 */ /* 0x000fca00080f0c0f */
[----:B------:R0:W-:Y:S02]  /*35d0*/  STG.E desc[UR8][R14.64], R13 ;  /* 0x0000000d0e007986 */ /* 0x0001e4000c101908 */
.L_x_248:
[----:B------:R-:W-:Y:S05]  /*35e0*/  BSYNC B0 ;  /* 0x0000000000007941 */ /* 0x000fea0003800000 */
.L_x_247:
        /* <DEDUP_REMOVED lines=24> */
.L_x_249:
        /* <DEDUP_REMOVED lines=8> */
[C-C-:B0-----:R-:W-:Y:S01]  /*37f0*/  FFMA.FTZ R13, R18.reuse, R21, R19.reuse ;  /* 0x00000015120d7223 */ /* 0x141fe20000010013 */
        /* <DEDUP_REMOVED lines=10> */
[C---:B------:R-:W-:Y:S02]  /*38a0*/  LEA R4, P0, R8.reuse, UR12, 0x1 ;  /* 0x0000000c08047c11 */ /* 0x040fe4000f8008ff */
[----:B------:R-:W-:Y:S02]  /*38b0*/  IADD3 R11, R9, R11, RZ ;  /* 0x0000000b090b7210 */ /* 0x000fe40007ffe0ff */
[----:B------:R-:W-:Y:S02]  /*38c0*/  F2FP.BF16.F32.PACK_AB R3, R3, R12 ;  /* 0x0000000c0303723e */ /* 0x000fe400000010ff */
[----:B------:R-:W-:-:S05]  /*38d0*/  LEA.HI.X R5, R8, UR13, R11, 0x1, P0 ;  /* 0x0000000d08057c11 */ /* 0x000fca00080f0c0b */
[----:B------:R1:W-:Y:S02]  /*38e0*/  STG.E desc[UR8][R4.64], R3 ;  /* 0x0000000304007986 */ /* 0x0003e4000c101908 */
.L_x_251:
[----:B------:R-:W-:Y:S05]  /*38f0*/  BSYNC B0 ;  /* 0x0000000000007941 */ /* 0x000fea0003800000 */
.L_x_250:
[----:B------:R-:W-:Y:S02]  /*3900*/  IADD3 R36, R2, R36, RZ ;  /* 0x0000002402247210 */ /* 0x000fe40007ffe0ff */
[----:B------:R-:W-:Y:S02]  /*3910*/  IADD3 R45, R45, 0x1, RZ ;  /* 0x000000012d2d7810 */ /* 0x000fe40007ffe0ff */
[----:B------:R-:W-:-:S13]  /*3920*/  ISETP.GE.AND P0, PT, R36, UR4, PT ;  /* 0x0000000424007c0c */ /* 0x000fda000bf06270 */
[----:B------:R-:W-:Y:S05]  /*3930*/  @!P0 BRA `(.L_x_252) ;  /* 0xffffffc800808947 */ /* 0x000fea000383ffff */
.L_x_225:
[----:B------:R-:W2:Y:S01]  /*3940*/  LDC R6, c[0x0][0xc] ;  /* 0x00000300ff067b82 */ /* 0x000ea20000000800 */
[----:B------:R-:W-:Y:S01]  /*3950*/  ISETP.NE.AND P2, PT, R0, RZ, PT ;  /* 0x000000ff0000720c */ /* 0x000fe20003f45270 */
[----:B------:R-:W-:Y:S06]  /*3960*/  BSSY B0, `(.L_x_253) ;  /* 0x0000015000007945 */ /* 0x000fec0003800000 */
[----:B------:R-:W3:Y:S08]  /*3970*/  LDC R7, c[0x0][0x10] ;  /* 0x00000400ff077b82 */ /* 0x000ef00000000800 */
[----:B-1----:R-:W1:Y:S01]  /*3980*/  LDC.64 R2, c[0x0][0x258] ;  /* 0x00009600ff027b82 */ /* 0x002e620000000a00 */
[----:B--2---:R-:W-:-:S02]  /*3990*/  IADD3 R4, R6, -0x1, RZ ;  /* 0xffffffff06047810 */ /* 0x004fc40007ffe0ff */
[----:B------:R-:W-:Y:S02]  /*39a0*/  ISETP.NE.AND P1, PT, R6, 0x1, PT ;  /* 0x000000010600780c */ /* 0x000fe40003f25270 */
[----:B------:R-:W-:Y:S02]  /*39b0*/  ISETP.NE.AND P0, PT, R4, UR7, PT ;  /* 0x0000000704007c0c */ /* 0x000fe4000bf05270 */
[C---:B---3--:R-:W-:Y:S02]  /*39c0*/  IADD3 R5, R7.reuse, -0x1, RZ ;  /* 0xffffffff07057810 */ /* 0x048fe40007ffe0ff */
[----:B------:R-:W-:Y:S02]  /*39d0*/  SHF.L.U32 R4, R7, 0x1, RZ ;  /* 0x0000000107047819 */ /* 0x000fe400000006ff */
[----:B------:R-:W-:Y:S02]  /*39e0*/  ISETP.NE.OR P0, PT, R48, R5, P0 ;  /* 0x000000053000720c */ /* 0x000fe40000705670 */
[----:B------:R-:W-:-:S05]  /*39f0*/  SEL R5, R4, RZ, P1 ;  /* 0x000000ff04057207 */ /* 0x000fca0000800000 */
[----:B-1----:R-:W-:Y:S01]  /*3a00*/  IMAD.WIDE.U32 R2, R5, 0x4, R2 ;  /* 0x0000000405027825 */ /* 0x002fe200078e0002 */
        /* <DEDUP_REMOVED lines=10> */
.L_x_254:
[----:B------:R-:W-:Y:S05]  /*3ab0*/  BSYNC B0 ;  /* 0x0000000000007941 */ /* 0x000fea0003800000 */
.L_x_253:
[----:B------:R-:W-:Y:S05]  /*3ac0*/  @P0 EXIT ;  /* 0x000000000000094d */ /* 0x000fea0003800000 */
[----:B------:R-:W-:Y:S05]  /*3ad0*/  @P2 BRA `(.L_x_255) ;  /* 0x0000000000202947 */ /* 0x000fea0003800000 */
[----:B------:R-:W-:-:S05]  /*3ae0*/  IMAD R4, R6, R7, RZ ;  /* 0x0000000706047224 */ /* 0x000fca00078e02ff */
[----:B------:R-:W-:-:S13]  /*3af0*/  ISETP.NE.AND P0, PT, R4, -0x1, PT ;  /* 0xffffffff0400780c */ /* 0x000fda0003f05270 */
[----:B------:R-:W-:Y:S05]  /*3b00*/  @!P0 BRA `(.L_x_255) ;  /* 0x0000000000148947 */ /* 0x000fea0003800000 */
.L_x_256:
[----:B-1----:R-:W2:Y:S04]  /*3b10*/  LDG.E.STRONG.GPU R5, desc[UR8][R2.64] ;  /* 0x0000000802057981 */ /* 0x002ea8000c1ef900 */
[----:B--2---:R-:W-:Y:S01]  /*3b20*/  CCTL.IVALL ;  /* 0x00000000ff00798f */ /* 0x004fe20002000000 */
[----:B------:R-:W-:Y:S05]  /*3b30*/  YIELD ;  /* 0x0000000000007946 */ /* 0x000fea0003800000 */
[----:B------:R-:W-:-:S13]  /*3b40*/  ISETP.NE.AND P0, PT, R5, R4, PT ;  /* 0x000000040500720c */ /* 0x000fda0003f05270 */
[----:B------:R-:W-:Y:S05]  /*3b50*/  @P0 BRA `(.L_x_256) ;  /* 0xfffffffc00ec0947 */ /* 0x000fea000383ffff */
.L_x_255:
[----:B------:R-:W-:Y:S05]  /*3b60*/  WARPSYNC.ALL ;  /* 0x0000000000007948 */ /* 0x000fea0003800000 */
[----:B-1----:R-:W1:Y:S01]  /*3b70*/  LDC.64 R2, c[0x0][0x288] ;  /* 0x0000a200ff027b82 */ /* 0x002e620000000a00 */
[----:B------:R-:W-:-:S07]  /*3b80*/  SHF.R.S32.HI R10, RZ, 0x1f, R0 ;  /* 0x0000001fff0a7819 */ /* 0x000fce0000011400 */
[----:B------:R-:W-:Y:S01]  /*3b90*/  BAR.SYNC.DEFER_BLOCKING 0x0 ;  /* 0x0000000000007b1d */ /* 0x000fe20000010000 */
[----:B-1----:R-:W-:-:S04]  /*3ba0*/  LEA.HI R4, P0, R3, R2, RZ, 0x1 ;  /* 0x0000000203047211 */ /* 0x002fc800078108ff */
[----:B------:R-:W-:-:S04]  /*3bb0*/  IADD3.X R5, RZ, R3, RZ, P0, !PT ;  /* 0x00000003ff057210 */ /* 0x000fc800007fe4ff */
[--C-:B------:R-:W-:Y:S02]  /*3bc0*/  SHF.R.S64 R25, R4, 0x1, R5.reuse ;  /* 0x0000000104197819 */ /* 0x100fe40000001005 */
[----:B------:R-:W-:Y:S02]  /*3bd0*/  SHF.R.S32.HI R20, RZ, 0x1, R5 ;  /* 0x00000001ff147819 */ /* 0x000fe40000011405 */
[----:B------:R-:W-:-:S04]  /*3be0*/  ISETP.GT.U32.AND P0, PT, R25, R0, PT ;  /* 0x000000001900720c */ /* 0x000fc80003f04070 */
[----:B------:R-:W-:-:S13]  /*3bf0*/  ISETP.GT.AND.EX P0, PT, R20, R10, PT, P0 ;  /* 0x0000000a1400720c */ /* 0x000fda0003f04300 */
[----:B------:R-:W-:Y:S05]  /*3c00*/  @!P0 EXIT ;  /* 0x000000000000894d */ /* 0x000fea0003800000 */
[C---:B------:R-:W-:Y:S01]  /*3c10*/  IMAD.WIDE.U32 R8, R2.reuse, 0x3, RZ ;  /* 0x0000000302087825 */ /* 0x040fe200078e00ff */
[----:B------:R-:W-:Y:S01]  /*3c20*/  LEA R11, R3, R3, 0x1 ;  /* 0x00000003030b7211 */ /* 0x000fe200078e08ff */
[----:B------:R-:W1:Y:S01]  /*3c30*/  LDC.64 R6, c[0x0][0x218] ;  /* 0x00008600ff067b82 */ /* 0x000e620000000a00 */
[----:B0-----:R-:W-:Y:S01]  /*3c40*/  MOV R13, R10 ;  /* 0x0000000a000d7202 */ /* 0x001fe20000000f00 */
[----:B------:R-:W-:Y:S01]  /*3c50*/  ULDC.64 UR4, c[0x0][0x268] ;  /* 0x00009a0000047ab9 */ /* 0x000fe20000000a00 */
[----:B------:R-:W-:Y:S02]  /*3c60*/  IADD3 R11, R9, R11, RZ ;  /* 0x0000000b090b7210 */ /* 0x000fe40007ffe0ff */
[----:B------:R-:W-:Y:S02]  /*3c70*/  SHF.L.U64.HI R23, R2, 0x2, R3 ;  /* 0x0000000202177819 */ /* 0x000fe40000010203 */
[----:B------:R-:W-:Y:S01]  /*3c80*/  LEA.HI R8, P0, R11, R8, RZ, 0x1 ;  /* 0x000000080b087211 */ /* 0x000fe200078108ff */
[----:B------:R-:W0:Y:S01]  /*3c90*/  LDC.64 R4, c[0x0][0x220] ;  /* 0x00008800ff047b82 */ /* 0x000e220000000a00 */
[----:B------:R-:W-:-:S02]  /*3ca0*/  SHF.L.U64.HI R31, R25, 0x2, R20 ;  /* 0x00000002191f7819 */ /* 0x000fc40000010214 */
[----:B------:R-:W-:-:S04]  /*3cb0*/  IADD3.X R11, RZ, R11, RZ, P0, !PT ;  /* 0x0000000bff0b7210 */ /* 0x000fc800007fe4ff */
[--C-:B------:R-:W-:Y:S02]  /*3cc0*/  SHF.R.S64 R27, R8, 0x1, R11.reuse ;  /* 0x00000001081b7819 */ /* 0x100fe4000000100b */
[----:B------:R-:W-:-:S04]  /*3cd0*/  SHF.R.S32.HI R8, RZ, 0x1, R11 ;  /* 0x00000001ff087819 */ /* 0x000fc8000001140b */
[----:B------:R-:W-:-:S07]  /*3ce0*/  SHF.L.U64.HI R29, R27, 0x2, R8 ;  /* 0x000000021b1d7819 */ /* 0x000fce0000010208 */
.L_x_257:
[----:B------:R-:W-:-:S04]  /*3cf0*/  LEA R12, P0, R0, UR4, 0x2 ;  /* 0x00000004000c7c11 */ /* 0x000fc8000f8010ff */
[----:B------:R-:W-:Y:S02]  /*3d00*/  LEA.HI.X R13, R0, UR5, R13, 0x2, P0 ;  /* 0x00000005000d7c11 */ /* 0x000fe400080f140d */
[-C--:B------:R-:W-:Y:S02]  /*3d10*/  LEA R14, P0, R25, R12.reuse, 0x2 ;  /* 0x0000000c190e7211 */ /* 0x080fe400078010ff */
[-C--:B------:R-:W-:Y:S01]  /*3d20*/  LEA R18, P2, R27, R12.reuse, 0x2 ;  /* 0x0000000c1b127211 */ /* 0x080fe200078410ff */
[----:B--2---:R2:W3:Y:S01]  /*3d30*/  LDG.E R3, desc[UR8][R12.64] ;  /* 0x000000080c037981 */ /* 0x0044e2000c1e1900 */
[----:B------:R-:W-:Y:S02]  /*3d40*/  LEA R16, P1, R2, R12, 0x2 ;  /* 0x0000000c02107211 */ /* 0x000fe400078210ff */
[C---:B------:R-:W-:Y:S02]  /*3d50*/  IADD3.X R15, R13.reuse, R31, RZ, P0, !PT ;  /* 0x0000001f0d0f7210 */ /* 0x040fe400007fe4ff */
        /* <DEDUP_REMOVED lines=8> */
[----:B0-----:R-:W-:Y:S01]  /*3de0*/  IMAD.WIDE R10, R11, 0x2, R4 ;  /* 0x000000020b0a7825 */ /* 0x001fe200078e0204 */
[----:B------:R-:W-:Y:S02]  /*3df0*/  ISETP.GT.U32.AND P0, PT, R25, R0, PT ;  /* 0x000000001900720c */ /* 0x000fe40003f04070 */
[----:B--2---:R-:W-:-:S04]  /*3e00*/  SHF.R.S32.HI R13, RZ, 0x1f, R0 ;  /* 0x0000001fff0d7819 */ /* 0x004fc80000011400 */
[----:B------:R-:W-:Y:S02]  /*3e10*/  ISETP.GT.AND.EX P0, PT, R20, R13, PT, P0 ;  /* 0x0000000d1400720c */ /* 0x000fe40003f04300 */
[----:B---3--:R-:W-:Y:S02]  /*3e20*/  F2FP.BF16.F32.PACK_AB R3, R14, R3 ;  /* 0x000000030e03723e */ /* 0x008fe400000010ff */
[----:B----4-:R-:W-:-:S03]  /*3e30*/  F2FP.BF16.F32.PACK_AB R21, R19, R16 ;  /* 0x000000101315723e */ /* 0x010fc600000010ff */
[----:B------:R2:W-:Y:S04]  /*3e40*/  STG.E desc[UR8][R8.64], R3 ;  /* 0x0000000308007986 */ /* 0x0005e8000c101908 */
[----:B------:R2:W-:Y:S02]  /*3e50*/  STG.E desc[UR8][R10.64], R21 ;  /* 0x000000150a007986 */ /* 0x0005e4000c101908 */
[----:B------:R-:W-:Y:S05]  /*3e60*/  @P0 BRA `(.L_x_257) ;  /* 0xfffffffc00a00947 */ /* 0x000fea000383ffff */
[----:B------:R-:W-:Y:S05]  /*3e70*/  EXIT ;  /* 0x000000000000794d */ /* 0x000fea0003800000 */
.L_x_258:
        /* <DEDUP_REMOVED lines=16> */
.L_x_3300:


//--------------------- .text._Z35group_norm_nhwc_bwd_one_pass_kernelI11Bf16IOBf16WLi128ELi32ELi512EEv26Group_norm_nhwc_bwd_params --------------------------
	.section	.text._Z35group_norm_nhwc_bwd_one_pass_kernelI11Bf16IOBf16WLi128ELi32ELi512EEv26Group_norm_nhwc_bwd_params,"ax",@progbits
	.align	128
        .global         _Z35group_norm_nhwc_bwd_one_pass_kernelI11Bf16IOBf16WLi128ELi32ELi512EEv26Group_norm_nhwc_bwd_params
        .type           _Z35group_norm_nhwc_bwd_one_pass_kernelI11Bf16IOBf16WLi128ELi32ELi512EEv26Group_norm_nhwc_bwd_params,@function
        .size           _Z35group_norm_nhwc_bwd_one_pass_kernelI11Bf16IOBf16WLi128ELi32ELi512EEv26Group_norm_nhwc_bwd_params,(.L_x_3301 - _Z35group_norm_nhwc_bwd_one_pass_kernelI11Bf16IOBf16WLi128ELi32ELi512EEv26Group_norm_nhwc_bwd_params)
        .other          _Z35group_norm_nhwc_bwd_one_pass_kernelI11Bf16IOBf16WLi128ELi32ELi512EEv26Group_norm_nhwc_bwd_params,@"STO_CUDA_ENTRY STV_DEFAULT"
_Z35group_norm_nhwc_bwd_one_pass_kernelI11Bf16IOBf16WLi128ELi32ELi512EEv26Group_norm_nhwc_bwd_params:
.text._Z35group_norm_nhwc_bwd_one_pass_kernelI11Bf16IOBf16WLi128ELi32ELi512EEv26Group_norm_nhwc_bwd_params:
        /* <DEDUP_REMOVED lines=53> */
.L_x_294:
        /* <DEDUP_REMOVED lines=31> */
[----:B------:R-:W3:Y:S02]  /*0540*/  @P1 LDC.64 R10, c[0x0][0x288] ;  /* 0x0000a200ff0a1b82 */ /* 0x000ee40000000a00 */
[----:B------:R-:W-:Y:S02]  /*0550*/  @!P0 IADD3 R6, -R6, RZ, RZ ;  /* 0x000000ff06068210 */ /* 0x000fe40007ffe1ff */
[----:B------:R-:W-:Y:S02]  /*0560*/  @P4 IADD3 R9, R9, 0x1, RZ ;  /* 0x0000000109094810 */ /* 0x000fe40007ffe0ff */
[----:B------:R-:W-:Y:S02]  /*0570*/  ISETP.NE.AND P4, PT, R14, RZ, PT ;  /* 0x000000ff0e00720c */ /* 0x000fe40003f85270 */
[----:B------:R-:W-:-:S02]  /*0580*/  MOV R8, R9 ;  /* 0x0000000900087202 */ /* 0x000fc40000000f00 */
[----:B------:R-:W-:Y:S02]  /*0590*/  LOP3.LUT R9, RZ, R14, RZ, 0x33, !PT ;  /* 0x0000000eff097212 */ /* 0x000fe400078e33ff */
[----:B------:R-:W-:Y:S02]  /*05a0*/  @!P3 IADD3 R8, -R8, RZ, RZ ;  /* 0x000000ff0808b210 */ /* 0x000fe40007ffe1ff */
[C---:B------:R-:W-:Y:S02]  /*05b0*/  SEL R6, R9.reuse, R6, !P4 ;  /* 0x0000000609067207 */ /* 0x040fe40006000000 */
[----:B------:R-:W-:Y:S02]  /*05c0*/  SEL R57, R9, R8, !P4 ;  /* 0x0000000809397207 */ /* 0x000fe40006000000 */
[----:B------:R-:W-:Y:S02]  /*05d0*/  LEA R8, R6, R13, 0x5 ;  /* 0x0000000d06087211 */ /* 0x000fe400078e28ff */
[----:B------:R-:W-:-:S02]  /*05e0*/  SHF.R.S32.HI R12, RZ, 0x1f, R57 ;  /* 0x0000001fff0c7819 */ /* 0x000fc40000011439 */
[----:B------:R-:W-:Y:S02]  /*05f0*/  SHF.R.S32.HI R9, RZ, 0x1f, R8 ;  /* 0x0000001fff097819 */ /* 0x000fe40000011408 */
[----:B------:R-:W-:Y:S01]  /*0600*/  SHF.R.U32.HI R13, RZ, 0x4, R53 ;  /* 0x00000004ff0d7819 */ /* 0x000fe20000011635 */
[----:B------:R-:W-:-:S04]  /*0610*/  IMAD R12, R12, UR10, RZ ;  /* 0x0000000a0c0c7c24 */ /* 0x000fc8000f8e02ff */
[C---:B------:R-:W-:Y:S02]  /*0620*/  IMAD R59, R57.reuse, UR11, R12 ;  /* 0x0000000b393b7c24 */ /* 0x040fe4000f8e020c */
[----:B------:R-:W-:Y:S01]  /*0630*/  IMAD.WIDE.U32 R56, R57, UR10, R8 ;  /* 0x0000000a39387c25 */ /* 0x000fe2000f8e0008 */
[----:B------:R-:W-:Y:S02]  /*0640*/  ULDC.64 UR10, c[0x0][0x248] ;  /* 0x00009200000a7ab9 */ /* 0x000fe40000000a00 */
[----:B------:R-:W-:Y:S01]  /*0650*/  UIMAD.WIDE UR10, UR15, 0x8, UR10 ;  /* 0x000000080f0a78a5 */ /* 0x000fe2000f8e020a */
[----:B-1----:R-:W-:Y:S01]  /*0660*/  IMAD R16, R16, UR14, R13 ;  /* 0x0000000e10107c24 */ /* 0x002fe2000f8e020d */
[----:B------:R-:W-:Y:S01]  /*0670*/  IADD3 R59, R57, R59, RZ ;  /* 0x0000003b393b7210 */ /* 0x000fe20007ffe0ff */
[----:B---3--:R-:W-:-:S03]  /*0680*/  @P1 IMAD R13, R37, R10, RZ ;  /* 0x0000000a250d1224 */ /* 0x008fc600078e02ff */
[----:B------:R-:W-:Y:S01]  /*0690*/  MOV R14, UR10 ;  /* 0x0000000a000e7c02 */ /* 0x000fe20008000f00 */
[----:B------:R-:W-:Y:S01]  /*06a0*/  @P1 IMAD R23, R38, R11, R13 ;  /* 0x0000000b26171224 */ /* 0x000fe200078e020d */
[----:B------:R-:W-:Y:S02]  /*06b0*/  MOV R15, UR11 ;  /* 0x0000000b000f7c02 */ /* 0x000fe40008000f00 */
[----:B------:R-:W-:-:S04]  /*06c0*/  IADD3 R12, R16, 0x40, RZ ;  /* 0x00000040100c7810 */ /* 0x000fc80007ffe0ff */
[----:B------:R-:W3:Y:S01]  /*06d0*/  LDG.E.64 R14, desc[UR12][R14.64] ;  /* 0x0000000c0e0e7981 */ /* 0x000ee2000c1e1b00 */
[----:B------:R-:W-:Y:S02]  /*06e0*/  ISETP.GE.U32.AND P0, PT, R12, UR18, PT ;  /* 0x000000120c007c0c */ /* 0x000fe4000bf06070 */
[----:B------:R-:W-:-:S04]  /*06f0*/  SHF.R.S32.HI R12, RZ, 0x1f, R12 ;  /* 0x0000001fff0c7819 */ /* 0x000fc8000001140c */
[----:B------:R-:W-:Y:S02]  /*0700*/  ISETP.GE.AND.EX P0, PT, R12, UR19, PT, P0 ;  /* 0x000000130c007c0c */ /* 0x000fe4000bf06300 */
[----:B------:R-:W1:Y:S01]  /*0710*/  @P2 LDC.64 R12, c[0x0][0x288] ;  /* 0x0000a200ff0c2b82 */ /* 0x000e620000000a00 */
[----:B------:R-:W-:Y:S02]  /*0720*/  IADD3 R11, R16, 0x60, RZ ;  /* 0x00000060100b7810 */ /* 0x000fe40007ffe0ff */
[----:B------:R-:W-:Y:S02]  /*0730*/  ISETP.LT.U32.AND P0, PT, R53, 0x200, !P0 ;  /* 0x000002003500780c */ /* 0x000fe40004701070 */
[----:B------:R-:W-:Y:S02]  /*0740*/  @P1 MOV R58, R56 ;  /* 0x00000038003a1202 */ /* 0x000fe40000000f00 */
[----:B------:R-:W-:Y:S01]  /*0750*/  ISETP.GE.U32.AND P3, PT, R11, UR18, PT ;  /* 0x000000120b007c0c */ /* 0x000fe2000bf66070 */
[----:B------:R-:W4:Y:S01]  /*0760*/  @P1 LDC.64 R16, c[0x0][0x228] ;  /* 0x00008a00ff101b82 */ /* 0x000f220000000a00 */
[----:B------:R-:W-:Y:S01]  /*0770*/  SHF.R.S32.HI R11, RZ, 0x1f, R11 ;  /* 0x0000001fff0b7819 */ /* 0x000fe2000001140b */
[----:B------:R-:W-:-:S03]  /*0780*/  @P1 IMAD.WIDE.U32 R20, R38, R10, R58 ;  /* 0x0000000a26141225 */ /* 0x000fc600078e003a */
[----:B------:R-:W-:-:S03]  /*0790*/  ISETP.GE.AND.EX P3, PT, R11, UR19, PT, P3 ;  /* 0x000000130b007c0c */ /* 0x000fc6000bf66330 */
[----:B------:R-:W0:Y:S01]  /*07a0*/  @P0 LDC.64 R10, c[0x0][0x288] ;  /* 0x0000a200ff0a0b82 */ /* 0x000e220000000a00 */
[----:B------:R-:W-:Y:S02]  /*07b0*/  ISETP.LT.U32.AND P3, PT, R53, 0x200, !P3 ;  /* 0x000002003500780c */ /* 0x000fe40005f61070 */
[----:B------:R-:W-:Y:S02]  /*07c0*/  @P1 SHF.L.U32 R29, R20, 0x1, RZ ;  /* 0x00000001141d1819 */ /* 0x000fe400000006ff */
[----:B------:R-:W-:-:S03]  /*07d0*/  @P1 IADD3 R21, R21, R23, RZ ;  /* 0x0000001715151210 */ /* 0x000fc60007ffe0ff */
[----:B------:R-:W0:Y:S01]  /*07e0*/  @P2 LDC.64 R22, c[0x0][0x228] ;  /* 0x00008a00ff162b82 */ /* 0x000e220000000a00 */
[----:B--2---:R-:W-:Y:S01]  /*07f0*/  @P1 IADD3 R26, P4, R29, R18, RZ ;  /* 0x000000121d1a1210 */ /* 0x004fe20007f9e0ff */
[----:B-1----:R-:W-:Y:S01]  /*0800*/  @P2 IMAD R18, R3, R12, RZ ;  /* 0x0000000c03122224 */ /* 0x002fe200078e02ff */
[----:B------:R-:W-:-:S03]  /*0810*/  @P1 SHF.L.U64.HI R30, R20, 0x1, R21 ;  /* 0x00000001141e1819 */ /* 0x000fc60000010215 */
[----:B------:R-:W-:Y:S01]  /*0820*/  @P2 IMAD R31, R36, R13, R18 ;  /* 0x0000000d241f2224 */ /* 0x000fe200078e0212 */
[----:B------:R-:W-:Y:S01]  /*0830*/  @P1 IADD3.X R27, R30, R19, RZ, P4, !PT ;  /* 0x000000131e1b1210 */ /* 0x000fe200027fe4ff */
[----:B------:R-:W1:Y:S01]  /*0840*/  @P3 LDC.64 R20, c[0x0][0x288] ;  /* 0x0000a200ff143b82 */ /* 0x000e620000000a00 */
[----:B------:R-:W-:Y:S02]  /*0850*/  @P2 MOV R18, R56 ;  /* 0x0000003800122202 */ /* 0x000fe40000000f00 */
[----:B------:R-:W-:Y:S02]  /*0860*/  @P2 MOV R19, R59 ;  /* 0x0000003b00132202 */ /* 0x000fe40000000f00 */
[----:B------:R-:W-:Y:S02]  /*0870*/  CS2R R50, SRZ ;  /* 0x0000000000327805 */ /* 0x000fe4000001ff00 */
[----:B----4-:R-:W-:Y:S01]  /*0880*/  @P1 IADD3 R28, P4, R29, R16, RZ ;  /* 0x000000101d1c1210 */ /* 0x010fe20007f9e0ff */
[----:B------:R-:W-:-:S03]  /*0890*/  @P2 IMAD.WIDE.U32 R12, R36, R12, R18 ;  /* 0x0000000c240c2225 */ /* 0x000fc600078e0012 */
[----:B------:R-:W-:Y:S01]  /*08a0*/  @P1 IADD3.X R29, R30, R17, RZ, P4, !PT ;  /* 0x000000111e1d1210 */ /* 0x000fe200027fe4ff */
[----:B------:R2:W5:Y:S01]  /*08b0*/  @P1 LDG.E R51, desc[UR12][R26.64] ;  /* 0x0000000c1a331981 */ /* 0x000562000c1e1900 */
[----:B------:R-:W-:Y:S01]  /*08c0*/  HFMA2.MMA R52, -RZ, RZ, 0, 0 ;  /* 0x00000000ff347435 */ /* 0x000fe200000001ff */
[----:B0-----:R-:W-:Y:S01]  /*08d0*/  @P0 IMAD R16, R5, R10, RZ ;  /* 0x0000000a05100224 */ /* 0x001fe200078e02ff */
[----:B------:R-:W-:Y:S01]  /*08e0*/  @P2 IADD3 R17, R13, R31, RZ ;  /* 0x0000001f0d112210 */ /* 0x000fe20007ffe0ff */
[----:B------:R0:W5:Y:S01]  /*08f0*/  @P1 LDG.E R50, desc[UR12][R28.64] ;  /* 0x0000000c1c321981 */ /* 0x000162000c1e1900 */
[----:B------:R-:W-:Y:S02]  /*0900*/  @P2 SHF.L.U32 R13, R12, 0x1, RZ ;  /* 0x000000010c0d2819 */ /* 0x000fe400000006ff */
[----:B------:R-:W-:Y:S02]  /*0910*/  CS2R R48, SRZ ;  /* 0x0000000000307805 */ /* 0x000fe4000001ff00 */
[----:B------:R-:W-:Y:S01]  /*0920*/  CS2R R44, SRZ ;  /* 0x00000000002c7805 */ /* 0x000fe2000001ff00 */
[----:B------:R-:W4:Y:S01]  /*0930*/  @P0 LDC.64 R18, c[0x0][0x230] ;  /* 0x00008c00ff120b82 */ /* 0x000f220000000a00 */
[----:B--2---:R-:W-:-:S02]  /*0940*/  @P0 MOV R26, R56 ;  /* 0x00000038001a0202 */ /* 0x004fc40000000f00 */
[----:B------:R-:W-:Y:S01]  /*0950*/  @P0 MOV R27, R59 ;  /* 0x0000003b001b0202 */ /* 0x000fe20000000f00 */
[----:B------:R-:W-:Y:S01]  /*0960*/  @P0 IMAD R31, R0, R11, R16 ;  /* 0x0000000b001f0224 */ /* 0x000fe200078e0210 */
[----:B------:R-:W-:Y:S02]  /*0970*/  @P2 SHF.L.U64.HI R30, R12, 0x1, R17 ;  /* 0x000000010c1e2819 */ /* 0x000fe40000010211 */
[C---:B------:R-:W-:Y:S01]  /*0980*/  @P2 IADD3 R24, P4, R13.reuse, R24, RZ ;  /* 0x000000180d182210 */ /* 0x040fe20007f9e0ff */
[----:B------:R-:W-:Y:S01]  /*0990*/  @P0 IMAD.WIDE.U32 R26, R0, R10, R26 ;  /* 0x0000000a001a0225 */ /* 0x000fe200078e001a */
[----:B------:R-:W-:Y:S01]  /*09a0*/  @P2 IADD3 R22, P5, R13, R22, RZ ;  /* 0x000000160d162210 */ /* 0x000fe20007fbe0ff */
[----:B------:R-:W2:Y:S03]  /*09b0*/  @P3 LDC.64 R10, c[0x0][0x230] ;  /* 0x00008c00ff0a3b82 */ /* 0x000ea60000000a00 */
[----:B------:R-:W-:-:S05]  /*09c0*/  @P0 IADD3 R27, R27, R31, RZ ;  /* 0x0000001f1b1b0210 */ /* 0x000fca0007ffe0ff */
[----:B------:R-:W4:Y:S01]  /*09d0*/  @P3 LDC.64 R12, c[0x0][0x228] ;  /* 0x00008a00ff0c3b82 */ /* 0x000f220000000a00 */
[C---:B0-----:R-:W-:Y:S01]  /*09e0*/  @P0 SHF.L.U32 R29, R26.reuse, 0x1, RZ ;  /* 0x000000011a1d0819 */ /* 0x041fe200000006ff */
[----:B-1----:R-:W-:Y:S01]  /*09f0*/  @P3 IMAD R31, R7, R20, RZ ;  /* 0x00000014071f3224 */ /* 0x002fe200078e02ff */
[----:B------:R-:W-:Y:S02]  /*0a00*/  @P0 SHF.L.U64.HI R28, R26, 0x1, R27 ;  /* 0x000000011a1c0819 */ /* 0x000fe4000001021b */
[----:B------:R-:W-:Y:S02]  /*0a10*/  @P3 MOV R26, R56 ;  /* 0x00000038001a3202 */ /* 0x000fe40000000f00 */
[----:B------:R-:W-:Y:S01]  /*0a20*/  @P3 MOV R27, R59 ;  /* 0x0000003b001b3202 */ /* 0x000fe20000000f00 */
[C---:B------:R-:W-:Y:S01]  /*0a30*/  @P3 IMAD R31, R2.reuse, R21, R31 ;  /* 0x00000015021f3224 */ /* 0x040fe200078e021f */
[----:B------:R-:W0:Y:S01]  /*0a40*/  @P0 LDC.64 R16, c[0x0][0x228] ;  /* 0x00008a00ff100b82 */ /* 0x000e220000000a00 */
[----:B------:R-:W-:Y:S01]  /*0a50*/  @P3 IMAD.WIDE.U32 R20, R2, R20, R26 ;  /* 0x0000001402143225 */ /* 0x000fe200078e001a */
[----:B------:R-:W-:-:S04]  /*0a60*/  @P2 IADD3.X R23, R30, R23, RZ, P5, !PT ;  /* 0x000000171e172210 */ /* 0x000fc80002ffe4ff */
[----:B------:R-:W-:Y:S01]  /*0a70*/  @P3 IADD3 R27, R21, R31, RZ ;  /* 0x0000001f151b3210 */ /* 0x000fe20007ffe0ff */
[----:B------:R1:W5:Y:S01]  /*0a80*/  @P2 LDG.E R49, desc[UR12][R22.64] ;  /* 0x0000000c16312981 */ /* 0x000362000c1e1900 */
[C---:B------:R-:W-:Y:S02]  /*0a90*/  @P3 SHF.L.U32 R21, R20.reuse, 0x1, RZ ;  /* 0x0000000114153819 */ /* 0x040fe400000006ff */
[----:B------:R-:W-:Y:S02]  /*0aa0*/  @P3 SHF.L.U64.HI R20, R20, 0x1, R27 ;  /* 0x0000000114143819 */ /* 0x000fe4000001021b */
[C---:B--2---:R-:W-:Y:S02]  /*0ab0*/  @P3 IADD3 R10, P5, R21.reuse, R10, RZ ;  /* 0x0000000a150a3210 */ /* 0x044fe40007fbe0ff */
[----:B----4-:R-:W-:Y:S02]  /*0ac0*/  @P3 IADD3 R12, P6, R21, R12, RZ ;  /* 0x0000000c150c3210 */ /* 0x010fe40007fde0ff */
[----:B------:R-:W-:-:S02]  /*0ad0*/  @P2 IADD3.X R25, R30, R25, RZ, P4, !PT ;  /* 0x000000191e192210 */ /* 0x000fc400027fe4ff */
[C---:B------:R-:W-:Y:S02]  /*0ae0*/  @P3 IADD3.X R11, R20.reuse, R11, RZ, P5, !PT ;  /* 0x0000000b140b3210 */ /* 0x040fe40002ffe4ff */
[----:B------:R-:W-:Y:S01]  /*0af0*/  @P3 IADD3.X R13, R20, R13, RZ, P6, !PT ;  /* 0x0000000d140d3210 */ /* 0x000fe200037fe4ff */
[----:B------:R1:W5:Y:S04]  /*0b00*/  @P2 LDG.E R52, desc[UR12][R24.64] ;  /* 0x0000000c18342981 */ /* 0x000368000c1e1900 */
[----:B------:R1:W5:Y:S04]  /*0b10*/  @P3 LDG.E R48, desc[UR12][R10.64] ;  /* 0x0000000c0a303981 */ /* 0x000368000c1e1900 */
[----:B------:R1:W5:Y:S01]  /*0b20*/  @P3 LDG.E R45, desc[UR12][R12.64] ;  /* 0x0000000c0c2d3981 */ /* 0x000362000c1e1900 */
[----:B------:R-:W-:-:S04]  /*0b30*/  @P0 IADD3 R18, P4, R29, R18, RZ ;  /* 0x000000121d120210 */ /* 0x000fc80007f9e0ff */
[C---:B------:R-:W-:Y:S02]  /*0b40*/  @P0 IADD3.X R19, R28.reuse, R19, RZ, P4, !PT ;  /* 0x000000131c130210 */ /* 0x040fe400027fe4ff */
[----:B0-----:R-:W-:Y:S02]  /*0b50*/  @P0 IADD3 R16, P4, R29, R16, RZ ;  /* 0x000000101d100210 */ /* 0x001fe40007f9e0ff */
[----:B------:R-:W-:Y:S02]  /*0b60*/  CS2R R46, SRZ ;  /* 0x00000000002e7805 */ /* 0x000fe4000001ff00 */
[----:B------:R-:W-:-:S04]  /*0b70*/  @P0 IADD3.X R17, R28, R17, RZ, P4, !PT ;  /* 0x000000111c110210 */ /* 0x000fc800027fe4ff */
[----:B------:R1:W5:Y:S04]  /*0b80*/  @P0 LDG.E R47, desc[UR12][R18.64] ;  /* 0x0000000c122f0981 */ /* 0x000368000c1e1900 */
[----:B------:R1:W5:Y:S01]  /*0b90*/  @P0 LDG.E R46, desc[UR12][R16.64] ;  /* 0x0000000c102e0981 */ /* 0x000362000c1e1900 */
[----:B------:R-:W-:Y:S01]  /*0ba0*/  UMOV UR18, 0x3f800000 ;  /* 0x3f80000000127882 */ /* 0x000fe20000000000 */
[----:B------:R-:W-:Y:S01]  /*0bb0*/  BSSY B0, `(.L_x_260) ;  /* 0x0000021000007945 */ /* 0x000fe20003800000 */
[----:B------:R-:W-:Y:S01]  /*0bc0*/  HFMA2.MMA R41, -RZ, RZ, 0, 0 ;  /* 0x00000000ff297435 */ /* 0x000fe200000001ff */
[----:B------:R-:W-:Y:S02]  /*0bd0*/  CS2R R42, SRZ ;  /* 0x00000000002a7805 */ /* 0x000fe4000001ff00 */
        /* <DEDUP_REMOVED lines=8> */
[----:B------:R-:W0:Y:S02]  /*0c60*/  @P0 MUFU.RSQ R14, R14 ;  /* 0x0000000e000e0308 */ /* 0x000e240000001400 */
[----:B0-----:R-:W-:Y:S02]  /*0c70*/  @P0 R2UR UR10, R14 ;  /* 0x000000000e0a02ca */ /* 0x001fe400000e0000 */
[----:B------:R-:W-:-:S11]  /*0c80*/  ISETP.GT.U32.AND P0, PT, R53, 0x1ff, PT ;  /* 0x000001ff3500780c */ /* 0x000fd60003f04070 */
[----:B------:R-:W-:Y:S02]  /*0c90*/  @UP0 UMOV UR18, UR10 ;  /* 0x0000000a00120c82 */ /* 0x000fe40008000000 */
[----:B-1----:R-:W-:Y:S05]  /*0ca0*/  @P0 BRA `(.L_x_261) ;  /* 0x0000000000440947 */ /* 0x002fea0003800000 */
[----:B------:R-:W-:Y:S01]  /*0cb0*/  ISETP.NE.AND P0, PT, RZ, UR16, PT ;  /* 0x00000010ff007c0c */ /* 0x000fe2000bf05270 */
[----:B------:R-:W-:Y:S01]  /*0cc0*/  ULDC.64 UR10, c[0x0][0x238] ;  /* 0x00008e00000a7ab9 */ /* 0x000fe20000000a00 */
[C---:B------:R-:W-:Y:S02]  /*0cd0*/  SHF.L.U32 R13, R8.reuse, 0x1, RZ ;  /* 0x00000001080d7819 */ /* 0x040fe400000006ff */
[----:B------:R-:W-:Y:S02]  /*0ce0*/  SHF.L.U64.HI R12, R8, 0x1, R9 ;  /* 0x00000001080c7819 */ /* 0x000fe40000010209 */
[----:B------:R-:W-:-:S04]  /*0cf0*/  IADD3 R8, P3, R13, UR10, RZ ;  /* 0x0000000a0d087c10 */ /* 0x000fc8000ff7e0ff */
[----:B------:R-:W-:-:S03]  /*0d00*/  IADD3.X R9, R12, UR11, RZ, P3, !PT ;  /* 0x0000000b0c097c10 */ /* 0x000fc60009ffe4ff */
[----:B------:R-:W0:Y:S02]  /*0d10*/  @P0 LDC.64 R10, c[0x0][0x240] ;  /* 0x00009000ff0a0b82 */ /* 0x000e240000000a00 */
[----:B------:R-:W2:Y:S04]  /*0d20*/  LDG.E.U16 R44, desc[UR12][R8.64] ;  /* 0x0000000c082c7981 */ /* 0x000ea8000c1e1500 */
[----:B------:R-:W3:Y:S01]  /*0d30*/  LDG.E.U16 R41, desc[UR12][R8.64+0x2] ;  /* 0x0000020c08297981 */ /* 0x000ee2000c1e1500 */
[----:B0-----:R-:W-:-:S04]  /*0d40*/  @P0 IADD3 R10, P4, R13, R10, RZ ;  /* 0x0000000a0d0a0210 */ /* 0x001fc80007f9e0ff */
[----:B------:R-:W-:-:S05]  /*0d50*/  @P0 IADD3.X R11, R12, R11, RZ, P4, !PT ;  /* 0x0000000b0c0b0210 */ /* 0x000fca00027fe4ff */
[----:B------:R-:W4:Y:S04]  /*0d60*/  @P0 LDG.E.U16 R13, desc[UR12][R10.64] ;  /* 0x0000000c0a0d0981 */ /* 0x000f28000c1e1500 */
[----:B------:R-:W4:Y:S01]  /*0d70*/  @P0 LDG.E.U16 R12, desc[UR12][R10.64+0x2] ;  /* 0x0000020c0a0c0981 */ /* 0x000f22000c1e1500 */
[----:B--2---:R-:W-:Y:S02]  /*0d80*/  SHF.L.U32 R44, R44, 0x10, RZ ;  /* 0x000000102c2c7819 */ /* 0x004fe400000006ff */
[----:B---3--:R-:W-:Y:S02]  /*0d90*/  SHF.L.U32 R41, R41, 0x10, RZ ;  /* 0x0000001029297819 */ /* 0x008fe400000006ff */
[----:B----4-:R-:W-:Y:S02]  /*0da0*/  @P0 SHF.L.U32 R43, R13, 0x10, RZ ;  /* 0x000000100d2b0819 */ /* 0x010fe400000006ff */
[----:B------:R-:W-:-:S07]  /*0db0*/  @P0 SHF.L.U32 R42, R12, 0x10, RZ ;  /* 0x000000100c2a0819 */ /* 0x000fce00000006ff */
.L_x_261:
[----:B------:R-:W-:Y:S05]  /*0dc0*/  BSYNC B0 ;  /* 0x0000000000007941 */ /* 0x000fea0003800000 */
.L_x_260:
[----:B------:R-:W-:Y:S02]  /*0dd0*/  ISETP.NE.AND P4, PT, RZ, UR16, PT ;  /* 0x00000010ff007c0c */ /* 0x000fe4000bf85270 */
[C---:B-----5:R-:W-:Y:S02]  /*0de0*/  PRMT R8, R51.reuse, 0x7632, R8 ;  /* 0x0000763233087816 */ /* 0x060fe40000000008 */
[----:B------:R-:W-:Y:S02]  /*0df0*/  SHF.L.U32 R9, R51, 0x10, RZ ;  /* 0x0000001033097819 */ /* 0x000fe400000006ff */
[----:B------:R-:W-:Y:S02]  /*0e00*/  SHF.L.U32 R8, R8, 0x10, RZ ;  /* 0x0000001008087819 */ /* 0x000fe400000006ff */
[C---:B------:R-:W-:Y:S01]  /*0e10*/  SHF.L.U32 R15, R52.reuse, 0x10, RZ ;  /* 0x00000010340f7819 */ /* 0x040fe200000006ff */
[----:B------:R-:W-:Y:S01]  /*0e20*/  FADD.FTZ R9, R9, -UR20 ;  /* 0x8000001409097e21 */ /* 0x000fe20008010000 */
[----:B------:R-:W-:Y:S01]  /*0e30*/  PRMT R12, R52, 0x7632, R12 ;  /* 0x00007632340c7816 */ /* 0x000fe2000000000c */
[----:B------:R-:W-:Y:S01]  /*0e40*/  FADD.FTZ R14, R8, -UR20 ;  /* 0x80000014080e7e21 */ /* 0x000fe20008010000 */
[----:B------:R-:W-:Y:S01]  /*0e50*/  PRMT R10, R50, 0x7632, R10 ;  /* 0x00007632320a7816 */ /* 0x000fe2000000000a */
[----:B------:R-:W-:Y:S01]  /*0e60*/  FMUL.FTZ R8, R9, UR18 ;  /* 0x0000001209087c20 */ /* 0x000fe20008410000 */
[----:B------:R-:W-:Y:S01]  /*0e70*/  PRMT R16, R49, 0x7632, R16 ;  /* 0x0000763231107816 */ /* 0x000fe20000000010 */
[----:B------:R-:W-:Y:S01]  /*0e80*/  FADD.FTZ R25, R15, -UR20 ;  /* 0x800000140f197e21 */ /* 0x000fe20008010000 */
        /* <DEDUP_REMOVED lines=25> */
.L_x_262:
        /* <DEDUP_REMOVED lines=26> */
.L_x_263:
[--C-:B------:R-:W-:Y:S01]  /*11c0*/  FFMA.FTZ R19, R9, R17, R16.reuse ;  /* 0x0000001109137223 */ /* 0x100fe20000010010 */
[----:B------:R-:W-:Y:S01]  /*11d0*/  PRMT R16, R47, 0x7632, R16 ;  /* 0x000076322f107816 */ /* 0x000fe20000000010 */
[----:B------:R-:W-:Y:S01]  /*11e0*/  FMUL.FTZ R21, R13, R44 ;  /* 0x0000002c0d157220 */ /* 0x000fe20000410000 */
[----:B------:R-:W-:Y:S01]  /*11f0*/  FADD.FTZ R22, R17, R18 ;  /* 0x0000001211167221 */ /* 0x000fe20000010000 */
[----:B------:R-:W-:Y:S01]  /*1200*/  SHF.L.U32 R18, R47, 0x10, RZ ;  /* 0x000000102f127819 */ /* 0x000fe200000006ff */
[----:B------:R-:W-:Y:S01]  /*1210*/  FMUL.FTZ R24, R12, R41 ;  /* 0x000000290c187220 */ /* 0x000fe20000410000 */
        /* <DEDUP_REMOVED lines=10> */
[----:B------:R-:W-:Y:S01]  /*12c0*/  PRMT R22, R48, 0x7632, R22 ;  /* 0x0000763230167816 */ /* 0x000fe20000000016 */
        /* <DEDUP_REMOVED lines=19> */
.L_x_264:
[----:B------:R-:W-:Y:S01]  /*1400*/  FFMA.FTZ R25, R15, R24, R20 ;  /* 0x000000180f197223 */ /* 0x000fe20000010014 */
[----:B------:R-:W-:Y:S01]  /*1410*/  FMUL.FTZ R23, R17, R44 ;  /* 0x0000002c11177220 */ /* 0x000fe20000410000 */
[----:B------:R-:W-:Y:S01]  /*1420*/  FADD.FTZ R26, R24, R21 ;  /* 0x00000015181a7221 */ /* 0x000fe20000010000 */
[----:B------:R-:W-:Y:S02]  /*1430*/  SHF.L.U32 R20, R48, 0x10, RZ ;  /* 0x0000001030147819 */ /* 0x000fe400000006ff */
[----:B------:R-:W-:Y:S01]  /*1440*/  SHF.L.U32 R24, R22, 0x10, RZ ;  /* 0x0000001016187819 */ /* 0x000fe200000006ff */
[----:B------:R-:W-:Y:S01]  /*1450*/  FFMA.FTZ R22, R18, R23, R25 ;  /* 0x0000001712167223 */ /* 0x000fe20000010019 */
[----:B------:R-:W-:Y:S01]  /*1460*/  FADD.FTZ R23, R26, R23 ;  /* 0x000000171a177221 */ /* 0x000fe20000010000 */
[C---:B------:R-:W-:Y:S01]  /*1470*/  PRMT R25, R45.reuse, 0x7632, R25 ;  /* 0x000076322d197816 */ /* 0x040fe20000000019 */
[----:B------:R-:W-:Y:S01]  /*1480*/  FADD.FTZ R26, R20, -UR20 ;  /* 0x80000014141a7e21 */ /* 0x000fe20008010000 */
[----:B------:R-:W-:Y:S01]  /*1490*/  FADD.FTZ R27, R24, -UR20 ;  /* 0x80000014181b7e21 */ /* 0x000fe20008010000 */
[----:B------:R-:W-:-:S02]  /*14a0*/  SHF.L.U32 R21, R45, 0x10, RZ ;  /* 0x000000102d157819 */ /* 0x000fc400000006ff */
[----:B------:R-:W-:Y:S01]  /*14b0*/  SHF.L.U32 R20, R25, 0x10, RZ ;  /* 0x0000001019147819 */ /* 0x000fe200000006ff */
[----:B------:R-:W-:Y:S01]  /*14c0*/  FMUL.FTZ R24, R26, UR18 ;  /* 0x000000121a187c20 */ /* 0x000fe20008410000 */
        /* <DEDUP_REMOVED lines=21> */
.L_x_265:
        /* <DEDUP_REMOVED lines=19> */
[----:B------:R-:W-:Y:S01]  /*1750*/  FADD.FTZ R8, R8, R13 ;  /* 0x0000000d08087221 */ /* 0x000fe20000010000 */
[----:B------:R-:W-:Y:S01]  /*1760*/  FFMA.FTZ R28, R15, R12, R28 ;  /* 0x0000000c0f1c7223 */ /* 0x000fe2000001001c */
[----:B------:R-:W-:Y:S01]  /*1770*/  FADD.FTZ R9, R9, R12 ;  /* 0x0000000c09097221 */ /* 0x000fe20000010000 */
[----:B------:R-:W-:Y:S01]  /*1780*/  ISETP.NE.AND P3, PT, R53, RZ, PT ;  /* 0x000000ff3500720c */ /* 0x000fe20003f65270 */
[----:B------:R-:W-:Y:S01]  /*1790*/  FFMA.FTZ R29, R18, R17, R29 ;  /* 0x00000011121d7223 */ /* 0x000fe2000001001d */
[----:B------:R-:W-:Y:S01]  /*17a0*/  FADD.FTZ R8, R8, R17 ;  /* 0x0000001108087221 */ /* 0x000fe20000010000 */
[----:B------:R-:W-:Y:S01]  /*17b0*/  FFMA.FTZ R28, R19, R16, R28 ;  /* 0x00000010131c7223 */ /* 0x000fe2000001001c */
[----:B------:R-:W-:Y:S01]  /*17c0*/  FADD.FTZ R9, R9, R16 ;  /* 0x0000001009097221 */ /* 0x000fe20000010000 */
[----:B------:R-:W-:Y:S01]  /*17d0*/  FFMA.FTZ R24, R24, R21, R29 ;  /* 0x0000001518187223 */ /* 0x000fe2000001001d */
[----:B------:R-:W-:Y:S01]  /*17e0*/  BSSY B0, `(.L_x_266) ;  /* 0x000004b000007945 */ /* 0x000fe20003800000 */
[----:B------:R-:W-:Y:S01]  /*17f0*/  FFMA.FTZ R25, R25, R20, R28 ;  /* 0x0000001419197223 */ /* 0x000fe2000001001c */
        /* <DEDUP_REMOVED lines=41> */
[----:B------:R-:W-:-:S02]  /*1a90*/  FADD.FTZ R32, R9, R11 ;  /* 0x0000000b09207221 */ /* 0x000fc40000010000 */
[----:B0-----:R-:W0:Y:S01]  /*1aa0*/  LDS.128 R8, [UR10+0x60] ;  /* 0x0000600aff087984 */ /* 0x001e220008000c00 */
        /* <DEDUP_REMOVED lines=30> */
.L_x_267:
[----:B------:R-:W-:Y:S05]  /*1c90*/  BSYNC B0 ;  /* 0x0000000000007941 */ /* 0x000fea0003800000 */
.L_x_266:
        /* <DEDUP_REMOVED lines=158> */
.L_x_269:
[----:B------:R-:W-:Y:S05]  /*2680*/  BSYNC B0 ;  /* 0x0000000000007941 */ /* 0x000fea0003800000 */
.L_x_268:
        /* <DEDUP_REMOVED lines=21> */
.L_x_271:
[----:B------:R-:W-:Y:S05]  /*27e0*/  BSYNC B0 ;  /* 0x0000000000007941 */ /* 0x000fea0003800000 */
.L_x_270:
        /* <DEDUP_REMOVED lines=39> */
.L_x_274:
[----:B------:R-:W2:Y:S04]  /*2a60*/  LDG.E.STRONG.GPU R12, desc[UR12][R10.64] ;  /* 0x0000000c0a0c7981 */ /* 0x000ea8000c1ef900 */
[----:B--2---:R-:W-:Y:S01]  /*2a70*/  CCTL.IVALL ;  /* 0x00000000ff00798f */ /* 0x004fe20002000000 */
[----:B------:R-:W-:Y:S05]  /*2a80*/  YIELD ;  /* 0x0000000000007946 */ /* 0x000fea0003800000 */
[----:B------:R-:W-:-:S13]  /*2a90*/  ISETP.NE.AND P0, PT, R12, R15, PT ;  /* 0x0000000f0c00720c */ /* 0x000fda0003f05270 */
[----:B------:R-:W-:Y:S05]  /*2aa0*/  @P0 BRA `(.L_x_274) ;  /* 0xfffffffc00ec0947 */ /* 0x000fea000383ffff */
.L_x_273:
        /* <DEDUP_REMOVED lines=17> */
.L_x_278:
        /* <DEDUP_REMOVED lines=115> */
.L_x_277:
        /* <DEDUP_REMOVED lines=61> */
.L_x_279:
[----:B------:R-:W-:-:S13]  /*36c0*/  ISETP.NE.OR P0, PT, R21, RZ, P0 ;  /* 0x000000ff1500720c */ /* 0x000fda0000705670 */
[----:B------:R-:W-:Y:S05]  /*36d0*/  @!P0 BRA `(.L_x_275) ;  /* 0x00000000007c8947 */ /* 0x000fea0003800000 */
.L_x_276:
        /* <DEDUP_REMOVED lines=31> */
.L_x_275:
        /* <DEDUP_REMOVED lines=11> */
.L_x_281:
[----:B------:R-:W-:Y:S05]  /*3980*/  BSYNC B0 ;  /* 0x0000000000007941 */ /* 0x000fea0003800000 */
.L_x_280:
        /* <DEDUP_REMOVED lines=16> */
.L_x_272:
        /* <DEDUP_REMOVED lines=53> */
.L_x_282:
        /* <DEDUP_REMOVED lines=20> */
.L_x_284:
[----:B------:R-:W-:Y:S05]  /*3f20*/  BSYNC B0 ;  /* 0x0000000000007941 */ /* 0x000fea0003800000 */
.L_x_283:
        /* <DEDUP_REMOVED lines=25> */
.L_x_285:
        /* <DEDUP_REMOVED lines=20> */
.L_x_287:
[----:B------:R-:W-:Y:S05]  /*4200*/  BSYNC B0 ;  /* 0x0000000000007941 */ /* 0x000fea0003800000 */
.L_x_286:
        /* <DEDUP_REMOVED lines=31> */
.L_x_288:
        /* <DEDUP_REMOVED lines=20> */
.L_x_290:
[----:B------:R-:W-:Y:S05]  /*4540*/  BSYNC B0 ;  /* 0x0000000000007941 */ /* 0x000fea0003800000 */
.L_x_289:
        /* <DEDUP_REMOVED lines=10> */
[----:B-1----:R-:W-:-:S05]  /*45f0*/  FMUL.FTZ R9, R42, -1.4426950216293334961 ;  /* 0xbfb8aa3b2a097820 */ /* 0x002fca0000410000 */
        /* <DEDUP_REMOVED lines=14> */
.L_x_291:
[----:B------:R-:W-:Y:S04]  /*46e0*/  BSSY B0, `(.L_x_292) ;  /* 0x0000013000007945 */ /* 0x000fe80003800000 */
[----:B------:R-:W-:Y:S05]  /*46f0*/  @!P3 BRA `(.L_x_293) ;  /* 0x000000000044b947 */ /* 0x000fea0003800000 */
[----:B------:R-:W-:Y:S01]  /*4700*/  ULDC.64 UR10, c[0x0][0x288] ;  /* 0x0000a200000a7ab9 */ /* 0x000fe20000000a00 */
[C-C-:B------:R-:W-:Y:S01]  /*4710*/  FFMA.FTZ R6, R12.reuse, R48, R13.reuse ;  /* 0x000000300c067223 */ /* 0x140fe2000001000d */
[----:B------:R-:W-:Y:S01]  /*4720*/  MOV R57, R59 ;  /* 0x0000003b00397202 */ /* 0x000fe20000000f00 */
[----:B------:R-:W-:Y:S01]  /*4730*/  FFMA.FTZ R13, R12, R17, R13 ;  /* 0x000000110c0d7223 */ /* 0x000fe2000001000d */
[----:B-1----:R-:W-:Y:S02]  /*4740*/  IMAD R9, R7, UR10, RZ ;  /* 0x0000000a07097c24 */ /* 0x002fe4000f8e02ff */
[----:B------:R-:W-:Y:S01]  /*4750*/  FFMA.FTZ R6, R45, R44, -R6 ;  /* 0x0000002c2d067223 */ /* 0x000fe20000010806 */
[----:B------:R-:W-:Y:S01]  /*4760*/  FFMA.FTZ R13, R16, R41, -R13 ;  /* 0x00000029100d7223 */ /* 0x000fe2000001080d */
[----:B------:R-:W-:-:S04]  /*4770*/  IMAD.WIDE.U32 R56, R2, UR10, R56 ;  /* 0x0000000a02387c25 */ /* 0x000fc8000f8e0038 */
[----:B------:R-:W-:Y:S01]  /*4780*/  FMUL.FTZ R6, R6, UR18 ;  /* 0x0000001206067c20 */ /* 0x000fe20008410000 */
[----:B0-----:R-:W-:Y:S01]  /*4790*/  FMUL.FTZ R11, R13, UR18 ;  /* 0x000000120d0b7c20 */ /* 0x001fe20008410000 */
[----:B------:R-:W-:Y:S01]  /*47a0*/  IMAD R9, R2, UR11, R9 ;  /* 0x0000000b02097c24 */ /* 0x000fe2000f8e0209 */
[----:B------:R-:W-:Y:S02]  /*47b0*/  ULDC.64 UR10, c[0x0][0x210] ;  /* 0x00008400000a7ab9 */ /* 0x000fe40000000a00 */
[C---:B------:R-:W-:Y:S02]  /*47c0*/  LEA R8, P0, R56.reuse, UR10, 0x1 ;  /* 0x0000000a38087c11 */ /* 0x040fe4000f8008ff */
[----:B------:R-:W-:Y:S02]  /*47d0*/  IADD3 R9, R57, R9, RZ ;  /* 0x0000000939097210 */ /* 0x000fe40007ffe0ff */
[----:B------:R-:W-:Y:S02]  /*47e0*/  F2FP.BF16.F32.PACK_AB R11, R11, R6 ;  /* 0x000000060b0b723e */ /* 0x000fe400000010ff */
[----:B------:R-:W-:-:S05]  /*47f0*/  LEA.HI.X R9, R56, UR11, R9, 0x1, P0 ;  /* 0x0000000b38097c11 */ /* 0x000fca00080f0c09 */
[----:B------:R2:W-:Y:S02]  /*4800*/  STG.E desc[UR12][R8.64], R11 ;  /* 0x0000000b08007986 */ /* 0x0005e4000c10190c */
.L_x_293:
[----:B------:R-:W-:Y:S05]  /*4810*/  BSYNC B0 ;  /* 0x0000000000007941 */ /* 0x000fea0003800000 */
.L_x_292:
[----:B------:R-:W-:Y:S02]  /*4820*/  UIADD3 UR15, UR17, UR15, URZ ;  /* 0x0000000f110f7290 */ /* 0x000fe4000fffe03f */
[----:B------:R-:W-:Y:S02]  /*4830*/  UIADD3 UR4, UR4, 0x1, URZ ;  /* 0x0000000104047890 */ /* 0x000fe4000fffe03f */
[----:B------:R-:W-:-:S06]  /*4840*/  UISETP.GE.AND UP0, UPT, UR15, UR5, UPT ;  /* 0x000000050f00728c */ /* 0x000fcc000bf06270 */
[----:B------:R-:W-:-:S13]  /*4850*/  PLOP3.LUT P0, PT, PT, PT, UP0, 0x80, 0x0 ;  /* 0x000000000000781c */ /* 0x000fda0003f0f008 */
[----:B------:R-:W-:Y:S05]  /*4860*/  @!P0 BRA `(.L_x_294) ;  /* 0xffffffb800b88947 */ /* 0x000fea000383ffff */
.L_x_259:
[----:B------:R-:W3:Y:S01]  /*4870*/  LDC R4, c[0x0][0xc] ;  /* 0x00000300ff047b82 */ /* 0x000ee20000000800 */
[----:B------:R-:W-:Y:S01]  /*4880*/  ISETP.NE.AND P2, PT, R53, RZ, PT ;  /* 0x000000ff3500720c */ /* 0x000fe20003f45270 */
[----:B------:R-:W-:Y:S06]  /*4890*/  BSSY B0, `(.L_x_295) ;  /* 0x0000015000007945 */ /* 0x000fec0003800000 */
[----:B------:R-:W4:Y:S08]  /*48a0*/  LDC R7, c[0x0][0x10] ;  /* 0x00000400ff077b82 */ /* 0x000f300000000800 */
[----:B------:R-:W5:Y:S01]  /*48b0*/  LDC.64 R2, c[0x0][0x258] ;  /* 0x00009600ff027b82 */ /* 0x000f620000000a00 */
[----:B---3--:R-:W-:-:S02]  /*48c0*/  IADD3 R0, R4, -0x1, RZ ;  /* 0xffffffff04007810 */ /* 0x008fc40007ffe0ff */
[----:B------:R-:W-:Y:S02]  /*48d0*/  ISETP.NE.AND P1, PT, R4, 0x1, PT ;  /* 0x000000010400780c */ /* 0x000fe40003f25270 */
[----:B------:R-:W-:Y:S02]  /*48e0*/  ISETP.NE.AND P0, PT, R0, UR14, PT ;  /* 0x0000000e00007c0c */ /* 0x000fe4000bf05270 */
[C---:B----4-:R-:W-:Y:S02]  /*48f0*/  IADD3 R5, R7.reuse, -0x1, RZ ;  /* 0xffffffff07057810 */ /* 0x050fe40007ffe0ff */
[----:B------:R-:W-:Y:S02]  /*4900*/  SHF.L.U32 R0, R7, 0x1, RZ ;  /* 0x0000000107007819 */ /* 0x000fe400000006ff */
[----:B------:R-:W-:Y:S02]  /*4910*/  ISETP.NE.OR P0, PT, R40, R5, P0 ;  /* 0x000000052800720c */ /* 0x000fe40000705670 */
[----:B------:R-:W-:-:S05]  /*4920*/  SEL R5, R0, RZ, P1 ;  /* 0x000000ff00057207 */ /* 0x000fca0000800000 */
[----:B-----5:R-:W-:Y:S01]  /*4930*/  IMAD.WIDE.U32 R2, R5, 0x4, R2 ;  /* 0x0000000405027825 */ /* 0x020fe200078e0002 */
[----:B------:R-:W-:Y:S06]  /*4940*/  @P2 BRA `(.L_x_296) ;  /* 0x0000000000242947 */ /* 0x000fec0003800000 */
[----:B------:R-:W3:Y:S01]  /*4950*/  S2R R0, SR_LANEID ;  /* 0x0000000000007919 */ /* 0x000ee20000000000 */
[----:B------:R-:W-:Y:S02]  /*4960*/  VOTEU.ANY UR4, UPT, PT ;  /* 0x0000000000047886 */ /* 0x000fe400038e0100 */
[----:B------:R-:W-:Y:S02]  /*4970*/  UFLO.U32 UR5, UR4 ;  /* 0x00000004000572bd */ /* 0x000fe400080e0000 */
[----:B------:R-:W4:Y:S04]  /*4980*/  POPC R5, UR4 ;  /* 0x0000000400057d09 */ /* 0x000f280008000000 */
[----:B---3--:R-:W-:-:S13]  /*4990*/  ISETP.EQ.U32.AND P1, PT, R0, UR5, PT ;  /* 0x0000000500007c0c */ /* 0x008fda000bf22070 */
[----:B------:R-:W-:Y:S06]  /*49a0*/  @P1 MEMBAR.ALL.GPU ;  /* 0x0000000000001992 */ /* 0x000fec000000a000 */
[----:B------:R-:W-:-:S00]  /*49b0*/  @P1 ERRBAR ;  /* 0x00000000000019ab */ /* 0x000fc00000000000 */
[----:B------:R-:W-:Y:S06]  /*49c0*/  @P1 CGAERRBAR ;  /* 0x00000000000015ab */ /* 0x000fec0000000000 */
[----:B----4-:R3:W-:Y:S02]  /*49d0*/  @P1 REDG.E.ADD.S32.STRONG.GPU desc[UR12][R2.64], R5 ;  /* 0x000000050200198e */ /* 0x0107e4000c10e38c */
.L_x_296:
[----:B------:R-:W-:Y:S05]  /*49e0*/  BSYNC B0 ;  /* 0x0000000000007941 */ /* 0x000fea0003800000 */
.L_x_295:
[----:B------:R-:W-:Y:S05]  /*49f0*/  @P0 EXIT ;  /* 0x000000000000094d */ /* 0x000fea0003800000 */
[----:B------:R-:W-:Y:S05]  /*4a00*/  @P2 BRA `(.L_x_297) ;  /* 0x0000000000202947 */ /* 0x000fea0003800000 */
[----:B------:R-:W-:-:S05]  /*4a10*/  IMAD R0, R4, R7, RZ ;  /* 0x0000000704007224 */ /* 0x000fca00078e02ff */
[----:B------:R-:W-:-:S13]  /*4a20*/  ISETP.NE.AND P0, PT, R0, -0x1, PT ;  /* 0xffffffff0000780c */ /* 0x000fda0003f05270 */
[----:B------:R-:W-:Y:S05]  /*4a30*/  @!P0 BRA `(.L_x_297) ;  /* 0x0000000000148947 */ /* 0x000fea0003800000 */
.L_x_298:
[----:B---3--:R-:W3:Y:S04]  /*4a40*/  LDG.E.STRONG.GPU R5, desc[UR12][R2.64] ;  /* 0x0000000c02057981 */ /* 0x008ee8000c1ef900 */
[----:B---3--:R-:W-:Y:S01]  /*4a50*/  CCTL.IVALL ;  /* 0x00000000ff00798f */ /* 0x008fe20002000000 */
[----:B------:R-:W-:Y:S05]  /*4a60*/  YIELD ;  /* 0x0000000000007946 */ /* 0x000fea0003800000 */
[----:B------:R-:W-:-:S13]  /*4a70*/  ISETP.NE.AND P0, PT, R5, R0, PT ;  /* 0x000000000500720c */ /* 0x000fda0003f05270 */
[----:B------:R-:W-:Y:S05]  /*4a80*/  @P0 BRA `(.L_x_298) ;  /* 0xfffffffc00ec0947 */ /* 0x000fea000383ffff */
.L_x_297:
[----:B------:R-:W-:Y:S05]  /*4a90*/  WARPSYNC.ALL ;  /* 0x0000000000007948 */ /* 0x000fea0003800000 */
[----:B---3--:R-:W3:Y:S08]  /*4aa0*/  LDC.64 R2, c[0x0][0x288] ;  /* 0x0000a200ff027b82 */ /* 0x008ef00000000a00 */
[----:B------:R-:W-:Y:S01]  /*4ab0*/  BAR.SYNC.DEFER_BLOCKING 0x0 ;  /* 0x0000000000007b1d */ /* 0x000fe20000010000 */
[----:B---3--:R-:W-:-:S04]  /*4ac0*/  LEA.HI R0, P0, R3, R2, RZ, 0x1 ;  /* 0x0000000203007211 */ /* 0x008fc800078108ff */
[----:B------:R-:W-:-:S04]  /*4ad0*/  IADD3.X R5, RZ, R3, RZ, P0, !PT ;  /* 0x00000003ff057210 */ /* 0x000fc800007fe4ff */
[----:B------:R-:W-:Y:S02]  /*4ae0*/  SHF.R.S64 R20, R0, 0x1, R5 ;  /* 0x0000000100147819 */ /* 0x000fe40000001005 */
[----:B------:R-:W-:Y:S02]  /*4af0*/  SHF.R.S32.HI R0, RZ, 0x1f, R53 ;  /* 0x0000001fff007819 */ /* 0x000fe40000011435 */
[----:B------:R-:W-:Y:S02]  /*4b00*/  SHF.R.S32.HI R25, RZ, 0x1, R5 ;  /* 0x00000001ff197819 */ /* 0x000fe40000011405 */
[----:B------:R-:W-:-:S04]  /*4b10*/  ISETP.GT.U32.AND P0, PT, R20, R53, PT ;  /* 0x000000351400720c */ /* 0x000fc80003f04070 */
[----:B------:R-:W-:-:S13]  /*4b20*/  ISETP.GT.AND.EX P0, PT, R25, R0, PT, P0 ;  /* 0x000000001900720c */ /* 0x000fda0003f04300 */
[----:B------:R-:W-:Y:S05]  /*4b30*/  @!P0 EXIT ;  /* 0x000000000000894d */ /* 0x000fea0003800000 */
[C---:B-12---:R-:W-:Y:S01]  /*4b40*/  IMAD.WIDE.U32 R8, R2.reuse, 0x3, RZ ;  /* 0x0000000302087825 */ /* 0x046fe200078e00ff */
[----:B0-----:R-:W-:Y:S01]  /*4b50*/  LEA R11, R3, R3, 0x1 ;  /* 0x00000003030b7211 */ /* 0x001fe200078e08ff */
        /* <DEDUP_REMOVED lines=11> */
.L_x_299:
[----:B------:R-:W-:-:S04]  /*4c10*/  LEA R12, P0, R53, UR4, 0x2 ;  /* 0x00000004350c7c11 */ /* 0x000fc8000f8010ff */
[----:B------:R-:W-:Y:S02]  /*4c20*/  LEA.HI.X R13, R53, UR5, R0, 0x2, P0 ;  /* 0x00000005350d7c11 */ /* 0x000fe400080f1400 */
[-C--:B------:R-:W-:Y:S02]  /*4c30*/  LEA R14, P0, R20, R12.reuse, 0x2 ;  /* 0x0000000c140e7211 */ /* 0x080fe400078010ff */
[-C--:B------:R-:W-:Y:S01]  /*4c40*/  LEA R18, P2, R27, R12.reuse, 0x2 ;  /* 0x0000000c1b127211 */ /* 0x080fe200078410ff */
[----:B------:R-:W2:Y:S01]  /*4c50*/  LDG.E R0, desc[UR12][R12.64] ;  /* 0x0000000c0c007981 */ /* 0x000ea2000c1e1900 */
[----:B------:R-:W-:Y:S02]  /*4c60*/  LEA R16, P1, R2, R12, 0x2 ;  /* 0x0000000c02107211 */ /* 0x000fe400078210ff */
[C---:B------:R-:W-:Y:S02]  /*4c70*/  IADD3.X R15, R13.reuse, R31, RZ, P0, !PT ;  /* 0x0000001f0d0f7210 */ /* 0x040fe400007fe4ff */
[----:B------:R-:W-:-:S02]  /*4c80*/  IADD3.X R19, R13, R29, RZ, P2, !PT ;  /* 0x0000001d0d137210 */ /* 0x000fc400017fe4ff */
[----:B------:R-:W-:Y:S02]  /*4c90*/  IADD3.X R17, R23, R13, RZ, P1, !PT ;  /* 0x0000000d17117210 */ /* 0x000fe40000ffe4ff */
        /* <DEDUP_REMOVED lines=8> */
[----:B--2---:R-:W-:Y:S02]  /*4d20*/  F2FP.BF16.F32.PACK_AB R3, R15, R0 ;  /* 0x000000000f03723e */ /* 0x004fe400000010ff */
[----:B------:R-:W-:Y:S02]  /*4d30*/  SHF.R.S32.HI R0, RZ, 0x1f, R53 ;  /* 0x0000001fff007819 */ /* 0x000fe40000011435 */
[----:B---3--:R-:W-:Y:S01]  /*4d40*/  F2FP.BF16.F32.PACK_AB R21, R19, R16 ;  /* 0x000000101315723e */ /* 0x008fe200000010ff */
[----:B------:R2:W-:Y:S04]  /*4d50*/  STG.E desc[UR12][R8.64], R3 ;  /* 0x0000000308007986 */ /* 0x0005e8000c10190c */
[----:B------:R2:W-:Y:S01]  /*4d60*/  STG.E desc[UR12][R10.64], R21 ;  /* 0x000000150a007986 */ /* 0x0005e2000c10190c */
[----:B------:R-:W-:-:S13]  /*4d70*/  ISETP.GT.AND.EX P0, PT, R25, R0, PT, P0 ;  /* 0x000000001900720c */ /* 0x000fda0003f04300 */
[----:B--2---:R-:W-:Y:S05]  /*4d80*/  @P0 BRA `(.L_x_299) ;  /* 0xfffffffc00a00947 */ /* 0x004fea000383ffff */
[----:B------:R-:W-:Y:S05]  /*4d90*/  EXIT ;  /* 0x000000000000794d */ /* 0x000fea0003800000 */
.L_x_300:
        /* <DEDUP_REMOVED lines=14> */
.L_x_3301:


//--------------------- .text._Z35group_norm_nhwc_bwd_one_pass_kernelI11Bf16IOBf16WLi256ELi32ELi512EEv26Group_norm_nhwc_bwd_params --------------------------
	.section	.text._Z35group_norm_nhwc_bwd_one_pass_kernelI11Bf16IOBf16WLi256ELi32ELi512EEv26Group_norm_nhwc_bwd_params,"ax",@progbits
	.align	128
        .global         _Z35group_norm_nhwc_bwd_one_pass_kernelI11Bf16IOBf16WLi256ELi32ELi512EEv26Group_norm_nhwc_bwd_params
        .type           _Z35group_norm_nhwc_bwd_one_pass_kernelI11Bf16IOBf16WLi256ELi32ELi512EEv26Group_norm_nhwc_bwd_params,@function
        .size           _Z35group_norm_nhwc_bwd_one_pass_kernelI11Bf16IOBf16WLi256ELi32ELi512EEv26Group_norm_nhwc_bwd_params,(.L_x_3302 - _Z35group_norm_nhwc_bwd_one_pass_kernelI11Bf16IOBf16WLi256ELi32ELi512EEv26Group_norm_nhwc_bwd_params)
        .other          _Z35group_norm_nhwc_bwd_one_pass_kernelI11Bf16IOBf16WLi256ELi32ELi512EEv26Group_norm_nhwc_bwd_params,@"STO_CUDA_ENTRY STV_DEFAULT"
_Z35group_norm_nhwc_bwd_one_pass_kernelI11Bf16IOBf16WLi256ELi32ELi512EEv26Group_norm_nhwc_bwd_params:
.text._Z35group_norm_nhwc_bwd_one_pass_kernelI11Bf16IOBf16WLi256ELi32ELi512EEv26Group_norm_nhwc_bwd_params:
        /* <DEDUP_REMOVED lines=49> */
.L_x_352:
[----:B0-----:R-:W0:Y:S01]  /*0310*/  LDC R9, c[0x0][0x2a0] ;  /* 0x0000a800ff097b82 */ /* 0x001e220000000800 */
[----:B------:R-:W-:Y:S01]  /*0320*/  IABS R8, UR16 ;  /* 0x0000001000087c13 */ /* 0x000fe20008000000 */
[----:B------:R-:W-:Y:S01]  /*0330*/  ULDC.64 UR20, c[0x0][0x290] ;  /* 0x0000a40000147ab9 */ /* 0x000fe20000000a00 */
[----:B------:R-:W-:Y:S01]  /*0340*/  LOP3.LUT P6, RZ, R2, 0x4, RZ, 0xc0, !PT ;  /* 0x0000000402ff7812 */ /* 0x000fe200078cc0ff */
[----:B------:R-:W-:Y:S01]  /*0350*/  ULDC.64 UR10, c[0x0][0x298] ;  /* 0x0000a600000a7ab9 */ /* 0x000fe20000000a00 */
[----:B------:R-:W-:Y:S02]  /*0360*/  ISETP.LE.AND P1, PT, RZ, UR16, PT ;  /* 0x00000010ff007c0c */ /* 0x000fe4000bf23270 */
[C---:B------:R-:W-:Y:S02]  /*0370*/  IADD3 R25, R38.reuse, 0x20, RZ ;  /* 0x0000002026197810 */ /* 0x040fe40007ffe0ff */
[----:B------:R-:W-:Y:S02]  /*0380*/  IADD3 R19, R38, 0x60, RZ ;  /* 0x0000006026137810 */ /* 0x000fe40007ffe0ff */
[----:B------:R-:W-:-:S02]  /*0390*/  ISETP.GE.U32.AND P5, PT, R25, UR20, PT ;  /* 0x0000001419007c0c */ /* 0x000fc4000bfa6070 */
[----:B------:R-:W-:Y:S02]  /*03a0*/  SHF.R.S32.HI R15, RZ, 0x1f, R25 ;  /* 0x0000001fff0f7819 */ /* 0x000fe40000011419 */
[----:B------:R-:W-:Y:S01]  /*03b0*/  SHF.R.S32.HI R21, RZ, 0x1f, R19 ;  /* 0x0000001fff157819 */ /* 0x000fe20000011413 */
[----:B-1----:R-:W1:Y:S01]  /*03c0*/  @P6 LDC.64 R36, c[0x0][0x230] ;  /* 0x00008c00ff246b82 */ /* 0x002e620000000a00 */
[----:B------:R-:W-:Y:S02]  /*03d0*/  IADD3 R14, R38, 0x80, RZ ;  /* 0x00000080260e7810 */ /* 0x000fe40007ffe0ff */
[----:B------:R-:W-:Y:S02]  /*03e0*/  LOP3.LUT R2, R2, 0xfffffffd, RZ, 0xc0, !PT ;  /* 0xfffffffd02027812 */ /* 0x000fe400078ec0ff */
[----:B0-----:R-:W-:-:S03]  /*03f0*/  IABS R6, R9 ;  /* 0x0000000900067213 */ /* 0x001fc60000000000 */
[----:B------:R-:W0:Y:S01]  /*0400*/  @P6 LDC.64 R34, c[0x0][0x228] ;  /* 0x00008a00ff226b82 */ /* 0x000e220000000a00 */
[----:B------:R-:W2:Y:S08]  /*0410*/  I2F.RP R3, R6 ;  /* 0x0000000600037306 */ /* 0x000eb00000209400 */
[----:B--2---:R-:W2:Y:S02]  /*0420*/  MUFU.RCP R3, R3 ;  /* 0x0000000300037308 */ /* 0x004ea40000001000 */
[----:B--2---:R-:W-:-:S06]  /*0430*/  IADD3 R4, R3, 0xffffffe, RZ ;  /* 0x0ffffffe03047810 */ /* 0x004fcc0007ffe0ff */
[----:B------:R2:W3:Y:S02]  /*0440*/  F2I.FTZ.U32.TRUNC.NTZ R5, R4 ;  /* 0x0000000400057305 */ /* 0x0004e4000021f000 */
[----:B--2---:R-:W-:Y:S01]  /*0450*/  HFMA2.MMA R4, -RZ, RZ, 0, 0 ;  /* 0x00000000ff047435 */ /* 0x004fe200000001ff */
[----:B---3--:R-:W-:-:S05]  /*0460*/  IADD3 R7, RZ, -R5, RZ ;  /* 0x80000005ff077210 */ /* 0x008fca0007ffe0ff */
[----:B------:R-:W-:-:S04]  /*0470*/  IMAD R7, R7, R6, RZ ;  /* 0x0000000607077224 */ /* 0x000fc800078e02ff */
[----:B------:R-:W-:Y:S01]  /*0480*/  IMAD.HI.U32 R5, R5, R7, R4 ;  /* 0x0000000705057227 */ /* 0x000fe200078e0004 */
[----:B------:R-:W-:Y:S02]  /*0490*/  MOV R7, R8 ;  /* 0x0000000800077202 */ /* 0x000fe40000000f00 */
[----:B------:R-:W-:-:S03]  /*04a0*/  SHF.L.U32 R8, R39, 0x1, RZ ;  /* 0x0000000127087819 */ /* 0x000fc600000006ff */
[----:B------:R-:W-:Y:S01]  /*04b0*/  IMAD.HI.U32 R5, R5, R7, RZ ;  /* 0x0000000705057227 */ /* 0x000fe200078e00ff */
[----:B------:R-:W-:-:S04]  /*04c0*/  LOP3.LUT R8, R8, 0x1e, RZ, 0xc0, !PT ;  /* 0x0000001e08087812 */ /* 0x000fc800078ec0ff */
[----:B------:R-:W-:-:S05]  /*04d0*/  IADD3 R3, -R5, RZ, RZ ;  /* 0x000000ff05037210 */ /* 0x000fca0007ffe1ff */
[----:B------:R-:W-:Y:S01]  /*04e0*/  IMAD R3, R6, R3, R7 ;  /* 0x0000000306037224 */ /* 0x000fe200078e0207 */
[----:B------:R-:W-:-:S04]  /*04f0*/  LOP3.LUT R7, R9, UR16, RZ, 0x3c, !PT ;  /* 0x0000001009077c12 */ /* 0x000fc8000f8e3cff */
[----:B------:R-:W-:Y:S02]  /*0500*/  ISETP.GT.U32.AND P4, PT, R6, R3, PT ;  /* 0x000000030600720c */ /* 0x000fe40003f84070 */
[----:B------:R-:W-:-:S11]  /*0510*/  ISETP.GE.AND P2, PT, R7, RZ, PT ;  /* 0x000000ff0700720c */ /* 0x000fd60003f46270 */
[-C--:B------:R-:W-:Y:S02]  /*0520*/  @!P4 IADD3 R3, R3, -R6.reuse, RZ ;  /* 0x800000060303c210 */ /* 0x080fe40007ffe0ff */
[----:B------:R-:W-:Y:S02]  /*0530*/  @!P4 IADD3 R5, R5, 0x1, RZ ;  /* 0x000000010505c810 */ /* 0x000fe40007ffe0ff */
[CC--:B------:R-:W-:Y:S02]  /*0540*/  ISETP.GE.U32.AND P3, PT, R3.reuse, R6.reuse, PT ;  /* 0x000000060300720c */ /* 0x0c0fe40003f66070 */
[-C--:B------:R-:W-:Y:S02]  /*0550*/  ISETP.GT.U32.AND P0, PT, R6, R3.reuse, PT ;  /* 0x000000030600720c */ /* 0x080fe40003f04070 */
[----:B------:R-:W-:Y:S02]  /*0560*/  IADD3 R4, R3, -R6, RZ ;  /* 0x8000000603047210 */ /* 0x000fe40007ffe0ff */
[----:B------:R-:W2:Y:S02]  /*0570*/  @P6 LDC.64 R6, c[0x0][0x288] ;  /* 0x0000a200ff066b82 */ /* 0x000ea40000000a00 */
[----:B------:R-:W-:-:S02]  /*0580*/  SEL R3, R4, R3, !P0 ;  /* 0x0000000304037207 */ /* 0x000fc40004000000 */
[----:B------:R-:W-:Y:S02]  /*0590*/  ISETP.GT.U32.AND P0, PT, R39, 0x1ff, PT ;  /* 0x000001ff2700780c */ /* 0x000fe40003f04070 */
[----:B------:R-:W-:Y:S02]  /*05a0*/  LOP3.LUT R4, RZ, R9, RZ, 0x33, !PT ;  /* 0x00000009ff047212 */ /* 0x000fe400078e33ff */
[----:B------:R-:W-:Y:S02]  /*05b0*/  @P3 IADD3 R5, R5, 0x1, RZ ;  /* 0x0000000105053810 */ /* 0x000fe40007ffe0ff */
[----:B------:R-:W-:Y:S02]  /*05c0*/  ISETP.NE.AND P3, PT, R9, RZ, PT ;  /* 0x000000ff0900720c */ /* 0x000fe40003f65270 */
[----:B------:R-:W-:Y:S02]  /*05d0*/  @!P1 IADD3 R3, -R3, RZ, RZ ;  /* 0x000000ff03039210 */ /* 0x000fe40007ffe1ff */
[----:B------:R-:W-:-:S02]  /*05e0*/  @!P2 IADD3 R5, -R5, RZ, RZ ;  /* 0x000000ff0505a210 */ /* 0x000fc40007ffe1ff */
[----:B------:R-:W-:Y:S02]  /*05f0*/  ISETP.GE.OR.EX P5, PT, R15, UR21, P0, P5 ;  /* 0x000000150f007c0c */ /* 0x000fe400087a6750 */
[C---:B------:R-:W-:Y:S02]  /*0600*/  SEL R57, R4.reuse, R3, !P3 ;  /* 0x0000000304397207 */ /* 0x040fe40005800000 */
[----:B------:R-:W-:Y:S02]  /*0610*/  SEL R9, R4, R5, !P3 ;  /* 0x0000000504097207 */ /* 0x000fe40005800000 */
[----:B------:R-:W-:Y:S02]  /*0620*/  IADD3 R3, R38, 0x40, RZ ;  /* 0x0000004026037810 */ /* 0x000fe40007ffe0ff */
[----:B------:R-:W-:Y:S01]  /*0630*/  LEA R12, R57, R8, 0x5 ;  /* 0x00000008390c7211 */ /* 0x000fe200078e28ff */
[----:B--2---:R-:W-:Y:S01]  /*0640*/  @P6 IMAD R10, R60, R6, RZ ;  /* 0x000000063c0a6224 */ /* 0x004fe200078e02ff */
[----:B------:R-:W-:-:S02]  /*0650*/  SHF.R.S32.HI R8, RZ, 0x1f, R9 ;  /* 0x0000001fff087819 */ /* 0x000fc40000011409 */
[----:B------:R-:W-:Y:S01]  /*0660*/  ISETP.GE.U32.AND P4, PT, R3, UR20, PT ;  /* 0x0000001403007c0c */ /* 0x000fe2000bf86070 */
[----:B------:R-:W2:Y:S01]  /*0670*/  @!P5 LDC.64 R4, c[0x0][0x288] ;  /* 0x0000a200ff04db82 */ /* 0x000ea20000000a00 */
[----:B------:R-:W-:Y:S01]  /*0680*/  SHF.R.S32.HI R23, RZ, 0x1f, R3 ;  /* 0x0000001fff177819 */ /* 0x000fe20000011403 */
[----:B------:R-:W-:Y:S01]  /*0690*/  IMAD R8, R8, UR10, RZ ;  /* 0x0000000a08087c24 */ /* 0x000fe2000f8e02ff */
[----:B------:R-:W-:Y:S01]  /*06a0*/  SHF.R.S32.HI R13, RZ, 0x1f, R12 ;  /* 0x0000001fff0d7819 */ /* 0x000fe2000001140c */
[----:B------:R-:W-:Y:S01]  /*06b0*/  @P6 IMAD R27, R58, R7, R10 ;  /* 0x000000073a1b6224 */ /* 0x000fe200078e020a */
[----:B------:R-:W-:Y:S01]  /*06c0*/  ISETP.GE.OR.EX P4, PT, R23, UR21, P0, P4 ;  /* 0x0000001517007c0c */ /* 0x000fe20008786740 */
[----:B------:R-:W-:Y:S01]  /*06d0*/  IMAD R11, R9, UR11, R8 ;  /* 0x0000000b090b7c24 */ /* 0x000fe2000f8e0208 */
[----:B------:R-:W-:Y:S01]  /*06e0*/  ISETP.GE.U32.AND P3, PT, R19, UR20, PT ;  /* 0x0000001413007c0c */ /* 0x000fe2000bf66070 */
[----:B------:R-:W-:Y:S01]  /*06f0*/  IMAD.WIDE.U32 R8, R9, UR10, R12 ;  /* 0x0000000a09087c25 */ /* 0x000fe2000f8e000c */
[----:B------:R-:W3:Y:S01]  /*0700*/  @!P5 LDC.64 R32, c[0x0][0x230] ;  /* 0x00008c00ff20db82 */ /* 0x000ee20000000a00 */
[----:B------:R-:W-:Y:S01]  /*0710*/  ISETP.GE.U32.AND P2, PT, R14, UR20, PT ;  /* 0x000000140e007c0c */ /* 0x000fe2000bf46070 */
[----:B------:R-:W-:Y:S01]  /*0720*/  ULDC.64 UR10, c[0x0][0x248] ;  /* 0x00009200000a7ab9 */ /* 0x000fe20000000a00 */
[----:B------:R-:W-:Y:S01]  /*0730*/  ISETP.GE.OR.EX P3, PT, R21, UR21, P0, P3 ;  /* 0x0000001515007c0c */ /* 0x000fe20008766730 */
[----:B------:R-:W-:Y:S01]  /*0740*/  UIMAD.WIDE UR10, UR16, 0x8, UR10 ;  /* 0x00000008100a78a5 */ /* 0x000fe2000f8e020a */
[----:B------:R-:W-:-:S02]  /*0750*/  IADD3 R11, R9, R11, RZ ;  /* 0x0000000b090b7210 */ /* 0x000fc40007ffe0ff */
[-C--:B------:R-:W-:Y:S01]  /*0760*/  @P6 MOV R10, R8.reuse ;  /* 0x00000008000a6202 */ /* 0x080fe20000000f00 */
[----:B------:R-:W4:Y:S01]  /*0770*/  @!P5 LDC.64 R30, c[0x0][0x228] ;  /* 0x00008a00ff1edb82 */ /* 0x000f220000000a00 */
[----:B------:R-:W-:-:S03]  /*0780*/  @!P4 MOV R22, R8 ;  /* 0x000000080016c202 */ /* 0x000fc60000000f00 */
[----:B------:R-:W-:-:S04]  /*0790*/  @P6 IMAD.WIDE.U32 R6, R58, R6, R10 ;  /* 0x000000063a066225 */ /* 0x000fc800078e000a */
[----:B------:R-:W3:Y:S01]  /*07a0*/  @!P4 LDC.64 R16, c[0x0][0x288] ;  /* 0x0000a200ff10cb82 */ /* 0x000ee20000000a00 */
[----:B------:R-:W-:Y:S01]  /*07b0*/  @P6 IADD3 R7, R7, R27, RZ ;  /* 0x0000001b07076210 */ /* 0x000fe20007ffe0ff */
[----:B--2---:R-:W-:Y:S01]  /*07c0*/  @!P5 IMAD R20, R15, R4, RZ ;  /* 0x000000040f14d224 */ /* 0x004fe200078e02ff */
[C---:B------:R-:W-:Y:S02]  /*07d0*/  @P6 SHF.L.U32 R27, R6.reuse, 0x1, RZ ;  /* 0x00000001061b6819 */ /* 0x040fe400000006ff */
[----:B------:R-:W-:Y:S01]  /*07e0*/  @P6 SHF.L.U64.HI R18, R6, 0x1, R7 ;  /* 0x0000000106126819 */ /* 0x000fe20000010207 */
[----:B------:R-:W-:Y:S01]  /*07f0*/  @!P5 IMAD R29, R25, R5, R20 ;  /* 0x00000005191dd224 */ /* 0x000fe200078e0214 */
[----:B------:R-:W-:Y:S02]  /*0800*/  @!P5 MOV R6, R8 ;  /* 0x000000080006d202 */ /* 0x000fe40000000f00 */
[----:B------:R-:W-:Y:S02]  /*0810*/  @!P5 MOV R7, R11 ;  /* 0x0000000b0007d202 */ /* 0x000fe40000000f00 */
[----:B------:R-:W-:-:S02]  /*0820*/  SHF.R.S32.HI R15, RZ, 0x1f, R14 ;  /* 0x0000001fff0f7819 */ /* 0x000fc4000001140e */
[----:B-1----:R-:W-:Y:S01]  /*0830*/  @P6 IADD3 R36, P1, R27, R36, RZ ;  /* 0x000000241b246210 */ /* 0x002fe20007f3e0ff */
[----:B------:R-:W-:Y:S01]  /*0840*/  @!P5 IMAD.WIDE.U32 R4, R25, R4, R6 ;  /* 0x000000041904d225 */ /* 0x000fe200078e0006 */
[----:B------:R-:W-:Y:S01]  /*0850*/  ISETP.GE.OR.EX P2, PT, R15, UR21, P0, P2 ;  /* 0x000000150f007c0c */ /* 0x000fe20008746720 */
[----:B------:R-:W1:Y:S01]  /*0860*/  @!P3 LDC.64 R6, c[0x0][0x288] ;  /* 0x0000a200ff06bb82 */ /* 0x000e620000000a00 */
[----:B------:R-:W-:Y:S02]  /*0870*/  @P6 IADD3.X R37, R18, R37, RZ, P1, !PT ;  /* 0x0000002512256210 */ /* 0x000fe40000ffe4ff */
[----:B0-----:R-:W-:Y:S02]  /*0880*/  @P6 IADD3 R34, P1, R27, R34, RZ ;  /* 0x000000221b226210 */ /* 0x001fe40007f3e0ff */
[----:B------:R-:W-:Y:S02]  /*0890*/  @!P5 IADD3 R5, R5, R29, RZ ;  /* 0x0000001d0505d210 */ /* 0x000fe40007ffe0ff */
[----:B------:R-:W-:Y:S01]  /*08a0*/  @!P5 SHF.L.U32 R25, R4, 0x1, RZ ;  /* 0x000000010419d819 */ /* 0x000fe200000006ff */
[-C--:B---3--:R-:W-:Y:S01]  /*08b0*/  @!P4 IMAD R20, R23, R16.reuse, RZ ;  /* 0x000000101714c224 */ /* 0x088fe200078e02ff */
[----:B------:R-:W-:Y:S01]  /*08c0*/  @!P4 MOV R23, R11 ;  /* 0x0000000b0017c202 */ /* 0x000fe20000000f00 */
[----:B------:R-:W0:Y:S01]  /*08d0*/  @!P4 LDC.64 R28, c[0x0][0x230] ;  /* 0x00008c00ff1ccb82 */ /* 0x000e220000000a00 */
[----:B------:R-:W-:Y:S01]  /*08e0*/  @P6 IADD3.X R35, R18, R35, RZ, P1, !PT ;  /* 0x0000002312236210 */ /* 0x000fe20000ffe4ff */
[C---:B------:R-:W-:Y:S01]  /*08f0*/  @!P4 IMAD R41, R3.reuse, R17, R20 ;  /* 0x000000110329c224 */ /* 0x040fe200078e0214 */
[----:B------:R-:W-:Y:S01]  /*0900*/  @!P5 SHF.L.U64.HI R18, R4, 0x1, R5 ;  /* 0x000000010412d819 */ /* 0x000fe20000010205 */
[----:B------:R-:W-:Y:S01]  /*0910*/  @!P4 IMAD.WIDE.U32 R16, R3, R16, R22 ;  /* 0x000000100310c225 */ /* 0x000fe200078e0016 */
[----:B------:R-:W-:-:S02]  /*0920*/  @!P5 IADD3 R32, P1, R25, R32, RZ ;  /* 0x000000201920d210 */ /* 0x000fc40007f3e0ff */
[----:B------:R-:W-:Y:S01]  /*0930*/  P2R R3, PR, RZ, 0x20 ;  /* 0x00000020ff037803 */ /* 0x000fe20000000000 */
[----:B------:R-:W2:Y:S01]  /*0940*/  @!P2 LDC.64 R4, c[0x0][0x288] ;  /* 0x0000a200ff04ab82 */ /* 0x000ea20000000a00 */
[C---:B------:R-:W-:Y:S02]  /*0950*/  @!P5 IADD3.X R33, R18.reuse, R33, RZ, P1, !PT ;  /* 0x000000211221d210 */ /* 0x040fe40000ffe4ff */
[----:B----4-:R-:W-:Y:S02]  /*0960*/  @!P5 IADD3 R30, P1, R25, R30, RZ ;  /* 0x0000001e191ed210 */ /* 0x010fe40007f3e0ff */
[----:B------:R-:W-:Y:S02]  /*0970*/  @!P4 IADD3 R17, R17, R41, RZ ;  /* 0x000000291111c210 */ /* 0x000fe40007ffe0ff */
[----:B------:R-:W-:Y:S01]  /*0980*/  @!P5 IADD3.X R31, R18, R31, RZ, P1, !PT ;  /* 0x0000001f121fd210 */ /* 0x000fe20000ffe4ff */
[----:B------:R-:W3:Y:S01]  /*0990*/  @!P4 LDC.64 R26, c[0x0][0x228] ;  /* 0x00008a00ff1acb82 */ /* 0x000ee20000000a00 */
[C---:B------:R-:W-:Y:S01]  /*09a0*/  @!P4 SHF.L.U32 R41, R16.reuse, 0x1, RZ ;  /* 0x000000011029c819 */ /* 0x040fe200000006ff */
[----:B-1----:R-:W-:Y:S01]  /*09b0*/  @!P3 IMAD R18, R21, R6, RZ ;  /* 0x000000061512b224 */ /* 0x002fe200078e02ff */
[----:B------:R-:W-:-:S02]  /*09c0*/  @!P4 SHF.L.U64.HI R42, R16, 0x1, R17 ;  /* 0x00000001102ac819 */ /* 0x000fc40000010211 */
[----:B------:R-:W-:Y:S01]  /*09d0*/  @!P3 MOV R16, R8 ;  /* 0x000000080010b202 */ /* 0x000fe20000000f00 */
[----:B------:R-:W-:Y:S01]  /*09e0*/  @!P3 IMAD R43, R19, R7, R18 ;  /* 0x00000007132bb224 */ /* 0x000fe200078e0212 */
[----:B------:R-:W-:Y:S01]  /*09f0*/  @!P3 MOV R17, R11 ;  /* 0x0000000b0011b202 */ /* 0x000fe20000000f00 */
[----:B------:R-:W1:Y:S01]  /*0a00*/  @!P3 LDC.64 R24, c[0x0][0x230] ;  /* 0x00008c00ff18bb82 */ /* 0x000e620000000a00 */
[----:B0-----:R-:W-:Y:S01]  /*0a10*/  @!P4 IADD3 R28, P1, R41, R28, RZ ;  /* 0x0000001c291cc210 */ /* 0x001fe20007f3e0ff */
[----:B------:R-:W-:-:S03]  /*0a20*/  @!P3 IMAD.WIDE.U32 R6, R19, R6, R16 ;  /* 0x000000061306b225 */ /* 0x000fc600078e0010 */
[----:B------:R-:W-:-:S03]  /*0a30*/  @!P4 IADD3.X R29, R42, R29, RZ, P1, !PT ;  /* 0x0000001d2a1dc210 */ /* 0x000fc60000ffe4ff */
[----:B------:R-:W0:Y:S01]  /*0a40*/  @!P3 LDC.64 R22, c[0x0][0x228] ;  /* 0x00008a00ff16bb82 */ /* 0x000e220000000a00 */
[----:B------:R-:W-:Y:S01]  /*0a50*/  @!P3 IADD3 R7, R7, R43, RZ ;  /* 0x0000002b0707b210 */ /* 0x000fe20007ffe0ff */
[----:B--2---:R-:W-:Y:S01]  /*0a60*/  @!P2 IMAD R17, R15, R4, RZ ;  /* 0x000000040f11a224 */ /* 0x004fe200078e02ff */
[C---:B------:R-:W-:Y:S02]  /*0a70*/  @!P3 SHF.L.U32 R15, R6.reuse, 0x1, RZ ;  /* 0x00000001060fb819 */ /* 0x040fe400000006ff */
[----:B------:R-:W-:Y:S01]  /*0a80*/  @!P3 SHF.L.U64.HI R16, R6, 0x1, R7 ;  /* 0x000000010610b819 */ /* 0x000fe20000010207 */
[----:B------:R-:W-:Y:S01]  /*0a90*/  @!P2 IMAD R17, R14, R5, R17 ;  /* 0x000000050e11a224 */ /* 0x000fe200078e0211 */
[----:B------:R-:W-:Y:S01]  /*0aa0*/  @!P2 MOV R6, R8 ;  /* 0x000000080006a202 */ /* 0x000fe20000000f00 */
[----:B------:R-:W2:Y:S01]  /*0ab0*/  @!P2 LDC.64 R20, c[0x0][0x230] ;  /* 0x00008c00ff14ab82 */ /* 0x000ea20000000a00 */
[----:B---3--:R-:W-:Y:S02]  /*0ac0*/  @!P4 IADD3 R26, P1, R41, R26, RZ ;  /* 0x0000001a291ac210 */ /* 0x008fe40007f3e0ff */
[----:B------:R-:W-:-:S02]  /*0ad0*/  @!P2 MOV R7, R11 ;  /* 0x0000000b0007a202 */ /* 0x000fc40000000f00 */
[----:B------:R-:W-:Y:S02]  /*0ae0*/  @!P4 IADD3.X R27, R42, R27, RZ, P1, !PT ;  /* 0x0000001b2a1bc210 */ /* 0x000fe40000ffe4ff */
[----:B------:R-:W-:Y:S01]  /*0af0*/  SHF.R.S32.HI R43, RZ, 0x1f, R38 ;  /* 0x0000001fff2b7819 */ /* 0x000fe20000011426 */
[----:B------:R-:W3:Y:S01]  /*0b00*/  @!P2 LDC.64 R18, c[0x0][0x228] ;  /* 0x00008a00ff12ab82 */ /* 0x000ee20000000a00 */
[----:B-1----:R-:W-:Y:S01]  /*0b10*/  @!P3 IADD3 R24, P1, R15, R24, RZ ;  /* 0x000000180f18b210 */ /* 0x002fe20007f3e0ff */
[----:B------:R-:W-:Y:S01]  /*0b20*/  @!P2 IMAD.WIDE.U32 R4, R14, R4, R6 ;  /* 0x000000040e04a225 */ /* 0x000fe200078e0006 */
[----:B------:R-:W-:Y:S02]  /*0b30*/  P2R R41, PR, RZ, 0x10 ;  /* 0x00000010ff297803 */ /* 0x000fe40000000000 */
[----:B------:R-:W-:Y:S02]  /*0b40*/  @!P3 IADD3.X R25, R16, R25, RZ, P1, !PT ;  /* 0x000000191019b210 */ /* 0x000fe40000ffe4ff */
[----:B------:R-:W-:-:S02]  /*0b50*/  @!P2 IADD3 R7, R5, R17, RZ ;  /* 0x000000110507a210 */ /* 0x000fc40007ffe0ff */
[----:B0-----:R-:W-:Y:S02]  /*0b60*/  @!P3 IADD3 R22, P1, R15, R22, RZ ;  /* 0x000000160f16b210 */ /* 0x001fe40007f3e0ff */
[----:B------:R-:W-:Y:S02]  /*0b70*/  @!P2 SHF.L.U32 R5, R4, 0x1, RZ ;  /* 0x000000010405a819 */ /* 0x000fe400000006ff */
[----:B------:R-:W-:Y:S02]  /*0b80*/  @!P3 IADD3.X R23, R16, R23, RZ, P1, !PT ;  /* 0x000000171017b210 */ /* 0x000fe40000ffe4ff */
[----:B------:R-:W-:Y:S02]  /*0b90*/  @!P2 SHF.L.U64.HI R4, R4, 0x1, R7 ;  /* 0x000000010404a819 */ /* 0x000fe40000010207 */
[----:B--2---:R-:W-:Y:S02]  /*0ba0*/  @!P2 IADD3 R20, P1, R5, R20, RZ ;  /* 0x000000140514a210 */ /* 0x004fe40007f3e0ff */
[----:B------:R-:W-:-:S02]  /*0bb0*/  IADD3 R15, R38, 0xa0, RZ ;  /* 0x000000a0260f7810 */ /* 0x000fc40007ffe0ff */
[----:B------:R-:W-:Y:S02]  /*0bc0*/  @!P2 IADD3.X R21, R4, R21, RZ, P1, !PT ;  /* 0x000000150415a210 */ /* 0x000fe40000ffe4ff */
[----:B------:R-:W-:Y:S02]  /*0bd0*/  SHF.R.S32.HI R7, RZ, 0x1f, R15 ;  /* 0x0000001fff077819 */ /* 0x000fe4000001140f */
[----:B---3--:R-:W-:-:S04]  /*0be0*/  @!P2 IADD3 R18, P1, R5, R18, RZ ;  /* 0x000000120512a210 */ /* 0x008fc80007f3e0ff */
        /* <DEDUP_REMOVED lines=100> */
[----:B------:R-:W-:Y:S01]  /*1230*/  HFMA2.MMA R3, -RZ, RZ, 0, 0 ;  /* 0x00000000ff037435 */ /* 0x000fe200000001ff */
[----:B------:R-:W-:Y:S01]  /*1240*/  CS2R R4, SRZ ;  /* 0x0000000000047805 */ /* 0x000fe2000001ff00 */
[----:B------:R0:W5:Y:S02]  /*1250*/  @!P6 LDG.E R46, desc[UR14][R6.64] ;  /* 0x0000000e062ee981 */ /* 0x000164000c1e1900 */
[----:B0-----:R-:W-:Y:S01]  /*1260*/  MOV R7, RZ ;  /* 0x000000ff00077202 */ /* 0x001fe20000000f00 */
        /* <DEDUP_REMOVED lines=9> */
[----:B------:R-:W2:Y:S01]  /*1300*/  @P0 LDG.E.U16 R5, desc[UR14][R14.64] ;  /* 0x0000000e0e050981 */ /* 0x000ea2000c1e1500 */
[----:B------:R-:W-:-:S03]  /*1310*/  IADD3.X R13, R6, UR11, RZ, P6, !PT ;  /* 0x0000000b060d7c10 */ /* 0x000fc6000b7fe4ff */
[----:B------:R-:W3:Y:S01]  /*1320*/  @P0 LDG.E.U16 R3, desc[UR14][R14.64+0x2] ;  /* 0x0000020e0e030981 */ /* 0x000ee2000c1e1500 */
[----:B--2---:R-:W-:-:S03]  /*1330*/  @P0 SHF.L.U32 R7, R5, 0x10, RZ ;  /* 0x0000001005070819 */ /* 0x004fc600000006ff */
[----:B------:R-:W2:Y:S01]  /*1340*/  LDG.E.U16 R5, desc[UR14][R12.64+0x2] ;  /* 0x0000020e0c057981 */ /* 0x000ea2000c1e1500 */
[----:B---3--:R-:W-:-:S03]  /*1350*/  @P0 SHF.L.U32 R4, R3, 0x10, RZ ;  /* 0x0000001003040819 */ /* 0x008fc600000006ff */
[----:B------:R-:W3:Y:S01]  /*1360*/  LDG.E.U16 R3, desc[UR14][R12.64] ;  /* 0x0000000e0c037981 */ /* 0x000ee2000c1e1500 */
[----:B--2---:R-:W-:Y:S02]  /*1370*/  SHF.L.U32 R5, R5, 0x10, RZ ;  /* 0x0000001005057819 */ /* 0x004fe400000006ff */
[----:B---3--:R-:W-:-:S07]  /*1380*/  SHF.L.U32 R3, R3, 0x10, RZ ;  /* 0x0000001003037819 */ /* 0x008fce00000006ff */
.L_x_303:
[----:B------:R-:W-:Y:S05]  /*1390*/  BSYNC B0 ;  /* 0x0000000000007941 */ /* 0x000fea0003800000 */
.L_x_302:
[----:B------:R-:W-:Y:S02]  /*13a0*/  ISETP.NE.AND P0, PT, RZ, UR17, PT ;  /* 0x00000011ff007c0c */ /* 0x000fe4000bf05270 */
[C---:B-----5:R-:W-:Y:S02]  /*13b0*/  PRMT R6, R46.reuse, 0x7632, R6 ;  /* 0x000076322e067816 */ /* 0x060fe40000000006 */
        /* <DEDUP_REMOVED lines=38> */
.L_x_304:
        /* <DEDUP_REMOVED lines=26> */
.L_x_305:
[--C-:B------:R-:W-:Y:S01]  /*17c0*/  FADD.FTZ R21, RZ, R16.reuse ;  /* 0x00000010ff157221 */ /* 0x100fe20000010000 */
[----:B------:R-:W-:Y:S01]  /*17d0*/  PRMT R16, R44, 0x7632, R16 ;  /* 0x000076322c107816 */ /* 0x000fe20000000010 */
[C---:B------:R-:W-:Y:S01]  /*17e0*/  FFMA.FTZ R23, R13.reuse, R22, R6 ;  /* 0x000000160d177223 */ /* 0x040fe20000010006 */
[----:B------:R-:W-:Y:S01]  /*17f0*/  FADD.FTZ R22, R22, R19 ;  /* 0x0000001316167221 */ /* 0x000fe20000010000 */
[----:B------:R-:W-:Y:S01]  /*1800*/  FFMA.FTZ R6, R13, R18, RZ ;  /* 0x000000120d067223 */ /* 0x000fe200000100ff */
[----:B------:R-:W-:Y:S01]  /*1810*/  FMUL.FTZ R19, R14, R3 ;  /* 0x000000030e137220 */ /* 0x000fe20000410000 */
[----:B------:R-:W-:Y:S01]  /*1820*/  FADD.FTZ R13, RZ, R18 ;  /* 0x00000012ff0d7221 */ /* 0x000fe20000010000 */
[----:B------:R-:W-:Y:S01]  /*1830*/  SHF.L.U32 R18, R44, 0x10, RZ ;  /* 0x000000102c127819 */ /* 0x000fe200000006ff */
[----:B------:R-:W-:Y:S01]  /*1840*/  FFMA.FTZ R17, R20, R14, R17 ;  /* 0x0000000e14117223 */ /* 0x000fe20000010011 */
[----:B------:R-:W-:Y:S01]  /*1850*/  SHF.L.U32 R16, R16, 0x10, RZ ;  /* 0x0000001010107819 */ /* 0x000fe200000006ff */
[----:B------:R-:W-:Y:S01]  /*1860*/  FADD.FTZ R14, R21, R14 ;  /* 0x0000000e150e7221 */ /* 0x000fe20000010000 */
[----:B------:R-:W-:Y:S01]  /*1870*/  FFMA.FTZ R20, R20, R19, R23 ;  /* 0x0000001314147223 */ /* 0x000fe20000010017 */
[----:B------:R-:W-:Y:S01]  /*1880*/  FFMA.FTZ R6, R15, R12, R6 ;  /* 0x0000000c0f067223 */ /* 0x000fe20000010006 */
[----:B------:R-:W-:Y:S01]  /*1890*/  FADD.FTZ R13, R13, R12 ;  /* 0x0000000c0d0d7221 */ /* 0x000fe20000010000 */
[----:B------:R-:W-:Y:S01]  /*18a0*/  FMUL.FTZ R12, R12, R5 ;  /* 0x000000050c0c7220 */ /* 0x000fe20000410000 */
[----:B------:R-:W-:Y:S01]  /*18b0*/  FADD.FTZ R19, R22, R19 ;  /* 0x0000001316137221 */ /* 0x000fe20000010000 */
[----:B------:R-:W-:Y:S01]  /*18c0*/  PRMT R21, R54, 0x7632, R21 ;  /* 0x0000763236157816 */ /* 0x000fe20000000015 */
[----:B------:R-:W-:Y:S01]  /*18d0*/  FADD.FTZ R18, R18, -UR19 ;  /* 0x8000001312127e21 */ /* 0x000fe20008010000 */
[----:B------:R-:W-:Y:S01]  /*18e0*/  FADD.FTZ R22, R16, -UR19 ;  /* 0x8000001310167e21 */ /* 0x000fe20008010000 */
[----:B------:R-:W-:Y:S01]  /*18f0*/  FFMA.FTZ R15, R15, R12, R20 ;  /* 0x0000000c0f0f7223 */ /* 0x000fe20000010014 */
        /* <DEDUP_REMOVED lines=23> */
.L_x_306:
[----:B------:R-:W-:Y:S01]  /*1a70*/  FMUL.FTZ R22, R20, R3 ;  /* 0x0000000314167220 */ /* 0x000fe20000410000 */
[----:B------:R-:W-:Y:S01]  /*1a80*/  FFMA.FTZ R17, R18, R20, R17 ;  /* 0x0000001412117223 */ /* 0x000fe20000010011 */
[----:B------:R-:W-:Y:S01]  /*1a90*/  FADD.FTZ R23, R12, R19 ;  /* 0x000000130c177221 */ /* 0x000fe20000010000 */
[----:B------:R-:W-:Y:S01]  /*1aa0*/  FADD.FTZ R12, R13, R16 ;  /* 0x000000100d0c7221 */ /* 0x000fe20000010000 */
[--C-:B------:R-:W-:Y:S01]  /*1ab0*/  FFMA.FTZ R18, R18, R22, R15.reuse ;  /* 0x0000001612127223 */ /* 0x100fe2000001000f */
[----:B------:R-:W-:Y:S01]  /*1ac0*/  PRMT R15, R45, 0x7632, R15 ;  /* 0x000076322d0f7816 */ /* 0x000fe2000000000f */
[----:B------:R-:W-:Y:S01]  /*1ad0*/  FFMA.FTZ R6, R21, R16, R6 ;  /* 0x0000001015067223 */ /* 0x000fe20000010006 */
[----:B------:R-:W-:Y:S01]  /*1ae0*/  FMUL.FTZ R16, R16, R5 ;  /* 0x0000000510107220 */ /* 0x000fe20000410000 */
[----:B------:R-:W-:Y:S01]  /*1af0*/  SHF.L.U32 R13, R45, 0x10, RZ ;  /* 0x000000102d0d7819 */ /* 0x000fe200000006ff */
[----:B------:R-:W-:Y:S01]  /*1b00*/  FADD.FTZ R14, R14, R20 ;  /* 0x000000140e0e7221 */ /* 0x000fe20000010000 */
[----:B------:R-:W-:Y:S01]  /*1b10*/  SHF.L.U32 R19, R15, 0x10, RZ ;  /* 0x000000100f137819 */ /* 0x000fe200000006ff */
[----:B------:R-:W-:Y:S01]  /*1b20*/  FFMA.FTZ R21, R21, R16, R18 ;  /* 0x0000001015157223 */ /* 0x000fe20000010012 */
[----:B------:R-:W-:Y:S01]  /*1b30*/  FADD.FTZ R15, R23, R22 ;  /* 0x00000016170f7221 */ /* 0x000fe20000010000 */
[----:B------:R-:W-:Y:S01]  /*1b40*/  PRMT R18, R53, 0x7632, R18 ;  /* 0x0000763235127816 */ /* 0x000fe20000000012 */
[----:B------:R-:W-:Y:S01]  /*1b50*/  FADD.FTZ R22, R13, -UR19 ;  /* 0x800000130d167e21 */ /* 0x000fe20008010000 */
[----:B------:R-:W-:Y:S01]  /*1b60*/  FADD.FTZ R19, R19, -UR19 ;  /* 0x8000001313137e21 */ /* 0x000fe20008010000 */
[----:B------:R-:W-:-:S02]  /*1b70*/  SHF.L.U32 R20, R53, 0x10, RZ ;  /* 0x0000001035147819 */ /* 0x000fc400000006ff */
        /* <DEDUP_REMOVED lines=22> */
.L_x_307:
[----:B------:R-:W-:Y:S01]  /*1ce0*/  FMUL.FTZ R22, R20, R3 ;  /* 0x0000000314167220 */ /* 0x000fe20000410000 */
[----:B------:R-:W-:Y:S01]  /*1cf0*/  FADD.FTZ R23, R16, R15 ;  /* 0x0000000f10177221 */ /* 0x000fe20000010000 */
[--C-:B------:R-:W-:Y:S01]  /*1d00*/  FFMA.FTZ R16, R18, R20, R17.reuse ;  /* 0x0000001412107223 */ /* 0x100fe20000010011 */
[----:B------:R-:W-:Y:S01]  /*1d10*/  FADD.FTZ R15, R14, R20 ;  /* 0x000000140e0f7221 */ /* 0x000fe20000010000 */
[----:B------:R-:W-:Y:S01]  /*1d20*/  PRMT R17, R43, 0x7632, R17 ;  /* 0x000076322b117816 */ /* 0x000fe20000000011 */
[----:B------:R-:W-:Y:S01]  /*1d30*/  FFMA.FTZ R21, R18, R22, R21 ;  /* 0x0000001612157223 */ /* 0x000fe20000010015 */
[----:B------:R-:W-:Y:S01]  /*1d40*/  FADD.FTZ R14, R23, R22 ;  /* 0x00000016170e7221 */ /* 0x000fe20000010000 */
[----:B------:R-:W-:Y:S01]  /*1d50*/  FMUL.FTZ R22, R13, R5 ;  /* 0x000000050d167220 */ /* 0x000fe20000410000 */
[----:B------:R-:W-:Y:S02]  /*1d60*/  SHF.L.U32 R20, R43, 0x10, RZ ;  /* 0x000000102b147819 */ /* 0x000fe400000006ff */
[----:B------:R-:W-:Y:S01]  /*1d70*/  SHF.L.U32 R23, R17, 0x10, RZ ;  /* 0x0000001011177819 */ /* 0x000fe200000006ff */
[C---:B------:R-:W-:Y:S01]  /*1d80*/  FFMA.FTZ R17, R19.reuse, R13, R6 ;  /* 0x0000000d13117223 */ /* 0x040fe20000010006 */
[----:B------:R-:W-:Y:S01]  /*1d90*/  FFMA.FTZ R6, R19, R22, R21 ;  /* 0x0000001613067223 */ /* 0x000fe20000010015 */
        /* <DEDUP_REMOVED lines=27> */
.L_x_308:
[----:B------:R-:W-:Y:S01]  /*1f50*/  FADD.FTZ R25, R22, R14 ;  /* 0x0000000e16197221 */ /* 0x000fe20000010000 */
[----:B------:R-:W-:Y:S01]  /*1f60*/  FMUL.FTZ R24, R18, R3 ;  /* 0x0000000312187220 */ /* 0x000fe20000410000 */
        /* <DEDUP_REMOVED lines=31> */
.L_x_309:
[----:B------:R-:W-:Y:S01]  /*2160*/  FFMA.FTZ R29, R21, R25, R6 ;  /* 0x00000019151d7223 */ /* 0x000fe20000010006 */
[----:B------:R-:W-:Y:S01]  /*2170*/  FMUL.FTZ R27, R22, R3 ;  /* 0x00000003161b7220 */ /* 0x000fe20000410000 */
[----:B------:R-:W-:Y:S01]  /*2180*/  FADD.FTZ R30, R25, R14 ;  /* 0x0000000e191e7221 */ /* 0x000fe20000010000 */
[C---:B------:R-:W-:Y:S01]  /*2190*/  PRMT R28, R41.reuse, 0x7632, R28 ;  /* 0x00007632291c7816 */ /* 0x040fe2000000001c */
[----:B------:R-:W-:Y:S01]  /*21a0*/  FMUL.FTZ R14, R24, R5 ;  /* 0x00000005180e7220 */ /* 0x000fe20000410000 */
[----:B------:R-:W-:Y:S01]  /*21b0*/  FFMA.FTZ R6, R26, R27, R29 ;  /* 0x0000001b1a067223 */ /* 0x000fe2000001001d */
[----:B------:R-:W-:Y:S01]  /*21c0*/  FADD.FTZ R25, R30, R27 ;  /* 0x0000001b1e197221 */ /* 0x000fe20000010000 */
[----:B------:R-:W-:Y:S02]  /*21d0*/  SHF.L.U32 R29, R41, 0x10, RZ ;  /* 0x00000010291d7819 */ /* 0x000fe400000006ff */
        /* <DEDUP_REMOVED lines=29> */
.L_x_310:
[----:B------:R-:W-:Y:S01]  /*23b0*/  FMUL.FTZ R29, R28, R3 ;  /* 0x000000031c1d7220 */ /* 0x000fe20000410000 */
[----:B------:R-:W-:Y:S01]  /*23c0*/  FMUL.FTZ R31, R30, R5 ;  /* 0x000000051e1f7220 */ /* 0x000fe20000410000 */
[----:B------:R-:W-:Y:S02]  /*23d0*/  SHF.L.U32 R33, R42, 0x10, RZ ;  /* 0x000000102a217819 */ /* 0x000fe400000006ff */
[--C-:B------:R-:W-:Y:S01]  /*23e0*/  FFMA.FTZ R14, R32, R29, R27.reuse ;  /* 0x0000001d200e7223 */ /* 0x100fe2000001001b */
[----:B------:R-:W-:Y:S01]  /*23f0*/  PRMT R27, R42, 0x7632, R27 ;  /* 0x000076322a1b7816 */ /* 0x000fe2000000001b */
[----:B------:R-:W-:Y:S01]  /*2400*/  FADD.FTZ R6, R6, R29 ;  /* 0x0000001d06067221 */ /* 0x000fe20000010000 */
[----:B------:R-:W-:Y:S01]  /*2410*/  FADD.FTZ R33, R33, -UR19 ;  /* 0x8000001321217e21 */ /* 0x000fe20008010000 */
[----:B------:R-:W-:Y:S01]  /*2420*/  FFMA.FTZ R29, R25, R31, R14 ;  /* 0x0000001f191d7223 */ /* 0x000fe2000001000e */
[----:B------:R-:W-:Y:S01]  /*2430*/  SHF.L.U32 R27, R27, 0x10, RZ ;  /* 0x000000101b1b7819 */ /* 0x000fe200000006ff */
[--C-:B------:R-:W-:Y:S01]  /*2440*/  FADD.FTZ R31, R31, R6.reuse ;  /* 0x000000061f1f7221 */ /* 0x100fe20000010000 */
[C---:B------:R-:W-:Y:S01]  /*2450*/  PRMT R6, R48.reuse, 0x7632, R6 ;  /* 0x0000763230067816 */ /* 0x040fe20000000006 */
[----:B------:R-:W-:Y:S01]  /*2460*/  FMUL.FTZ R34, R33, UR20 ;  /* 0x0000001421227c20 */ /* 0x000fe20008410000 */
[----:B------:R-:W-:Y:S01]  /*2470*/  SHF.L.U32 R14, R48, 0x10, RZ ;  /* 0x00000010300e7819 */ /* 0x000fe200000006ff */
[----:B------:R-:W-:Y:S01]  /*2480*/  FADD.FTZ R27, R27, -UR19 ;  /* 0x800000131b1b7e21 */ /* 0x000fe20008010000 */
[----:B------:R-:W-:-:S03]  /*2490*/  SHF.L.U32 R6, R6, 0x10, RZ ;  /* 0x0000001006067819 */ /* 0x000fc600000006ff */
[----:B------:R-:W-:Y:S01]  /*24a0*/  FMUL.FTZ R27, R27, UR20 ;  /* 0x000000141b1b7c20 */ /* 0x000fe20008410000 */
[----:B------:R-:W-:Y:S06]  /*24b0*/  @!P0 BRA `(.L_x_311) ;  /* 0x0000000000488947 */ /* 0x000fec0003800000 */
[----:B------:R-:W-:-:S04]  /*24c0*/  FFMA.FTZ R33, R34, R3, R7 ;  /* 0x0000000322217223 */ /* 0x000fc80000010007 */
[----:B------:R-:W-:-:S06]  /*24d0*/  FMUL.FTZ R35, R33, -1.4426950216293334961 ;  /* 0xbfb8aa3b21237820 */ /* 0x000fcc0000410000 */
[----:B------:R-:W0:Y:S02]  /*24e0*/  MUFU.EX2 R35, R35 ;  /* 0x0000002300237308 */ /* 0x000e240000000800 */
[----:B0-----:R-:W-:-:S06]  /*24f0*/  FADD.FTZ R36, R35, 1 ;  /* 0x3f80000023247421 */ /* 0x001fcc0000010000 */
[----:B------:R-:W0:Y:S02]  /*2500*/  MUFU.RCP R37, R36 ;  /* 0x0000002400257308 */ /* 0x000e240000001000 */
[----:B0-----:R-:W-:Y:S01]  /*2510*/  FMUL.FTZ R14, R14, R37 ;  /* 0x000000250e0e7220 */ /* 0x001fe20000410000 */
[----:B------:R-:W-:-:S04]  /*2520*/  FADD.FTZ R37, -R37, 1 ;  /* 0x3f80000025257421 */ /* 0x000fc80000010100 */
[----:B------:R-:W-:Y:S01]  /*2530*/  FFMA.FTZ R37, R33, R37, 1 ;  /* 0x3f80000021257423 */ /* 0x000fe20000010025 */
[----:B------:R-:W-:-:S03]  /*2540*/  FFMA.FTZ R33, R27, R5, R4 ;  /* 0x000000051b217223 */ /* 0x000fc60000010004 */
[----:B------:R-:W-:Y:S01]  /*2550*/  FMUL.FTZ R14, R14, R37 ;  /* 0x000000250e0e7220 */ /* 0x000fe20000410000 */
        /* <DEDUP_REMOVED lines=8> */
.L_x_311:
[----:B------:R-:W0:Y:S01]  /*25e0*/  S2R R33, SR_LANEID ;  /* 0x0000000000217919 */ /* 0x000e220000000000 */
[----:B------:R-:W-:Y:S01]  /*25f0*/  FMUL.FTZ R36, R14, R3 ;  /* 0x000000030e247220 */ /* 0x000fe20000410000 */
[----:B------:R-:W-:Y:S01]  /*2600*/  FMUL.FTZ R37, R6, R5 ;  /* 0x0000000506257220 */ /* 0x000fe20000410000 */
[----:B------:R-:W1:Y:S01]  /*2610*/  S2UR UR12, SR_CgaCtaId ;  /* 0x00000000000c79c3 */ /* 0x000e620000008800 */
[----:B------:R-:W-:Y:S01]  /*2620*/  FADD.FTZ R13, R12, R13 ;  /* 0x0000000d0c0d7221 */ /* 0x000fe20000010000 */
[----:B------:R-:W-:Y:S01]  /*2630*/  FFMA.FTZ R29, R34, R36, R29 ;  /* 0x00000024221d7223 */ /* 0x000fe2000001001d */
[----:B------:R-:W-:Y:S01]  /*2640*/  FADD.FTZ R31, R31, R36 ;  /* 0x000000241f1f7221 */ /* 0x000fe20000010000 */
[----:B------:R-:W-:Y:S01]  /*2650*/  FFMA.FTZ R19, R19, R18, R16 ;  /* 0x0000001213137223 */ /* 0x000fe20000010010 */
[----:B------:R-:W-:Y:S01]  /*2660*/  FADD.FTZ R15, R15, R18 ;  /* 0x000000120f0f7221 */ /* 0x000fe20000010000 */
[----:B------:R-:W-:Y:S01]  /*2670*/  FFMA.FTZ R36, R27, R37, R29 ;  /* 0x000000251b247223 */ /* 0x000fe2000001001d */
[----:B------:R-:W-:Y:S01]  /*2680*/  FADD.FTZ R37, R37, R31 ;  /* 0x0000001f25257221 */ /* 0x000fe20000010000 */
[----:B------:R-:W-:Y:S01]  /*2690*/  FADD.FTZ R13, R13, R20 ;  /* 0x000000140d0d7221 */ /* 0x000fe20000010000 */
[----:B------:R-:W-:Y:S01]  /*26a0*/  FFMA.FTZ R20, R21, R20, R17 ;  /* 0x0000001415147223 */ /* 0x000fe20000010011 */
[----:B------:R-:W-:Y:S01]  /*26b0*/  UMOV UR11, 0x400 ;  /* 0x00000400000b7882 */ /* 0x000fe20000000000 */
[----:B------:R-:W2:Y:S01]  /*26c0*/  SHFL.DOWN PT, R29, R36, 0x1, 0x1f ;  /* 0x08201f00241d7f89 */ /* 0x000ea200000e0000 */
[----:B------:R-:W-:Y:S01]  /*26d0*/  FFMA.FTZ R19, R26, R22, R19 ;  /* 0x000000161a137223 */ /* 0x000fe20000010013 */
[----:B------:R-:W-:Y:S01]  /*26e0*/  FADD.FTZ R15, R15, R22 ;  /* 0x000000160f0f7221 */ /* 0x000fe20000010000 */
[----:B------:R-:W-:Y:S01]  /*26f0*/  UIADD3 UR10, UR11, 0xa0, URZ ;  /* 0x000000a00b0a7890 */ /* 0x000fe2000fffe03f */
[----:B------:R-:W3:Y:S01]  /*2700*/  SHFL.DOWN PT, R31, R37, 0x1, 0x1f ;  /* 0x08201f00251f7f89 */ /* 0x000ee200000e0000 */
[----:B------:R-:W-:Y:S01]  /*2710*/  FADD.FTZ R13, R13, R24 ;  /* 0x000000180d0d7221 */ /* 0x000fe20000010000 */
[----:B------:R-:W-:Y:S01]  /*2720*/  FFMA.FTZ R20, R23, R24, R20 ;  /* 0x0000001817147223 */ /* 0x000fe20000010014 */
[----:B------:R-:W-:Y:S01]  /*2730*/  FFMA.FTZ R19, R32, R28, R19 ;  /* 0x0000001c20137223 */ /* 0x000fe20000010013 */
[----:B------:R-:W-:Y:S01]  /*2740*/  FADD.FTZ R15, R15, R28 ;  /* 0x0000001c0f0f7221 */ /* 0x000fe20000010000 */
[----:B------:R-:W-:Y:S01]  /*2750*/  FADD.FTZ R17, R13, R30 ;  /* 0x0000001e0d117221 */ /* 0x000fe20000010000 */
[----:B------:R-:W-:Y:S01]  /*2760*/  FFMA.FTZ R20, R25, R30, R20 ;  /* 0x0000001e19147223 */ /* 0x000fe20000010014 */
[----:B------:R-:W-:Y:S01]  /*2770*/  FFMA.FTZ R12, R34, R14, R19 ;  /* 0x0000000e220c7223 */ /* 0x000fe20000010013 */
[----:B------:R-:W-:Y:S01]  /*2780*/  FADD.FTZ R14, R15, R14 ;  /* 0x0000000e0f0e7221 */ /* 0x000fe20000010000 */
[----:B-1----:R-:W-:Y:S01]  /*2790*/  ULEA UR10, UR12, UR10, 0x18 ;  /* 0x0000000a0c0a7291 */ /* 0x002fe2000f8ec03f */
        /* <DEDUP_REMOVED lines=37> */
[----:B------:R-:W3:Y:S01]  /*29f0*/  LDS.128 R20, [UR10+0x40] ;  /* 0x0000400aff147984 */ /* 0x000ee20008000c00 */
        /* <DEDUP_REMOVED lines=14> */
[----:B------:R-:W-:Y:S02]  /*2ae0*/  FADD.FTZ R20, R32, R21 ;  /* 0x0000001520147221 */ /* 0x000fe40000010000 */
[----:B------:R-:W3:Y:S01]  /*2af0*/  LDS.128 R32, [UR10+0x80] ;  /* 0x0000800aff207984 */ /* 0x000ee20008000c00 */
        /* <DEDUP_REMOVED lines=18> */
.L_x_313:
[----:B------:R-:W-:Y:S05]  /*2c20*/  BSYNC B0 ;  /* 0x0000000000007941 */ /* 0x000fea0003800000 */
.L_x_312:
        /* <DEDUP_REMOVED lines=161> */
.L_x_315:
[----:B------:R-:W-:Y:S05]  /*3640*/  BSYNC B0 ;  /* 0x0000000000007941 */ /* 0x000fea0003800000 */
.L_x_314:
        /* <DEDUP_REMOVED lines=20> */
.L_x_317:
[----:B------:R-:W-:Y:S05]  /*3790*/  BSYNC B0 ;  /* 0x0000000000007941 */ /* 0x000fea0003800000 */
.L_x_316:
[----:B-1----:R-:W-:Y:S02]  /*37a0*/  ISETP.GE.U32.AND P6, PT, R6, 0x2, PT ;  /* 0x000000020600780c */ /* 0x002fe40003fc6070 */
[----:B------:R-:W-:Y:S02]  /*37b0*/  PRMT R23, R49, 0x7632, R23 ;  /* 0x0000763231177816 */ /* 0x000fe40000000017 */
[----:B--2---:R-:W-:Y:S02]  /*37c0*/  PRMT R20, R47, 0x7632, R20 ;  /* 0x000076322f147816 */ /* 0x004fe40000000014 */
        /* <DEDUP_REMOVED lines=48> */
.L_x_320:
[----:B------:R-:W2:Y:S04]  /*3ad0*/  LDG.E.STRONG.GPU R16, desc[UR14][R12.64] ;  /* 0x0000000e0c107981 */ /* 0x000ea8000c1ef900 */
[----:B--2---:R-:W-:Y:S01]  /*3ae0*/  CCTL.IVALL ;  /* 0x00000000ff00798f */ /* 0x004fe20002000000 */
[----:B------:R-:W-:Y:S05]  /*3af0*/  YIELD ;  /* 0x0000000000007946 */ /* 0x000fea0003800000 */
[----:B------:R-:W-:-:S13]  /*3b00*/  ISETP.NE.AND P6, PT, R16, R17, PT ;  /* 0x000000111000720c */ /* 0x000fda0003fc5270 */
[----:B------:R-:W-:Y:S05]  /*3b10*/  @P6 BRA `(.L_x_320) ;  /* 0xfffffffc00ec6947 */ /* 0x000fea000383ffff */
.L_x_319:
        /* <DEDUP_REMOVED lines=23> */
.L_x_324:
        /* <DEDUP_REMOVED lines=115> */
.L_x_323:
        /* <DEDUP_REMOVED lines=63> */
.L_x_325:
[----:B------:R-:W-:-:S04]  /*47b0*/  LOP3.LUT P6, RZ, R2, 0x1, RZ, 0xc0, !PT ;  /* 0x0000000102ff7812 */ /* 0x000fc800078cc0ff */
[----:B------:R-:W-:-:S13]  /*47c0*/  ISETP.NE.OR P6, PT, R13, RZ, P6 ;  /* 0x000000ff0d00720c */ /* 0x000fda00037c5670 */
[----:B------:R-:W-:Y:S05]  /*47d0*/  @!P6 BRA `(.L_x_321) ;  /* 0x00000000007ce947 */ /* 0x000fea0003800000 */
.L_x_322:
        /* <DEDUP_REMOVED lines=31> */
.L_x_321:
        /* <DEDUP_REMOVED lines=10> */
.L_x_327:
[----:B------:R-:W-:Y:S05]  /*4a70*/  BSYNC B0 ;  /* 0x0000000000007941 */ /* 0x000fea0003800000 */
.L_x_326:
        /* <DEDUP_REMOVED lines=17> */
.L_x_318:
        /* <DEDUP_REMOVED lines=39> */
.L_x_328:
        /* <DEDUP_REMOVED lines=17> */
[----:B------:R-:W-:Y:S02]  /*4f10*/  FFMA.FTZ R12, R22, R5, -R17 ;  /* 0x00000005160c7223 */ /* 0x000fe40000010811 */
[----:B------:R-:W-:Y:S02]  /*4f20*/  FMUL.FTZ R13, R13, UR20 ;  /* 0x000000140d0d7c20 */ /* 0x000fe40008410000 */
[----:B------:R-:W-:-:S05]  /*4f30*/  FMUL.FTZ R12, R12, UR20 ;  /* 0x000000140c0c7c20 */ /* 0x000fca0008410000 */
[----:B------:R-:W-:-:S05]  /*4f40*/  F2FP.BF16.F32.PACK_AB R13, R12, R13 ;  /* 0x0000000d0c0d723e */ /* 0x000fca00000010ff */
[----:B------:R0:W-:Y:S02]  /*4f50*/  STG.E desc[UR14][R14.64], R13 ;  /* 0x0000000d0e007986 */ /* 0x0001e4000c10190e */
.L_x_330:
[----:B------:R-:W-:Y:S05]  /*4f60*/  BSYNC B0 ;  /* 0x0000000000007941 */ /* 0x000fea0003800000 */
.L_x_329:
        /* <DEDUP_REMOVED lines=28> */
.L_x_331:
        /* <DEDUP_REMOVED lines=22> */
.L_x_333:
[----:B------:R-:W-:Y:S05]  /*5290*/  BSYNC B0 ;  /* 0x0000000000007941 */ /* 0x000fea0003800000 */
.L_x_332:
        /* <DEDUP_REMOVED lines=27> */
.L_x_334:
        /* <DEDUP_REMOVED lines=8> */
[----:B------:R-:W-:Y:S01]  /*54d0*/  MOV R12, R8 ;  /* 0x00000008000c7202 */ /* 0x000fe20000000f00 */
[----:B------:R-:W-:Y:S01]  /*54e0*/  FFMA.FTZ R15, R54, R3, -R15 ;  /* 0x00000003360f7223 */ /* 0x000fe2000001080f */
[----:B------:R-:W-:Y:S01]  /*54f0*/  MOV R13, R11 ;  /* 0x0000000b000d7202 */ /* 0x000fe20000000f00 */
[----:B------:R-:W-:Y:S02]  /*5500*/  IMAD R14, R14, UR10, RZ ;  /* 0x0000000a0e0e7c24 */ /* 0x000fe4000f8e02ff */
        /* <DEDUP_REMOVED lines=10> */
.L_x_336:
[----:B------:R-:W-:Y:S05]  /*55b0*/  BSYNC B0 ;  /* 0x0000000000007941 */ /* 0x000fea0003800000 */
.L_x_335:
        /* <DEDUP_REMOVED lines=10> */
[----:B0-----:R-:W-:-:S03]  /*5660*/  FFMA.FTZ R14, R29, R5, R4 ;  /* 0x000000051d0e7223 */ /* 0x001fc60000010004 */
        /* <DEDUP_REMOVED lines=16> */
.L_x_337:
[----:B------:R-:W-:Y:S04]  /*5770*/  BSSY B0, `(.L_x_338) ;  /* 0x0000016000007945 */ /* 0x000fe80003800000 */
[----:B------:R-:W-:Y:S05]  /*5780*/  @P3 BRA `(.L_x_339) ;  /* 0x0000000000503947 */ /* 0x000fea0003800000 */
[----:B0-----:R-:W-:Y:S01]  /*5790*/  IADD3 R17, R38, 0x60, RZ ;  /* 0x0000006026117810 */ /* 0x001fe20007ffe0ff */
[C-C-:B------:R-:W-:Y:S01]  /*57a0*/  FFMA.FTZ R13, R6.reuse, R26, R16.reuse ;  /* 0x0000001a060d7223 */ /* 0x140fe20000010010 */
[----:B------:R-:W-:Y:S01]  /*57b0*/  ULDC.64 UR10, c[0x0][0x288] ;  /* 0x0000a200000a7ab9 */ /* 0x000fe20000000a00 */
[----:B------:R-:W-:Y:S01]  /*57c0*/  FFMA.FTZ R15, R6, R29, R16 ;  /* 0x0000001d060f7223 */ /* 0x000fe20000010010 */
[----:B------:R-:W-:Y:S01]  /*57d0*/  SHF.R.S32.HI R20, RZ, 0x1f, R17 ;  /* 0x0000001fff147819 */ /* 0x000fe20000011411 */
[----:B------:R-:W-:Y:S01]  /*57e0*/  FFMA.FTZ R14, R12, R3, -R13 ;  /* 0x000000030c0e7223 */ /* 0x000fe2000001080d */
[----:B------:R-:W-:Y:S01]  /*57f0*/  MOV R12, R8 ;  /* 0x00000008000c7202 */ /* 0x000fe20000000f00 */
[----:B------:R-:W-:Y:S01]  /*5800*/  FFMA.FTZ R15, R32, R5, -R15 ;  /* 0x00000005200f7223 */ /* 0x000fe2000001080f */
[----:B------:R-:W-:Y:S01]  /*5810*/  MOV R13, R11 ;  /* 0x0000000b000d7202 */ /* 0x000fe20000000f00 */
[----:B------:R-:W-:Y:S02]  /*5820*/  IMAD R20, R20, UR10, RZ ;  /* 0x0000000a14147c24 */ /* 0x000fe4000f8e02ff */
        /* <DEDUP_REMOVED lines=10> */
.L_x_339:
[----:B------:R-:W-:Y:S05]  /*58d0*/  BSYNC B0 ;  /* 0x0000000000007941 */ /* 0x000fea0003800000 */
.L_x_338:
        /* <DEDUP_REMOVED lines=10> */
[----:B01----:R-:W-:-:S03]  /*5980*/  FFMA.FTZ R14, R31, R5, R4 ;  /* 0x000000051f0e7223 */ /* 0x003fc60000010004 */
        /* <DEDUP_REMOVED lines=16> */
.L_x_340:
[----:B------:R-:W-:Y:S04]  /*5a90*/  BSSY B0, `(.L_x_341) ;  /* 0x0000016000007945 */ /* 0x000fe80003800000 */
[----:B------:R-:W-:Y:S05]  /*5aa0*/  @P2 BRA `(.L_x_342) ;  /* 0x0000000000502947 */ /* 0x000fea0003800000 */
[----:B01----:R-:W-:Y:S01]  /*5ab0*/  IADD3 R17, R38, 0x80, RZ ;  /* 0x0000008026117810 */ /* 0x003fe20007ffe0ff */
        /* <DEDUP_REMOVED lines=19> */
.L_x_342:
[----:B------:R-:W-:Y:S05]  /*5bf0*/  BSYNC B0 ;  /* 0x0000000000007941 */ /* 0x000fea0003800000 */
.L_x_341:
        /* <DEDUP_REMOVED lines=11> */
[----:B012---:R-:W-:Y:S01]  /*5cb0*/  FMUL.FTZ R14, R12, -1.4426950216293334961 ;  /* 0xbfb8aa3b0c0e7820 */ /* 0x007fe20000410000 */
        /* <DEDUP_REMOVED lines=15> */
.L_x_343:
[----:B------:R-:W-:Y:S04]  /*5db0*/  BSSY B0, `(.L_x_344) ;  /* 0x0000016000007945 */ /* 0x000fe80003800000 */
[----:B------:R-:W-:Y:S05]  /*5dc0*/  @P1 BRA `(.L_x_345) ;  /* 0x0000000000501947 */ /* 0x000fea0003800000 */
[----:B012---:R-:W-:Y:S01]  /*5dd0*/  IADD3 R17, R38, 0xa0, RZ ;  /* 0x000000a026117810 */ /* 0x007fe20007ffe0ff */
[C-C-:B------:R-:W-:Y:S01]  /*5de0*/  FFMA.FTZ R13, R6.reuse, R52, R16.reuse ;  /* 0x00000034060d7223 */ /* 0x140fe20000010010 */
[----:B------:R-:W-:Y:S01]  /*5df0*/  ULDC.64 UR10, c[0x0][0x288] ;  /* 0x0000a200000a7ab9 */ /* 0x000fe20000000a00 */
[----:B------:R-:W-:Y:S01]  /*5e00*/  FFMA.FTZ R15, R6, R27, R16 ;  /* 0x0000001b060f7223 */ /* 0x000fe20000010010 */
[----:B------:R-:W-:Y:S01]  /*5e10*/  SHF.R.S32.HI R12, RZ, 0x1f, R17 ;  /* 0x0000001fff0c7819 */ /* 0x000fe20000011411 */
[----:B------:R-:W-:Y:S01]  /*5e20*/  FFMA.FTZ R50, R50, R3, -R13 ;  /* 0x0000000332327223 */ /* 0x000fe2000001080d */
[----:B------:R-:W-:Y:S01]  /*5e30*/  MOV R13, R11 ;  /* 0x0000000b000d7202 */ /* 0x000fe20000000f00 */
[----:B------:R-:W-:Y:S02]  /*5e40*/  FFMA.FTZ R15, R24, R5, -R15 ;  /* 0x00000005180f7223 */ /* 0x000fe4000001080f */
[----:B------:R-:W-:Y:S01]  /*5e50*/  IMAD R14, R12, UR10, RZ ;  /* 0x0000000a0c0e7c24 */ /* 0x000fe2000f8e02ff */
[----:B------:R-:W-:Y:S01]  /*5e60*/  MOV R12, R8 ;  /* 0x00000008000c7202 */ /* 0x000fe20000000f00 */
[----:B------:R-:W-:-:S02]  /*5e70*/  FMUL.FTZ R50, R50, UR20 ;  /* 0x0000001432327c20 */ /* 0x000fc40008410000 */
[C---:B------:R-:W-:Y:S02]  /*5e80*/  IMAD R21, R17.reuse, UR11, R14 ;  /* 0x0000000b11157c24 */ /* 0x040fe4000f8e020e */
[----:B------:R-:W-:Y:S01]  /*5e90*/  IMAD.WIDE.U32 R12, R17, UR10, R12 ;  /* 0x0000000a110c7c25 */ /* 0x000fe2000f8e000c */
[----:B------:R-:W-:-:S03]  /*5ea0*/  ULDC.64 UR10, c[0x0][0x210] ;  /* 0x00008400000a7ab9 */ /* 0x000fc60000000a00 */
[----:B------:R-:W-:Y:S01]  /*5eb0*/  FMUL.FTZ R17, R15, UR20 ;  /* 0x000000140f117c20 */ /* 0x000fe20008410000 */
[C---:B------:R-:W-:Y:S02]  /*5ec0*/  LEA R14, P0, R12.reuse, UR10, 0x1 ;  /* 0x0000000a0c0e7c11 */ /* 0x040fe4000f8008ff */
[----:B------:R-:W-:Y:S02]  /*5ed0*/  IADD3 R21, R13, R21, RZ ;  /* 0x000000150d157210 */ /* 0x000fe40007ffe0ff */
[----:B------:R-:W-:Y:S02]  /*5ee0*/  F2FP.BF16.F32.PACK_AB R17, R17, R50 ;  /* 0x000000321111723e */ /* 0x000fe400000010ff */
[----:B------:R-:W-:-:S05]  /*5ef0*/  LEA.HI.X R15, R12, UR11, R21, 0x1, P0 ;  /* 0x0000000b0c0f7c11 */ /* 0x000fca00080f0c15 */
[----:B------:R3:W-:Y:S02]  /*5f00*/  STG.E desc[UR14][R14.64], R17 ;  /* 0x000000110e007986 */ /* 0x0007e4000c10190e */
.L_x_345:
[----:B------:R-:W-:Y:S05]  /*5f10*/  BSYNC B0 ;  /* 0x0000000000007941 */ /* 0x000fea0003800000 */
.L_x_344:
[----:B------:R-:W-:Y:S01]  /*5f20*/  SHF.L.U32 R12, R42, 0x10, RZ ;  /* 0x000000102a0c7819 */ /* 0x000fe200000006ff */
[----:B------:R-:W-:Y:S01]  /*5f30*/  FADD.FTZ R41, R41, -UR19 ;  /* 0x8000001329297e21 */ /* 0x000fe20008010000 */
[----:B------:R-:W-:Y:S01]  /*5f40*/  SHF.L.U32 R13, R19, 0x10, RZ ;  /* 0x00000010130d7819 */ /* 0x000fe200000006ff */
[----:B------:R-:W-:Y:S01]  /*5f50*/  FADD.FTZ R33, R33, -UR19 ;  /* 0x8000001321217e21 */ /* 0x000fe20008010000 */
[----:B0123--:R-:W-:Y:S01]  /*5f60*/  SHF.L.U32 R14, R49, 0x10, RZ ;  /* 0x00000010310e7819 */ /* 0x00ffe200000006ff */
[----:B------:R-:W-:Y:S01]  /*5f70*/  FADD.FTZ R12, R12, -UR19 ;  /* 0x800000130c0c7e21 */ /* 0x000fe20008010000 */
[----:B------:R-:W-:Y:S01]  /*5f80*/  SHF.L.U32 R20, R23, 0x10, RZ ;  /* 0x0000001017147819 */ /* 0x000fe200000006ff */
[----:B------:R-:W-:Y:S01]  /*5f90*/  FADD.FTZ R13, R13, -UR19 ;  /* 0x800000130d0d7e21 */ /* 0x000fe20008010000 */
        /* <DEDUP_REMOVED lines=21> */
.L_x_346:
[----:B------:R-:W-:Y:S01]  /*60f0*/  LOP3.LUT P0, RZ, R2, 0x4, RZ, 0xc0, !PT ;  /* 0x0000000402ff7812 */ /* 0x000fe2000780c0ff */
[----:B------:R-:W-:-:S12]  /*6100*/  BSSY B0, `(.L_x_347) ;  /* 0x0000014000007945 */ /* 0x000fd80003800000 */
        /* <DEDUP_REMOVED lines=19> */
.L_x_348:
[----:B------:R-:W-:Y:S05]  /*6240*/  BSYNC B0 ;  /* 0x0000000000007941 */ /* 0x000fea0003800000 */
.L_x_347:
        /* <DEDUP_REMOVED lines=9> */
[----:B------:R-:W1:Y:S08]  /*62e0*/  MUFU.EX2 R12, R12 ;  /* 0x0000000c000c7308 */ /* 0x000e700000000800 */
[----:B------:R-:W2:Y:S01]  /*62f0*/  MUFU.EX2 R14, R14 ;  /* 0x0000000e000e7308 */ /* 0x000ea20000000800 */
[----:B-1----:R-:W-:-:S07]  /*6300*/  FADD.FTZ R13, R12, 1 ;  /* 0x3f8000000c0d7421 */ /* 0x002fce0000010000 */
[----:B------:R-:W0:Y:S01]  /*6310*/  MUFU.RCP R13, R13 ;  /* 0x0000000d000d7308 */ /* 0x000e220000001000 */
[----:B--2---:R-:W-:-:S07]  /*6320*/  FADD.FTZ R15, R14, 1 ;  /* 0x3f8000000e0f7421 */ /* 0x004fce0000010000 */
        /* <DEDUP_REMOVED lines=9> */
.L_x_349:
[----:B------:R-:W-:Y:S01]  /*63c0*/  ULDC.64 UR10, c[0x0][0x290] ;  /* 0x0000a400000a7ab9 */ /* 0x000fe20000000a00 */
[----:B------:R-:W-:Y:S01]  /*63d0*/  BSSY B0, `(.L_x_350) ;  /* 0x0000016000007945 */ /* 0x000fe20003800000 */
[----:B------:R-:W-:-:S04]  /*63e0*/  ISETP.GE.U32.AND P0, PT, R40, UR10, PT ;  /* 0x0000000a28007c0c */ /* 0x000fc8000bf06070 */
[----:B------:R-:W-:-:S04]  /*63f0*/  ISETP.GE.AND.EX P0, PT, R59, UR11, PT, P0 ;  /* 0x0000000b3b007c0c */ /* 0x000fc8000bf06300 */
[----:B------:R-:W-:-:S13]  /*6400*/  ISETP.LT.U32.AND P0, PT, R39, 0x200, !P0 ;  /* 0x000002002700780c */ /* 0x000fda0004701070 */
[----:B------:R-:W-:Y:S05]  /*6410*/  @!P0 BRA `(.L_x_351) ;  /* 0x0000000000448947 */ /* 0x000fea0003800000 */
[----:B------:R-:W-:Y:S01]  /*6420*/  ULDC.64 UR10, c[0x0][0x288] ;  /* 0x0000a200000a7ab9 */ /* 0x000fe20000000a00 */
[----:B------:R-:W-:Y:S01]  /*6430*/  MOV R9, R11 ;  /* 0x0000000b00097202 */ /* 0x000fe20000000f00 */
[C-C-:B------:R-:W-:Y:S01]  /*6440*/  FFMA.FTZ R7, R6.reuse, R22, R16.reuse ;  /* 0x0000001606077223 */ /* 0x140fe20000010010 */
        /* <DEDUP_REMOVED lines=9> */
[----:B------:R-:W-:Y:S02]  /*64e0*/  LEA R4, P0, R8, UR10, 0x1 ;  /* 0x0000000a08047c11 */ /* 0x000fe4000f8008ff */
[----:B------:R-:W-:Y:S02]  /*64f0*/  IADD3 R11, R9, R11, RZ ;  /* 0x0000000b090b7210 */ /* 0x000fe40007ffe0ff */
[----:B------:R-:W-:Y:S02]  /*6500*/  F2FP.BF16.F32.PACK_AB R3, R6, R3 ;  /* 0x000000030603723e */ /* 0x000fe400000010ff */
[----:B------:R-:W-:-:S05]  /*6510*/  LEA.HI.X R5, R8, UR11, R11, 0x1, P0 ;  /* 0x0000000b08057c11 */ /* 0x000fca00080f0c0b */
[----:B------:R1:W-:Y:S02]  /*6520*/  STG.E desc[UR14][R4.64], R3 ;  /* 0x0000000304007986 */ /* 0x0003e4000c10190e */
.L_x_351:
[----:B------:R-:W-:Y:S05]  /*6530*/  BSYNC B0 ;  /* 0x0000000000007941 */ /* 0x000fea0003800000 */
.L_x_350:
[----:B------:R-:W-:Y:S02]  /*6540*/  UIADD3 UR16, UR18, UR16, URZ ;  /* 0x0000001012107290 */ /* 0x000fe4000fffe03f */
[----:B------:R-:W-:Y:S02]  /*6550*/  UIADD3 UR4, UR4, 0x1, URZ ;  /* 0x0000000104047890 */ /* 0x000fe4000fffe03f */
[----:B------:R-:W-:-:S06]  /*6560*/  UISETP.GE.AND UP0, UPT, UR16, UR5, UPT ;  /* 0x000000051000728c */ /* 0x000fcc000bf06270 */
[----:B------:R-:W-:-:S13]  /*6570*/  PLOP3.LUT P0, PT, PT, PT, UP0, 0x80, 0x0 ;  /* 0x000000000000781c */ /* 0x000fda0003f0f008 */
[----:B------:R-:W-:Y:S05]  /*6580*/  @!P0 BRA `(.L_x_352) ;  /* 0xffffff9c00608947 */ /* 0x000fea000383ffff */
.L_x_301:
        /* <DEDUP_REMOVED lines=23> */
.L_x_354:
[----:B------:R-:W-:Y:S05]  /*6700*/  BSYNC B0 ;  /* 0x0000000000007941 */ /* 0x000fea0003800000 */
.L_x_353:
[----:B------:R-:W-:Y:S05]  /*6710*/  @P0 EXIT ;  /* 0x000000000000094d */ /* 0x000fea0003800000 */
[----:B------:R-:W-:Y:S05]  /*6720*/  @P2 BRA `(.L_x_355) ;  /* 0x0000000000202947 */ /* 0x000fea0003800000 */
[----:B------:R-:W-:-:S05]  /*6730*/  IMAD R0, R6, R7, RZ ;  /* 0x0000000706007224 */ /* 0x000fca00078e02ff */
[----:B------:R-:W-:-:S13]  /*6740*/  ISETP.NE.AND P0, PT, R0, -0x1, PT ;  /* 0xffffffff0000780c */ /* 0x000fda0003f05270 */
[----:B------:R-:W-:Y:S05]  /*6750*/  @!P0 BRA `(.L_x_355) ;  /* 0x0000000000148947 */ /* 0x000fea0003800000 */
.L_x_356:
[----:B-1----:R-:W2:Y:S04]  /*6760*/  LDG.E.STRONG.GPU R5, desc[UR14][R2.64] ;  /* 0x0000000e02057981 */ /* 0x002ea8000c1ef900 */
[----:B--2---:R-:W-:Y:S01]  /*6770*/  CCTL.IVALL ;  /* 0x00000000ff00798f */ /* 0x004fe20002000000 */
[----:B------:R-:W-:Y:S05]  /*6780*/  YIELD ;  /* 0x0000000000007946 */ /* 0x000fea0003800000 */
[----:B------:R-:W-:-:S13]  /*6790*/  ISETP.NE.AND P0, PT, R5, R0, PT ;  /* 0x000000000500720c */ /* 0x000fda0003f05270 */
[----:B------:R-:W-:Y:S05]  /*67a0*/  @P0 BRA `(.L_x_356) ;  /* 0xfffffffc00ec0947 */ /* 0x000fea000383ffff */
.L_x_355:
[----:B------:R-:W-:Y:S05]  /*67b0*/  WARPSYNC.ALL ;  /* 0x0000000000007948 */ /* 0x000fea0003800000 */
[----:B-1----:R-:W1:Y:S08]  /*67c0*/  LDC.64 R2, c[0x0][0x288] ;  /* 0x0000a200ff027b82 */ /* 0x002e700000000a00 */
[----:B------:R-:W-:Y:S01]  /*67d0*/  BAR.SYNC.DEFER_BLOCKING 0x0 ;  /* 0x0000000000007b1d */ /* 0x000fe20000010000 */
[----:B-1----:R-:W-:-:S04]  /*67e0*/  LEA.HI R0, P0, R3, R2, RZ, 0x1 ;  /* 0x0000000203007211 */ /* 0x002fc800078108ff */
[----:B------:R-:W-:-:S04]  /*67f0*/  IADD3.X R5, RZ, R3, RZ, P0, !PT ;  /* 0x00000003ff057210 */ /* 0x000fc800007fe4ff */
[----:B0-----:R-:W-:Y:S02]  /*6800*/  SHF.R.S64 R20, R0, 0x1, R5 ;  /* 0x0000000100147819 */ /* 0x001fe40000001005 */
        /* <DEDUP_REMOVED lines=18> */
.L_x_357:
        /* <DEDUP_REMOVED lines=25> */
.L_x_358:
        /* <DEDUP_REMOVED lines=12> */
.L_x_3302:


//--------------------- .text._Z35group_norm_nhwc_bwd_one_pass_kernelI11Bf16IOBf16WLi512ELi32ELi512EEv26Group_norm_nhwc_bwd_params --------------------------
	.section	.text._Z35group_norm_nhwc_bwd_one_pass_kernelI11Bf16IOBf16WLi512ELi32ELi512EEv26Group_norm_nhwc_bwd_params,"ax",@progbits
	.align	128
        .global         _Z35group_norm_nhwc_bwd_one_pass_kernelI11Bf16IOBf16WLi512ELi32ELi512EEv26Group_norm_nhwc_bwd_params
        .type           _Z35group_norm_nhwc_bwd_one_pass_kernelI11Bf16IOBf16WLi512ELi32ELi512EEv26Group_norm_nhwc_bwd_params,@function
        .size           _Z35group_norm_nhwc_bwd_one_pass_kernelI11Bf16IOBf16WLi512ELi32ELi512EEv26Group_norm_nhwc_bwd_params,(.L_x_3303 - _Z35group_norm_nhwc_bwd_one_pass_kernelI11Bf16IOBf16WLi512ELi32ELi512EEv26Group_norm_nhwc_bwd_params)
        .other          _Z35group_norm_nhwc_bwd_one_pass_kernelI11Bf16IOBf16WLi512ELi32ELi512EEv26Group_norm_nhwc_bwd_params,@"STO_CUDA_ENTRY STV_DEFAULT"
_Z35group_norm_nhwc_bwd_one_pass_kernelI11Bf16IOBf16WLi512ELi32ELi512EEv26Group_norm_nhwc_bwd_params:
.text._Z35group_norm_nhwc_bwd_one_pass_kernelI11Bf16IOBf16WLi512ELi32ELi512EEv26Group_norm_nhwc_bwd_params:
        /* <DEDUP_REMOVED lines=13> */
[----:B------:R-:W-:Y:S01]  /*00d0*/  ISETP.GE.U32.AND P1, PT, R78, 0x200, PT ;  /* 0x000002004e00780c */ /* 0x000fe20003f26070 */
[----:B------:R-:W1:Y:S01]  /*00e0*/  S2R R8, SR_LANEID ;  /* 0x0000000000087919 */ /* 0x000e620000000000 */
[----:B------:R-:W-:Y:S01]  /*00f0*/  LOP3.LUT R79, R79, 0xffffffbf, RZ, 0xc0, !PT ;  /* 0xffffffbf4f4f7812 */ /* 0x000fe200078ec0ff */
[----:B------:R-:W-:Y:S01]  /*0100*/  UMOV UR5, 0x400 ;  /* 0x0000040000057882 */ /* 0x000fe20000000000 */
[----:B------:R-:W-:Y:S01]  /*0110*/  SHF.R.S32.HI R13, RZ, 0x1f, R78 ;  /* 0x0000001fff0d7819 */ /* 0x000fe2000001144e */
[----:B------:R-:W2:Y:S01]  /*0120*/  LDC.64 R10, c[0x0][0x288] ;  /* 0x0000a200ff0a7b82 */ /* 0x000ea20000000a00 */
[----:B------:R-:W-:Y:S01]  /*0130*/  HFMA2.MMA R75, -RZ, RZ, 0, 0 ;  /* 0x00000000ff4b7435 */ /* 0x000fe200000001ff */
[----:B------:R-:W-:-:S02]  /*0140*/  MOV R74, R0 ;  /* 0x00000000004a7202 */ /* 0x000fc40000000f00 */
[----:B------:R-:W-:-:S04]  /*0150*/  LEA.HI R13, R13, R78, RZ, 0x5 ;  /* 0x0000004e0d0d7211 */ /* 0x000fc800078f28ff */
[----:B------:R-:W3:Y:S01]  /*0160*/  S2UR UR6, SR_CgaCtaId ;  /* 0x00000000000679c3 */ /* 0x000ee20000008800 */
[----:B------:R-:W-:Y:S01]  /*0170*/  SHF.R.S32.HI R15, RZ, 0x5, R13 ;  /* 0x00000005ff0f7819 */ /* 0x000fe2000001140d */
[----:B0-----:R-:W-:-:S05]  /*0180*/  IMAD R2, R3, UR7, R2 ;  /* 0x0000000703027c24 */ /* 0x001fca000f8e0202 */
[C---:B------:R-:W-:Y:S02]  /*0190*/  IADD3 R3, R2.reuse, 0x60, RZ ;  /* 0x0000006002037810 */ /* 0x040fe40007ffe0ff */
[----:B------:R-:W-:Y:S02]  /*01a0*/  IADD3 R4, R2, 0x80, RZ ;  /* 0x0000008002047810 */ /* 0x000fe40007ffe0ff */
[----:B------:R-:W-:Y:S02]  /*01b0*/  ISETP.LT.U32.AND P0, PT, R3, UR10, PT ;  /* 0x0000000a03007c0c */ /* 0x000fe4000bf01070 */
[----:B------:R-:W-:Y:S02]  /*01c0*/  SHF.R.S32.HI R3, RZ, 0x1f, R3 ;  /* 0x0000001fff037819 */ /* 0x000fe40000011403 */
[----:B------:R-:W-:Y:S02]  /*01d0*/  ISETP.LT.U32.AND P2, PT, R4, UR10, PT ;  /* 0x0000000a04007c0c */ /* 0x000fe4000bf41070 */
[----:B------:R-:W-:Y:S01]  /*01e0*/  ISETP.LT.AND.EX P0, PT, R3, UR11, !P1, P0 ;  /* 0x0000000b03007c0c */ /* 0x000fe2000cf01300 */
[----:B---3--:R-:W-:Y:S01]  /*01f0*/  ULEA UR5, UR6, UR5, 0x18 ;  /* 0x0000000506057291 */ /* 0x008fe2000f8ec03f */
[----:B------:R-:W-:-:S02]  /*0200*/  SHF.R.S32.HI R4, RZ, 0x1f, R4 ;  /* 0x0000001fff047819 */ /* 0x000fc40000011404 */
[----:B------:R-:W-:Y:S02]  /*0210*/  IADD3 R5, R2, 0xa0, RZ ;  /* 0x000000a002057810 */ /* 0x000fe40007ffe0ff */
[----:B------:R-:W-:Y:S02]  /*0220*/  ISETP.LT.AND.EX P2, PT, R4, UR11, !P1, P2 ;  /* 0x0000000b04007c0c */ /* 0x000fe4000cf41320 */
[----:B------:R-:W-:Y:S02]  /*0230*/  ISETP.LT.U32.AND P3, PT, R5, UR10, PT ;  /* 0x0000000a05007c0c */ /* 0x000fe4000bf61070 */
[----:B------:R-:W-:Y:S02]  /*0240*/  SHF.R.S32.HI R5, RZ, 0x1f, R5 ;  /* 0x0000001fff057819 */ /* 0x000fe40000011405 */
        /* <DEDUP_REMOVED lines=18> */
[----:B------:R-:W-:Y:S02]  /*0370*/  IADD3 R3, R2, 0x120, RZ ;  /* 0x0000012002037810 */ /* 0x000fe40007ffe0ff */
[----:B------:R-:W-:-:S02]  /*0380*/  @P3 LOP3.LUT R79, R79, 0x8, RZ, 0xfc, !PT ;  /* 0x000000084f4f3812 */ /* 0x000fc400078efcff */
[----:B------:R-:W-:Y:S02]  /*0390*/  ISETP.LT.AND.EX P0, PT, R5, UR11, !P1, P0 ;  /* 0x0000000b05007c0c */ /* 0x000fe4000cf01300 */
[----:B------:R-:W-:Y:S02]  /*03a0*/  IADD3 R5, R2, 0x140, RZ ;  /* 0x0000014002057810 */ /* 0x000fe40007ffe0ff */
[----:B------:R-:W-:Y:S02]  /*03b0*/  SHF.R.S32.HI R4, RZ, 0x1f, R3 ;  /* 0x0000001fff047819 */ /* 0x000fe40000011403 */
[----:B------:R-:W-:Y:S02]  /*03c0*/  ISETP.LT.U32.AND P5, PT, R3, UR10, PT ;  /* 0x0000000a03007c0c */ /* 0x000fe4000bfa1070 */
[----:B------:R-:W-:Y:S02]  /*03d0*/  LOP3.LUT R79, R79, 0xfffffffb, RZ, 0xc0, !PT ;  /* 0xfffffffb4f4f7812 */ /* 0x000fe400078ec0ff */
[----:B------:R-:W-:-:S02]  /*03e0*/  ISETP.LT.AND.EX P5, PT, R4, UR11, !P1, P5 ;  /* 0x0000000b04007c0c */ /* 0x000fc4000cfa1350 */
[----:B------:R-:W-:Y:S02]  /*03f0*/  SHF.R.S32.HI R3, RZ, 0x1f, R5 ;  /* 0x0000001fff037819 */ /* 0x000fe40000011405 */
[----:B------:R-:W-:Y:S02]  /*0400*/  ISETP.LT.U32.AND P4, PT, R5, UR10, PT ;  /* 0x0000000a05007c0c */ /* 0x000fe4000bf81070 */
[----:B------:R-:W-:Y:S02]  /*0410*/  @P2 LOP3.LUT R79, R79, 0x4, RZ, 0xfc, !PT ;  /* 0x000000044f4f2812 */ /* 0x000fe400078efcff */
[----:B------:R-:W-:Y:S02]  /*0420*/  IADD3 R4, R2, 0x160, RZ ;  /* 0x0000016002047810 */ /* 0x000fe40007ffe0ff */
[----:B------:R-:W-:Y:S02]  /*0430*/  ISETP.LT.AND.EX P4, PT, R3, UR11, !P1, P4 ;  /* 0x0000000b03007c0c */ /* 0x000fe4000cf81340 */
[----:B------:R-:W-:-:S02]  /*0440*/  LOP3.LUT R79, R79, 0xfffffffd, RZ, 0xc0, !PT ;  /* 0xfffffffd4f4f7812 */ /* 0x000fc400078ec0ff */
[----:B------:R-:W-:Y:S02]  /*0450*/  SHF.R.S32.HI R3, RZ, 0x1f, R4 ;  /* 0x0000001fff037819 */ /* 0x000fe40000011404 */
[----:B------:R-:W-:Y:S02]  /*0460*/  ISETP.LT.U32.AND P3, PT, R4, UR10, PT ;  /* 0x0000000a04007c0c */ /* 0x000fe4000bf61070 */
[----:B------:R-:W-:Y:S02]  /*0470*/  @P0 LOP3.LUT R79, R79, 0x2, RZ, 0xfc, !PT ;  /* 0x000000024f4f0812 */ /* 0x000fe400078efcff */
[----:B------:R-:W-:Y:S02]  /*0480*/  ISETP.LT.AND.EX P3, PT, R3, UR11, !P1, P3 ;  /* 0x0000000b03007c0c */ /* 0x000fe4000cf61330 */
[----:B------:R-:W-:Y:S02]  /*0490*/  SHF.R.S32.HI R3, RZ, 0x1f, R2 ;  /* 0x0000001fff037819 */ /* 0x000fe40000011402 */
[----:B------:R-:W-:-:S02]  /*04a0*/  ISETP.LT.U32.AND P0, PT, R2, UR10, PT ;  /* 0x0000000a02007c0c */ /* 0x000fc4000bf01070 */
[C---:B------:R-:W-:Y:S02]  /*04b0*/  IADD3 R4, R2.reuse, 0x20, RZ ;  /* 0x0000002002047810 */ /* 0x040fe40007ffe0ff */
[----:B------:R-:W-:Y:S02]  /*04c0*/  ISETP.LT.AND.EX P0, PT, R3, UR11, !P1, P0 ;  /* 0x0000000b03007c0c */ /* 0x000fe4000cf01300 */
[----:B------:R-:W-:Y:S02]  /*04d0*/  LOP3.LUT R79, R79, 0xffffff7f, RZ, 0xc0, !PT ;  /* 0xffffff7f4f4f7812 */ /* 0x000fe400078ec0ff */
[----:B------:R-:W-:Y:S02]  /*04e0*/  IADD3 R5, R2, 0x40, RZ ;  /* 0x0000004002057810 */ /* 0x000fe40007ffe0ff */
[----:B------:R-:W-:Y:S02]  /*04f0*/  SHF.R.S32.HI R7, RZ, 0x1f, R4 ;  /* 0x0000001fff077819 */ /* 0x000fe40000011404 */
[----:B------:R-:W-:-:S02]  /*0500*/  ISETP.LT.U32.AND P2, PT, R4, UR10, PT ;  /* 0x0000000a04007c0c */ /* 0x000fc4000bf41070 */
[----:B------:R-:W-:Y:S02]  /*0510*/  SHF.R.S32.HI R9, RZ, 0x1f, R5 ;  /* 0x0000001fff097819 */ /* 0x000fe40000011405 */
[----:B------:R-:W-:Y:S02]  /*0520*/  ISETP.LT.AND.EX P2, PT, R7, UR11, !P1, P2 ;  /* 0x0000000b07007c0c */ /* 0x000fe4000cf41320 */
[----:B------:R-:W-:Y:S02]  /*0530*/  @P0 LOP3.LUT R79, R79, 0x80, RZ, 0xfc, !PT ;  /* 0x000000804f4f0812 */ /* 0x000fe400078efcff */
[----:B------:R-:W-:Y:S01]  /*0540*/  ISETP.LT.U32.AND P0, PT, R5, UR10, PT ;  /* 0x0000000a05007c0c */ /* 0x000fe2000bf01070 */
[----:B------:R-:W-:Y:S01]  /*0550*/  ULDC.U8 UR10, c[0x0][0x2a4] ;  /* 0x0000a900000a7ab9 */ /* 0x000fe20000000000 */
[----:B--2---:R-:W-:Y:S02]  /*0560*/  LEA R17, R11, R11, 0x1 ;  /* 0x0000000b0b117211 */ /* 0x004fe400078e08ff */
[----:B------:R-:W-:-:S02]  /*0570*/  ISETP.LT.AND.EX P1, PT, R9, UR11, !P1, P0 ;  /* 0x0000000b09007c0c */ /* 0x000fc4000cf21300 */
[----:B------:R-:W-:Y:S02]  /*0580*/  LEA.HI R12, P0, R11, R10, RZ, 0x1 ;  /* 0x0000000a0b0c7211 */ /* 0x000fe400078108ff */
[----:B------:R-:W-:Y:S02]  /*0590*/  LEA R15, R15, UR5, 0x3 ;  /* 0x000000050f0f7c11 */ /* 0x000fe4000f8e18ff */
[----:B------:R-:W-:Y:S01]  /*05a0*/  IADD3.X R19, RZ, R11, RZ, P0, !PT ;  /* 0x0000000bff137210 */ /* 0x000fe200007fe4ff */
[----:B------:R-:W-:-:S03]  /*05b0*/  IMAD.WIDE.U32 R10, R10, 0x3, RZ ;  /* 0x000000030a0a7825 */ /* 0x000fc600078e00ff */
[--C-:B------:R-:W-:Y:S02]  /*05c0*/  SHF.R.S64 R12, R12, 0x1, R19.reuse ;  /* 0x000000010c0c7819 */ /* 0x100fe40000001013 */
[----:B------:R-:W-:Y:S02]  /*05d0*/  IADD3 R17, R11, R17, RZ ;  /* 0x000000110b117210 */ /* 0x000fe40007ffe0ff */
[----:B------:R-:W0:Y:S01]  /*05e0*/  LDC R11, c[0x0][0x10] ;  /* 0x00000400ff0b7b82 */ /* 0x000e220000000800 */
[----:B------:R-:W-:Y:S02]  /*05f0*/  SHF.R.S32.HI R19, RZ, 0x1, R19 ;  /* 0x00000001ff137819 */ /* 0x000fe40000011413 */
[----:B------:R-:W-:Y:S02]  /*0600*/  LEA.HI R14, P0, R17, R10, RZ, 0x1 ;  /* 0x0000000a110e7211 */ /* 0x000fe400078108ff */
[----:B------:R-:W-:Y:S02]  /*0610*/  SHF.L.U32 R10, R78, 0x1, RZ ;  /* 0x000000014e0a7819 */ /* 0x000fe400000006ff */
[----:B------:R-:W-:Y:S01]  /*0620*/  IADD3.X R17, RZ, R17, RZ, P0, !PT ;  /* 0x00000011ff117210 */ /* 0x000fe200007fe4ff */
[----:B------:R-:W2:Y:S01]  /*0630*/  LDC R6, c[0x0][0xc] ;  /* 0x00000300ff067b82 */ /* 0x000ea20000000800 */
[----:B------:R-:W-:-:S02]  /*0640*/  LOP3.LUT R10, R10, 0x1e, RZ, 0xc0, !PT ;  /* 0x0000001e0a0a7812 */ /* 0x000fc400078ec0ff */
[--C-:B------:R-:W-:Y:S02]  /*0650*/  SHF.R.S64 R13, R14, 0x1, R17.reuse ;  /* 0x000000010e0d7819 */ /* 0x100fe40000001011 */
[----:B------:R-:W-:Y:S02]  /*0660*/  SHF.R.S32.HI R18, RZ, 0x1, R17 ;  /* 0x00000001ff127819 */ /* 0x000fe40000011411 */
[----:B------:R-:W-:Y:S02]  /*0670*/  IADD3 R14, R2, 0x1e0, RZ ;  /* 0x000001e0020e7810 */ /* 0x000fe40007ffe0ff */
[----:B------:R-:W-:Y:S02]  /*0680*/  SHF.L.U64.HI R16, R12, 0x2, R19 ;  /* 0x000000020c107819 */ /* 0x000fe40000010213 */
[----:B------:R-:W-:Y:S01]  /*0690*/  SHF.L.U64.HI R17, R13, 0x2, R18 ;  /* 0x000000020d117819 */ /* 0x000fe20000010212 */
[----:B0-----:R-:W-:Y:S01]  /*06a0*/  IMAD R76, R11, UR7, R0 ;  /* 0x000000070b4c7c24 */ /* 0x001fe2000f8e0200 */
[----:B-12---:R-:W-:-:S07]  /*06b0*/  LOP3.LUT R77, R6, 0x3, RZ, 0xc0, !PT ;  /* 0x00000003064d7812 */ /* 0x006fce00078ec0ff */
.L_x_442:
[----:B0-----:R-:W0:Y:S01]  /*06c0*/  LDC R25, c[0x0][0x2a0] ;  /* 0x0000a800ff197b82 */ /* 0x001e220000000800 */
[----:B------:R-:W-:Y:S01]  /*06d0*/  LOP3.LUT P6, RZ, R79, 0x80, RZ, 0xc0, !PT ;  /* 0x000000804fff7812 */ /* 0x000fe200078cc0ff */
[----:B------:R-:W-:Y:S01]  /*06e0*/  ULDC.64 UR12, c[0x0][0x298] ;  /* 0x0000a600000c7ab9 */ /* 0x000fe20000000a00 */
[----:B------:R-:W-:Y:S02]  /*06f0*/  P2R R90, PR, RZ, 0x4 ;  /* 0x00000004ff5a7803 */ /* 0x000fe40000000000 */
[----:B------:R-:W-:Y:S02]  /*0700*/  CS2R R70, SRZ ;  /* 0x0000000000467805 */ /* 0x000fe4000001ff00 */
[----:B------:R-:W-:Y:S02]  /*0710*/  IADD3 R69, R2, 0x180, RZ ;  /* 0x0000018002457810 */ /* 0x000fe40007ffe0ff */
[----:B------:R-:W-:Y:S01]  /*0720*/  MOV R72, RZ ;  /* 0x000000ff00487202 */ /* 0x000fe20000000f00 */
[----:B------:R-:W1:Y:S01]  /*0730*/  @P2 LDC.64 R66, c[0x0][0x230] ;  /* 0x00008c00ff422b82 */ /* 0x000e620000000a00 */
[----:B------:R-:W-:-:S07]  /*0740*/  P2R R86, PR, RZ, 0x20 ;  /* 0x00000020ff567803 */ /* 0x000fce0000000000 */
[----:B------:R-:W2:Y:S01]  /*0750*/  @P6 LDC.64 R82, c[0x0][0x230] ;  /* 0x00008c00ff526b82 */ /* 0x000ea20000000a00 */
[----:B0-----:R-:W-:-:S07]  /*0760*/  IABS R23, R25 ;  /* 0x0000001900177213 */ /* 0x001fce0000000000 */
[----:B------:R-:W0:Y:S01]  /*0770*/  @P1 LDC.64 R62, c[0x0][0x230] ;  /* 0x00008c00ff3e1b82 */ /* 0x000e220000000a00 */
[----:B------:R-:W3:Y:S07]  /*0780*/  I2F.RP R20, R23 ;  /* 0x0000001700147306 */ /* 0x000eee0000209400 */
[----:B------:R-:W4:Y:S08]  /*0790*/  @P5 LDC.64 R38, c[0x0][0x230] ;  /* 0x00008c00ff265b82 */ /* 0x000f300000000a00 */
[----:B------:R-:W4:Y:S01]  /*07a0*/  @P4 LDC.64 R34, c[0x0][0x230] ;  /* 0x00008c00ff224b82 */ /* 0x000f220000000a00 */
[----:B---3--:R-:W3:Y:S07]  /*07b0*/  MUFU.RCP R20, R20 ;  /* 0x0000001400147308 */ /* 0x008eee0000001000 */
[----:B------:R-:W4:Y:S01]  /*07c0*/  @P3 LDC.64 R30, c[0x0][0x230] ;  /* 0x00008c00ff1e3b82 */ /* 0x000f220000000a00 */
[----:B---3--:R-:W-:-:S04]  /*07d0*/  IADD3 R18, R20, 0xffffffe, RZ ;  /* 0x0ffffffe14127810 */ /* 0x008fc80007ffe0ff */
        /* <DEDUP_REMOVED lines=168> */
[C---:B------:R-:W-:Y:S02]  /*1260*/  IADD3 R73, R2.reuse, 0x1a0, RZ ;  /* 0x000001a002497810 */ /* 0x040fe40007ffe0ff */
[----:B------:R-:W-:Y:S02]  /*1270*/  IADD3 R93, R2, 0x60, RZ ;  /* 0x00000060025d7810 */ /* 0x000fe40007ffe0ff */
[----:B------:R-:W-:Y:S02]  /*1280*/  CS2R R96, SRZ ;  /* 0x0000000000607805 */ /* 0x000fe4000001ff00 */
[----:B------:R-:W-:Y:S02]  /*1290*/  CS2R R98, SRZ ;  /* 0x0000000000627805 */ /* 0x000fe4000001ff00 */
[----:B------:R-:W-:-:S02]  /*12a0*/  CS2R R94, SRZ ;  /* 0x00000000005e7805 */ /* 0x000fc4000001ff00 */
        /* <DEDUP_REMOVED lines=11> */
[----:B----4-:R-:W-:Y:S02]  /*1360*/  @P5 IADD3 R38, P0, R37, R38, RZ ;  /* 0x0000002625265210 */ /* 0x010fe40007f1e0ff */
[----:B------:R-:W-:Y:S02]  /*1370*/  SHF.R.S32.HI R19, RZ, 0x1f, R23 ;  /* 0x0000001fff137819 */ /* 0x000fe40000011417 */
[----:B------:R-:W-:-:S02]  /*1380*/  @P5 IADD3.X R39, R18, R39, RZ, P0, !PT ;  /* 0x0000002712275210 */ /* 0x000fc400007fe4ff */
[----:B0-----:R-:W-:-:S04]  /*1390*/  @P5 IADD3 R36, P0, R37, R20, RZ ;  /* 0x0000001425245210 */ /* 0x001fc80007f1e0ff */
[----:B------:R-:W-:Y:S02]  /*13a0*/  @P5 IADD3.X R37, R18, R21, RZ, P0, !PT ;  /* 0x0000001512255210 */ /* 0x000fe400007fe4ff */
[----:B------:R-:W0:Y:S01]  /*13b0*/  @P4 LDC.64 R20, c[0x0][0x288] ;  /* 0x0000a200ff144b82 */ /* 0x000e220000000a00 */
[----:B------:R-:W-:Y:S02]  /*13c0*/  SHF.R.S32.HI R91, RZ, 0x1f, R93 ;  /* 0x0000001fff5b7819 */ /* 0x000fe4000001145d */
        /* <DEDUP_REMOVED lines=10> */
[----:B------:R-:W-:-:S05]  /*1470*/  @P4 MOV R18, R110 ;  /* 0x0000006e00124202 */ /* 0x000fca0000000f00 */
[----:B------:R-:W-:Y:S01]  /*1480*/  @P4 IMAD.WIDE.U32 R18, R23, R20, R18 ;  /* 0x0000001417124225 */ /* 0x000fe200078e0012 */
[----:B------:R-:W-:Y:S01]  /*1490*/  IADD3 R23, R2, 0x160, RZ ;  /* 0x0000016002177810 */ /* 0x000fe20007ffe0ff */
[----:B------:R-:W5:Y:S03]  /*14a0*/  @P5 LDG.E R97, desc[UR8][R58.64] ;  /* 0x000000083a615981 */ /* 0x000f66000c1e1900 */
[----:B------:R-:W-:Y:S01]  /*14b0*/  @P4 IADD3 R19, R19, R21, RZ ;  /* 0x0000001513134210 */ /* 0x000fe20007ffe0ff */
[----:B------:R-:W5:Y:S01]  /*14c0*/  @P5 LDG.E R96, desc[UR8][R56.64] ;  /* 0x0000000838605981 */ /* 0x000f62000c1e1900 */
[----:B------:R-:W0:Y:S01]  /*14d0*/  @P4 LDC.64 R20, c[0x0][0x228] ;  /* 0x00008a00ff144b82 */ /* 0x000e220000000a00 */
[C---:B------:R-:W-:Y:S02]  /*14e0*/  @P4 SHF.L.U32 R33, R18.reuse, 0x1, RZ ;  /* 0x0000000112214819 */ /* 0x040fe400000006ff */
[----:B------:R-:W-:-:S02]  /*14f0*/  @P4 SHF.L.U64.HI R18, R18, 0x1, R19 ;  /* 0x0000000112124819 */ /* 0x000fc40000010213 */
[C---:B------:R-:W-:Y:S02]  /*1500*/  @P4 IADD3 R34, P0, R33.reuse, R34, RZ ;  /* 0x0000002221224210 */ /* 0x040fe40007f1e0ff */
[----:B------:R-:W-:Y:S02]  /*1510*/  SHF.R.S32.HI R19, RZ, 0x1f, R23 ;  /* 0x0000001fff137819 */ /* 0x000fe40000011417 */
[----:B------:R-:W-:Y:S02]  /*1520*/  @P4 IADD3.X R35, R18, R35, RZ, P0, !PT ;  /* 0x0000002312234210 */ /* 0x000fe400007fe4ff */
[----:B0-----:R-:W-:-:S04]  /*1530*/  @P4 IADD3 R32, P0, R33, R20, RZ ;  /* 0x0000001421204210 */ /* 0x001fc80007f1e0ff */
[----:B------:R-:W-:Y:S02]  /*1540*/  @P4 IADD3.X R33, R18, R21, RZ, P0, !PT ;  /* 0x0000001512214210 */ /* 0x000fe400007fe4ff */
[----:B------:R-:W0:Y:S02]  /*1550*/  @P3 LDC.64 R20, c[0x0][0x288] ;  /* 0x0000a200ff143b82 */ /* 0x000e240000000a00 */
[----:B0-----:R-:W-:Y:S01]  /*1560*/  @P3 IMAD R18, R19, R20, RZ ;  /* 0x0000001413123224 */ /* 0x001fe200078e02ff */
[----:B------:R-:W-:-:S03]  /*1570*/  @P3 MOV R19, R113 ;  /* 0x0000007100133202 */ /* 0x000fc60000000f00 */
[----:B------:R-:W-:Y:S01]  /*1580*/  @P3 IMAD R21, R23, R21, R18 ;  /* 0x0000001517153224 */ /* 0x000fe200078e0212 */
[----:B------:R-:W-:-:S05]  /*1590*/  @P3 MOV R18, R110 ;  /* 0x0000006e00123202 */ /* 0x000fca0000000f00 */
[----:B------:R-:W-:-:S05]  /*15a0*/  @P3 IMAD.WIDE.U32 R18, R23, R20, R18 ;  /* 0x0000001417123225 */ /* 0x000fca00078e0012 */
[----:B------:R-:W-:Y:S02]  /*15b0*/  @P3 IADD3 R19, R19, R21, RZ ;  /* 0x0000001513133210 */ /* 0x000fe40007ffe0ff */
[----:B------:R-:W0:Y:S01]  /*15c0*/  @P3 LDC.64 R20, c[0x0][0x228] ;  /* 0x00008a00ff143b82 */ /* 0x000e220000000a00 */
[C---:B------:R-:W-:Y:S02]  /*15d0*/  @P3 SHF.L.U32 R23, R18.reuse, 0x1, RZ ;  /* 0x0000000112173819 */ /* 0x040fe400000006ff */
[----:B------:R-:W-:Y:S02]  /*15e0*/  @P3 SHF.L.U64.HI R18, R18, 0x1, R19 ;  /* 0x0000000112123819 */ /* 0x000fe40000010213 */
[----:B------:R-:W-:-:S03]  /*15f0*/  @P3 IADD3 R30, P0, R23, R30, RZ ;  /* 0x0000001e171e3210 */ /* 0x000fc60007f1e0ff */
[----:B------:R-:W1:Y:S01]  /*1600*/  LDC R19, c[0x0][0x2ac] ;  /* 0x0000ab00ff137b82 */ /* 0x000e620000000800 */
[----:B------:R-:W-:Y:S02]  /*1610*/  @P3 IADD3.X R31, R18, R31, RZ, P0, !PT ;  /* 0x0000001f121f3210 */ /* 0x000fe400007fe4ff */
[----:B0-----:R-:W-:-:S04]  /*1620*/  @P3 IADD3 R22, P0, R23, R20, RZ ;  /* 0x0000001417163210 */ /* 0x001fc80007f1e0ff */
[----:B------:R-:W-:Y:S02]  /*1630*/  @P3 IADD3.X R23, R18, R21, RZ, P0, !PT ;  /* 0x0000001512173210 */ /* 0x000fe400007fe4ff */
[----:B------:R-:W-:-:S05]  /*1640*/  SHF.R.U32.HI R18, RZ, 0x4, R78 ;  /* 0x00000004ff127819 */ /* 0x000fca000001164e */
[----:B-1----:R-:W-:-:S05]  /*1650*/  IMAD R18, R19, UR7, R18 ;  /* 0x0000000713127c24 */ /* 0x002fca000f8e0212 */
[----:B------:R-:W-:-:S04]  /*1660*/  IADD3 R19, R18, 0x180, RZ ;  /* 0x0000018012137810 */ /* 0x000fc80007ffe0ff */
[----:B------:R-:W-:Y:S02]  /*1670*/  SHF.R.S32.HI R20, RZ, 0x1f, R19 ;  /* 0x0000001fff147819 */ /* 0x000fe40000011413 */
[----:B------:R-:W-:Y:S02]  /*1680*/  ISETP.GE.U32.AND P0, PT, R19, UR12, PT ;  /* 0x0000000c13007c0c */ /* 0x000fe4000bf06070 */
[----:B------:R-:W-:Y:S02]  /*1690*/  SHF.R.S32.HI R19, RZ, 0x1f, R69 ;  /* 0x0000001fff137819 */ /* 0x000fe40000011445 */
        /* <DEDUP_REMOVED lines=12> */
[----:B-1----:R-:W-:-:S04]  /*1760*/  @P0 IADD3 R26, P6, R69, R20, RZ ;  /* 0x00000014451a0210 */ /* 0x002fc80007fde0ff */
[----:B------:R-:W-:Y:S02]  /*1770*/  @P0 IADD3.X R27, R28, R21, RZ, P6, !PT ;  /* 0x000000151c1b0210 */ /* 0x000fe400037fe4ff */
[----:B------:R-:W0:Y:S01]  /*1780*/  @P0 LDC.64 R20, c[0x0][0x228] ;  /* 0x00008a00ff140b82 */ /* 0x000e220000000a00 */
[----:B------:R-:W-:Y:S02]  /*1790*/  IADD3 R19, R18, 0x1a0, RZ ;  /* 0x000001a012137810 */ /* 0x000fe40007ffe0ff */
[----:B------:R1:W5:Y:S01]  /*17a0*/  @P0 LDG.E R72, desc[UR8][R26.64] ;  /* 0x000000081a480981 */ /* 0x000362000c1e1900 */
[----:B0-----:R-:W-:-:S04]  /*17b0*/  @P0 IADD3 R68, P6, R69, R20, RZ ;  /* 0x0000001445440210 */ /* 0x001fc80007fde0ff */
[----:B------:R-:W-:Y:S02]  /*17c0*/  @P0 IADD3.X R69, R28, R21, RZ, P6, !PT ;  /* 0x000000151c450210 */ /* 0x000fe400037fe4ff */
[----:B------:R-:W-:-:S03]  /*17d0*/  SHF.R.S32.HI R20, RZ, 0x1f, R19 ;  /* 0x0000001fff147819 */ /* 0x000fc60000011413 */
[----:B------:R0:W5:Y:S01]  /*17e0*/  @P0 LDG.E R71, desc[UR8][R68.64] ;  /* 0x0000000844470981 */ /* 0x000162000c1e1900 */
[----:B------:R-:W-:-:S04]  /*17f0*/  ISETP.GE.U32.AND P0, PT, R19, UR12, PT ;  /* 0x0000000c13007c0c */ /* 0x000fc8000bf06070 */
[----:B------:R-:W-:-:S04]  /*1800*/  ISETP.GE.AND.EX P0, PT, R20, UR13, PT, P0 ;  /* 0x0000000d14007c0c */ /* 0x000fc8000bf06300 */
[----:B------:R-:W-:-:S13]  /*1810*/  ISETP.LT.U32.AND P0, PT, R78, 0x200, !P0 ;  /* 0x000002004e00780c */ /* 0x000fda0004701070 */
[----:B------:R-:W2:Y:S01]  /*1820*/  @P0 LDC.64 R28, c[0x0][0x288] ;  /* 0x0000a200ff1c0b82 */ /* 0x000ea20000000a00 */
[----:B------:R-:W-:Y:S02]  /*1830*/  SHF.R.S32.HI R19, RZ, 0x1f, R73 ;  /* 0x0000001fff137819 */ /* 0x000fe40000011449 */
[----:B-1----:R-:W-:-:S05]  /*1840*/  @P0 MOV R27, R113 ;  /* 0x00000071001b0202 */ /* 0x002fca0000000f00 */
[----:B------:R-:W1:Y:S01]  /*1850*/  @P0 LDC.64 R20, c[0x0][0x230] ;  /* 0x00008c00ff140b82 */ /* 0x000e620000000a00 */
[----:B--2---:R-:W-:-:S04]  /*1860*/  @P0 IMAD R26, R19, R28, RZ ;  /* 0x0000001c131a0224 */ /* 0x004fc800078e02ff */
[----:B------:R-:W-:Y:S01]  /*1870*/  @P0 IMAD R19, R73, R29, R26 ;  /* 0x0000001d49130224 */ /* 0x000fe200078e021a */
[----:B------:R-:W-:-:S05]  /*1880*/  @P0 MOV R26, R110 ;  /* 0x0000006e001a0202 */ /* 0x000fca0000000f00 */
[----:B------:R-:W-:Y:S02]  /*1890*/  @P0 IMAD.WIDE.U32 R28, R73, R28, R26 ;  /* 0x0000001c491c0225 */ /* 0x000fe400078e001a */
[----:B------:R-:W2:Y:S03]  /*18a0*/  @P0 LDC.64 R26, c[0x0][0x228] ;  /* 0x00008a00ff1a0b82 */ /* 0x000ea60000000a00 */
[----:B------:R-:W-:Y:S02]  /*18b0*/  @P0 IADD3 R19, R29, R19, RZ ;  /* 0x000000131d130210 */ /* 0x000fe40007ffe0ff */
[C---:B0-----:R-:W-:Y:S02]  /*18c0*/  @P0 SHF.L.U32 R69, R28.reuse, 0x1, RZ ;  /* 0x000000011c450819 */ /* 0x041fe400000006ff */
[----:B------:R-:W-:Y:S02]  /*18d0*/  @P0 SHF.L.U64.HI R28, R28, 0x1, R19 ;  /* 0x000000011c1c0819 */ /* 0x000fe40000010213 */
[----:B-1----:R-:W-:-:S04]  /*18e0*/  @P0 IADD3 R20, P6, R69, R20, RZ ;  /* 0x0000001445140210 */ /* 0x002fc80007fde0ff */
[----:B------:R-:W-:Y:S02]  /*18f0*/  @P0 IADD3.X R21, R28, R21, RZ, P6, !PT ;  /* 0x000000151c150210 */ /* 0x000fe400037fe4ff */
[----:B------:R-:W-:Y:S02]  /*1900*/  MOV R73, RZ ;  /* 0x000000ff00497202 */ /* 0x000fe40000000f00 */
[----:B------:R-:W-:-:S04]  /*1910*/  IADD3 R19, R18, 0x1c0, RZ ;  /* 0x000001c012137810 */ /* 0x000fc80007ffe0ff */
[----:B------:R0:W5:Y:S01]  /*1920*/  @P0 LDG.E R73, desc[UR8][R20.64] ;  /* 0x0000000814490981 */ /* 0x000162000c1e1900 */
[----:B--2---:R-:W-:-:S04]  /*1930*/  @P0 IADD3 R68, P6, R69, R26, RZ ;  /* 0x0000001a45440210 */ /* 0x004fc80007fde0ff */
[----:B------:R-:W-:Y:S02]  /*1940*/  @P0 IADD3.X R69, R28, R27, RZ, P6, !PT ;  /* 0x0000001b1c450210 */ /* 0x000fe400037fe4ff */
[----:B------:R-:W-:-:S03]  /*1950*/  SHF.R.S32.HI R26, RZ, 0x1f, R19 ;  /* 0x0000001fff1a7819 */ /* 0x000fc60000011413 */
[----:B------:R1:W5:Y:S01]  /*1960*/  @P0 LDG.E R70, desc[UR8][R68.64] ;  /* 0x0000000844460981 */ /* 0x000362000c1e1900 */
[----:B------:R-:W-:-:S04]  /*1970*/  ISETP.GE.U32.AND P0, PT, R19, UR12, PT ;  /* 0x0000000c13007c0c */ /* 0x000fc8000bf06070 */
[----:B------:R-:W-:-:S04]  /*1980*/  ISETP.GE.AND.EX P0, PT, R26, UR13, PT, P0 ;  /* 0x0000000d1a007c0c */ /* 0x000fc8000bf06300 */
[----:B------:R-:W-:-:S13]  /*1990*/  ISETP.LT.U32.AND P0, PT, R78, 0x200, !P0 ;  /* 0x000002004e00780c */ /* 0x000fda0004701070 */
[----:B------:R-:W2:Y:S01]  /*19a0*/  @P0 LDC.64 R26, c[0x0][0x288] ;  /* 0x0000a200ff1a0b82 */ /* 0x000ea20000000a00 */
[----:B------:R-:W-:-:S04]  /*19b0*/  IADD3 R19, R2, 0x1c0, RZ ;  /* 0x000001c002137810 */ /* 0x000fc80007ffe0ff */
[----:B------:R-:W-:-:S03]  /*19c0*/  SHF.R.S32.HI R85, RZ, 0x1f, R19 ;  /* 0x0000001fff557819 */ /* 0x000fc60000011413 */
[----:B------:R-:W3:Y:S01]  /*19d0*/  @P0 LDC.64 R28, c[0x0][0x230] ;  /* 0x00008c00ff1c0b82 */ /* 0x000ee20000000a00 */
[----:B0-----:R-:W-:Y:S01]  /*19e0*/  @P0 MOV R21, R113 ;  /* 0x0000007100150202 */ /* 0x001fe20000000f00 */
[----:B--2---:R-:W-:-:S06]  /*19f0*/  @P0 IMAD R20, R85, R26, RZ ;  /* 0x0000001a55140224 */ /* 0x004fcc00078e02ff */
[----:B------:R-:W0:Y:S01]  /*1a00*/  @P0 LDC.64 R84, c[0x0][0x228] ;  /* 0x00008a00ff540b82 */ /* 0x000e220000000a00 */
[----:B------:R-:W-:Y:S01]  /*1a10*/  @P0 IMAD R27, R19, R27, R20 ;  /* 0x0000001b131b0224 */ /* 0x000fe200078e0214 */
[----:B------:R-:W-:-:S05]  /*1a20*/  @P0 MOV R20, R110 ;  /* 0x0000006e00140202 */ /* 0x000fca0000000f00 */
[----:B------:R-:W-:-:S05]  /*1a30*/  @P0 IMAD.WIDE.U32 R20, R19, R26, R20 ;  /* 0x0000001a13140225 */ /* 0x000fca00078e0014 */
[----:B------:R-:W-:Y:S02]  /*1a40*/  @P0 IADD3 R21, R21, R27, RZ ;  /* 0x0000001b15150210 */ /* 0x000fe40007ffe0ff */
[C---:B------:R-:W-:Y:S02]  /*1a50*/  @P0 SHF.L.U32 R19, R20.reuse, 0x1, RZ ;  /* 0x0000000114130819 */ /* 0x040fe400000006ff */
[----:B------:R-:W-:Y:S02]  /*1a60*/  @P0 SHF.L.U64.HI R20, R20, 0x1, R21 ;  /* 0x0000000114140819 */ /* 0x000fe40000010215 */
[----:B---3--:R-:W-:-:S04]  /*1a70*/  @P0 IADD3 R28, P6, R19, R28, RZ ;  /* 0x0000001c131c0210 */ /* 0x008fc80007fde0ff */
[C---:B------:R-:W-:Y:S02]  /*1a80*/  @P0 IADD3.X R29, R20.reuse, R29, RZ, P6, !PT ;  /* 0x0000001d141d0210 */ /* 0x040fe400037fe4ff */
[----:B0-----:R-:W-:Y:S02]  /*1a90*/  @P0 IADD3 R84, P6, R19, R84, RZ ;  /* 0x0000005413540210 */ /* 0x001fe40007fde0ff */
[----:B-1----:R-:W-:Y:S02]  /*1aa0*/  MOV R68, RZ ;  /* 0x000000ff00447202 */ /* 0x002fe40000000f00 */
[----:B------:R-:W-:Y:S02]  /*1ab0*/  MOV R19, RZ ;  /* 0x000000ff00137202 */ /* 0x000fe40000000f00 */
[----:B------:R-:W-:Y:S02]  /*1ac0*/  @P0 IADD3.X R85, R20, R85, RZ, P6, !PT ;  /* 0x0000005514550210 */ /* 0x000fe400037fe4ff */
[----:B------:R-:W-:Y:S01]  /*1ad0*/  IADD3 R18, R18, 0x1e0, RZ ;  /* 0x000001e012127810 */ /* 0x000fe20007ffe0ff */
[----:B------:R0:W5:Y:S03]  /*1ae0*/  @P0 LDG.E R68, desc[UR8][R28.64] ;  /* 0x000000081c440981 */ /* 0x000166000c1e1900 */
[----:B------:R-:W-:Y:S01]  /*1af0*/  SHF.R.S32.HI R20, RZ, 0x1f, R18 ;  /* 0x0000001fff147819 */ /* 0x000fe20000011412 */
[----:B------:R1:W5:Y:S01]  /*1b00*/  @P0 LDG.E R19, desc[UR8][R84.64] ;  /* 0x0000000854130981 */ /* 0x000362000c1e1900 */
[----:B------:R-:W-:-:S04]  /*1b10*/  ISETP.GE.U32.AND P0, PT, R18, UR12, PT ;  /* 0x0000000c12007c0c */ /* 0x000fc8000bf06070 */
[----:B------:R-:W-:-:S04]  /*1b20*/  ISETP.GE.AND.EX P0, PT, R20, UR13, PT, P0 ;  /* 0x0000000d14007c0c */ /* 0x000fc8000bf06300 */
[----:B------:R-:W-:-:S13]  /*1b30*/  ISETP.LT.U32.AND P0, PT, R78, 0x200, !P0 ;  /* 0x000002004e00780c */ /* 0x000fda0004701070 */
[----:B------:R-:W2:Y:S01]  /*1b40*/  @P0 LDC.64 R26, c[0x0][0x288] ;  /* 0x0000a200ff1a0b82 */ /* 0x000ea20000000a00 */
[----:B------:R-:W-:-:S07]  /*1b50*/  SHF.R.S32.HI R69, RZ, 0x1f, R14 ;  /* 0x0000001fff457819 */ /* 0x000fce000001140e */
[----:B------:R-:W3:Y:S01]  /*1b60*/  @P0 LDC.64 R20, c[0x0][0x230] ;  /* 0x00008c00ff140b82 */ /* 0x000ee20000000a00 */
[----:B0-----:R-:W-:Y:S02]  /*1b70*/  @P0 MOV R28, R110 ;  /* 0x0000006e001c0202 */ /* 0x001fe40000000f00 */
[----:B------:R-:W-:-:S05]  /*1b80*/  @P0 MOV R29, R113 ;  /* 0x00000071001d0202 */ /* 0x000fca0000000f00 */
[----:B-1----:R-:W0:Y:S01]  /*1b90*/  @P0 LDC.64 R84, c[0x0][0x228] ;  /* 0x00008a00ff540b82 */ /* 0x002e220000000a00 */
[-C--:B--2---:R-:W-:Y:S02]  /*1ba0*/  @P0 IMAD R18, R69, R26.reuse, RZ ;  /* 0x0000001a45120224 */ /* 0x084fe400078e02ff */
[----:B------:R-:W-:-:S04]  /*1bb0*/  @P0 IMAD.WIDE.U32 R28, R14, R26, R28 ;  /* 0x0000001a0e1c0225 */ /* 0x000fc800078e001c */
[----:B------:R-:W-:-:S05]  /*1bc0*/  @P0 IMAD R27, R14, R27, R18 ;  /* 0x0000001b0e1b0224 */ /* 0x000fca00078e0212 */
[----:B------:R-:W-:Y:S02]  /*1bd0*/  @P0 IADD3 R29, R29, R27, RZ ;  /* 0x0000001b1d1d0210 */ /* 0x000fe40007ffe0ff */
[C---:B------:R-:W-:Y:S02]  /*1be0*/  @P0 SHF.L.U32 R27, R28.reuse, 0x1, RZ ;  /* 0x000000011c1b0819 */ /* 0x040fe400000006ff */
[----:B------:R-:W-:Y:S02]  /*1bf0*/  @P0 SHF.L.U64.HI R28, R28, 0x1, R29 ;  /* 0x000000011c1c0819 */ /* 0x000fe4000001021d */
[----:B---3--:R-:W-:-:S04]  /*1c00*/  @P0 IADD3 R20, P6, R27, R20, RZ ;  /* 0x000000141b140210 */ /* 0x008fc80007fde0ff */
[----:B------:R-:W-:Y:S02]  /*1c10*/  @P0 IADD3.X R21, R28, R21, RZ, P6, !PT ;  /* 0x000000151c150210 */ /* 0x000fe400037fe4ff */
[----:B0-----:R-:W-:-:S04]  /*1c20*/  @P0 IADD3 R84, P6, R27, R84, RZ ;  /* 0x000000541b540210 */ /* 0x001fc80007fde0ff */
[----:B------:R-:W-:Y:S02]  /*1c30*/  @P0 IADD3.X R85, R28, R85, RZ, P6, !PT ;  /* 0x000000551c550210 */ /* 0x000fe400037fe4ff */
[----:B------:R-:W-:-:S13]  /*1c40*/  LOP3.LUT P6, RZ, R79, 0x40, RZ, 0xc0, !PT ;  /* 0x000000404fff7812 */ /* 0x000fda00078cc0ff */
[----:B------:R-:W0:Y:S01]  /*1c50*/  @P6 LDC.64 R26, c[0x0][0x288] ;  /* 0x0000a200ff1a6b82 */ /* 0x000e220000000a00 */
[----:B------:R-:W-:-:S06]  /*1c60*/  MOV R69, RZ ;  /* 0x000000ff00457202 */ /* 0x000fcc0000000f00 */
[----:B------:R1:W5:Y:S01]  /*1c70*/  @P0 LDG.E R69, desc[UR8][R20.64] ;  /* 0x0000000814450981 */ /* 0x000362000c1e1900 */
[----:B------:R-:W2:Y:S01]  /*1c80*/  @P6 LDC.64 R28, c[0x0][0x230] ;  /* 0x00008c00ff1c6b82 */ /* 0x000ea20000000a00 */
[----:B-1----:R-:W-:Y:S02]  /*1c90*/  @P6 MOV R20, R110 ;  /* 0x0000006e00146202 */ /* 0x002fe40000000f00 */
[----:B------:R-:W-:Y:S01]  /*1ca0*/  @P6 MOV R21, R113 ;  /* 0x0000007100156202 */ /* 0x000fe20000000f00 */
[----:B0-----:R-:W-:-:S04]  /*1cb0*/  @P6 IMAD R92, R91, R26, RZ ;  /* 0x0000001a5b5c6224 */ /* 0x001fc800078e02ff */
[C---:B------:R-:W-:Y:S02]  /*1cc0*/  @P6 IMAD R91, R93.reuse, R27, R92 ;  /* 0x0000001b5d5b6224 */ /* 0x040fe400078e025c */
[----:B------:R-:W-:-:S05]  /*1cd0*/  @P6 IMAD.WIDE.U32 R26, R93, R26, R20 ;  /* 0x0000001a5d1a6225 */ /* 0x000fca00078e0014 */
[----:B------:R-:W-:Y:S02]  /*1ce0*/  @P6 IADD3 R27, R27, R91, RZ ;  /* 0x0000005b1b1b6210 */ /* 0x000fe40007ffe0ff */
[C---:B------:R-:W-:Y:S02]  /*1cf0*/  @P6 SHF.L.U32 R21, R26.reuse, 0x1, RZ ;  /* 0x000000011a156819 */ /* 0x040fe400000006ff */
[----:B------:R-:W-:Y:S02]  /*1d00*/  @P6 SHF.L.U64.HI R20, R26, 0x1, R27 ;  /* 0x000000011a146819 */ /* 0x000fe4000001021b */
[----:B------:R-:W0:Y:S01]  /*1d10*/  @P6 LDC.64 R26, c[0x0][0x228] ;  /* 0x00008a00ff1a6b82 */ /* 0x000e220000000a00 */
[----:B------:R-:W-:-:S06]  /*1d20*/  MOV R18, RZ ;  /* 0x000000ff00127202 */ /* 0x000fcc0000000f00 */
[----:B------:R-:W5:Y:S01]  /*1d30*/  @P0 LDG.E R18, desc[UR8][R84.64] ;  /* 0x0000000854120981 */ /* 0x000f62000c1e1900 */
[----:B--2---:R-:W-:-:S04]  /*1d40*/  @P6 IADD3 R28, P0, R21, R28, RZ ;  /* 0x0000001c151c6210 */ /* 0x004fc80007f1e0ff */
[----:B------:R-:W-:Y:S02]  /*1d50*/  @P6 IADD3.X R29, R20, R29, RZ, P0, !PT ;  /* 0x0000001d141d6210 */ /* 0x000fe400007fe4ff */
[----:B0-----:R-:W-:-:S04]  /*1d60*/  @P6 IADD3 R26, P0, R21, R26, RZ ;  /* 0x0000001a151a6210 */ /* 0x001fc80007f1e0ff */
[----:B------:R-:W-:Y:S02]  /*1d70*/  @P6 IADD3.X R27, R20, R27, RZ, P0, !PT ;  /* 0x0000001b141b6210 */ /* 0x000fe400007fe4ff */
[----:B------:R-:W0:Y:S01]  /*1d80*/  LDC.64 R20, c[0x0][0x248] ;  /* 0x00009200ff147b82 */ /* 0x000e220000000a00 */
[----:B------:R-:W-:Y:S02]  /*1d90*/  ISETP.NE.AND P5, PT, R89, RZ, PT ;  /* 0x000000ff5900720c */ /* 0x000fe40003fa5270 */
[----:B------:R-:W-:Y:S02]  /*1da0*/  CS2R R92, SRZ ;  /* 0x00000000005c7805 */ /* 0x000fe4000001ff00 */
[----:B------:R-:W-:Y:S02]  /*1db0*/  CS2R R104, SRZ ;  /* 0x0000000000687805 */ /* 0x000fe4000001ff00 */
[----:B------:R-:W-:Y:S02]  /*1dc0*/  MOV R107, 0x3f800000 ;  /* 0x3f800000006b7802 */ /* 0x000fe40000000f00 */
[----:B------:R-:W-:-:S02]  /*1dd0*/  CS2R R102, SRZ ;  /* 0x0000000000667805 */ /* 0x000fc4000001ff00 */
[----:B------:R-:W-:Y:S02]  /*1de0*/  MOV R106, RZ ;  /* 0x000000ff006a7202 */ /* 0x000fe40000000f00 */
[----:B------:R-:W-:Y:S01]  /*1df0*/  CS2R R100, SRZ ;  /* 0x0000000000647805 */ /* 0x000fe2000001ff00 */
[----:B------:R-:W5:Y:S04]  /*1e00*/  @P6 LDG.E R99, desc[UR8][R26.64] ;  /* 0x000000081a636981 */ /* 0x000f68000c1e1900 */
[----:B------:R1:W5:Y:S04]  /*1e10*/  @P2 LDG.E R105, desc[UR8][R82.64] ;  /* 0x0000000852692981 */ /* 0x000368000c1e1900 */
[----:B------:R-:W5:Y:S04]  /*1e20*/  @P5 LDG.E R98, desc[UR8][R54.64] ;  /* 0x0000000836625981 */ /* 0x000f68000c1e1900 */
[----:B------:R-:W5:Y:S01]  /*1e30*/  @P5 LDG.E R95, desc[UR8][R52.64] ;  /* 0x00000008345f5981 */ /* 0x000f62000c1e1900 */
[----:B0-----:R-:W-:-:S03]  /*1e40*/  IMAD.WIDE R20, R74, 0x8, R20 ;  /* 0x000000084a147825 */ /* 0x001fc600078e0214 */
[----:B------:R0:W5:Y:S04]  /*1e50*/  @P2 LDG.E R104, desc[UR8][R80.64] ;  /* 0x0000000850682981 */ /* 0x000168000c1e1900 */
[----:B------:R2:W5:Y:S04]  /*1e60*/  @P1 LDG.E R101, desc[UR8][R62.64] ;  /* 0x000000083e651981 */ /* 0x000568000c1e1900 */
[----:B------:R-:W3:Y:S01]  /*1e70*/  LDG.E.64 R20, desc[UR8][R20.64] ;  /* 0x0000000814147981 */ /* 0x000ee2000c1e1b00 */
[----:B------:R-:W-:Y:S02]  /*1e80*/  ISETP.NE.AND P5, PT, R88, RZ, PT ;  /* 0x000000ff5800720c */ /* 0x000fe40003fa5270 */
[----:B------:R-:W-:-:S02]  /*1e90*/  ISETP.NE.AND P2, PT, R90, RZ, PT ;  /* 0x000000ff5a00720c */ /* 0x000fc40003f45270 */
[----:B------:R-:W-:Y:S01]  /*1ea0*/  CS2R R90, SRZ ;  /* 0x00000000005a7805 */ /* 0x000fe2000001ff00 */
[----:B------:R2:W5:Y:S04]  /*1eb0*/  @P1 LDG.E R100, desc[UR8][R60.64] ;  /* 0x000000083c641981 */ /* 0x000568000c1e1900 */
[----:B------:R2:W5:Y:S04]  /*1ec0*/  @P6 LDG.E R102, desc[UR8][R28.64] ;  /* 0x000000081c666981 */ /* 0x000568000c1e1900 */
[----:B------:R2:W5:Y:S04]  /*1ed0*/  @P5 LDG.E R93, desc[UR8][R50.64] ;  /* 0x00000008325d5981 */ /* 0x000568000c1e1900 */
[----:B------:R2:W5:Y:S01]  /*1ee0*/  @P5 LDG.E R92, desc[UR8][R48.64] ;  /* 0x00000008305c5981 */ /* 0x000562000c1e1900 */
[----:B------:R-:W-:-:S02]  /*1ef0*/  ISETP.NE.AND P5, PT, R87, RZ, PT ;  /* 0x000000ff5700720c */ /* 0x000fc40003fa5270 */
[----:B-1----:R-:W-:Y:S01]  /*1f00*/  CS2R R82, SRZ ;  /* 0x0000000000527805 */ /* 0x002fe2000001ff00 */
[----:B------:R2:W5:Y:S04]  /*1f10*/  @P2 LDG.E R106, desc[UR8][R66.64] ;  /* 0x00000008426a2981 */ /* 0x000568000c1e1900 */
[----:B------:R2:W5:Y:S04]  /*1f20*/  @P2 LDG.E R103, desc[UR8][R64.64] ;  /* 0x0000000840672981 */ /* 0x000568000c1e1900 */
[----:B------:R2:W5:Y:S04]  /*1f30*/  @P3 LDG.E R83, desc[UR8][R22.64] ;  /* 0x0000000816533981 */ /* 0x000568000c1e1900 */
[----:B------:R2:W5:Y:S04]  /*1f40*/  @P5 LDG.E R94, desc[UR8][R46.64] ;  /* 0x000000082e5e5981 */ /* 0x000568000c1e1900 */
[----:B------:R2:W5:Y:S01]  /*1f50*/  @P5 LDG.E R91, desc[UR8][R44.64] ;  /* 0x000000082c5b5981 */ /* 0x000562000c1e1900 */
[----:B------:R-:W-:-:S02]  /*1f60*/  ISETP.NE.AND P5, PT, R86, RZ, PT ;  /* 0x000000ff5600720c */ /* 0x000fc40003fa5270 */
[----:B------:R-:W-:-:S06]  /*1f70*/  CS2R R86, SRZ ;  /* 0x0000000000567805 */ /* 0x000fcc000001ff00 */
[----:B------:R2:W5:Y:S05]  /*1f80*/  @P3 LDG.E R86, desc[UR8][R30.64] ;  /* 0x000000081e563981 */ /* 0x00056a000c1e1900 */
[----:B------:R2:W5:Y:S04]  /*1f90*/  @P5 LDG.E R90, desc[UR8][R38.64] ;  /* 0x00000008265a5981 */ /* 0x000568000c1e1900 */
[----:B------:R2:W5:Y:S01]  /*1fa0*/  @P5 LDG.E R87, desc[UR8][R36.64] ;  /* 0x0000000824575981 */ /* 0x000562000c1e1900 */
[----:B---3--:R-:W-:-:S05]  /*1fb0*/  FFMA.FTZ R85, -R20, R20, R21 ;  /* 0x0000001414557223 */ /* 0x008fca0000010115 */
[----:B------:R-:W-:-:S13]  /*1fc0*/  FSETP.GTU.FTZ.AND P0, PT, R85, RZ, PT ;  /* 0x000000ff5500720b */ /* 0x000fda0003f1c000 */
[----:B------:R-:W1:Y:S02]  /*1fd0*/  @P0 LDC R84, c[0x0][0x250] ;  /* 0x00009400ff540b82 */ /* 0x000e640000000800 */
[----:B-1----:R-:W-:-:S04]  /*1fe0*/  @P0 FADD.FTZ R84, R85, R84 ;  /* 0x0000005455540221 */ /* 0x002fc80000010000 */
[----:B------:R1:W3:Y:S02]  /*1ff0*/  @P0 MUFU.RSQ R107, R84 ;  /* 0x00000054006b0308 */ /* 0x0002e40000001400 */
[----:B-1----:R-:W-:-:S06]  /*2000*/  CS2R R84, SRZ ;  /* 0x0000000000547805 */ /* 0x002fcc000001ff00 */
[----:B------:R2:W5:Y:S04]  /*2010*/  @P4 LDG.E R85, desc[UR8][R34.64] ;  /* 0x0000000822554981 */ /* 0x000568000c1e1900 */
[----:B------:R2:W5:Y:S01]  /*2020*/  @P4 LDG.E R84, desc[UR8][R32.64] ;  /* 0x0000000820544981 */ /* 0x000562000c1e1900 */
[----:B------:R-:W-:Y:S02]  /*2030*/  LOP3.LUT P0, RZ, R79, 0x2, RZ, 0xc0, !PT ;  /* 0x000000024fff7812 */ /* 0x000fe4000780c0ff */
[----:B------:R-:W-:-:S11]  /*2040*/  CS2R R88, SRZ ;  /* 0x0000000000587805 */ /* 0x000fd6000001ff00 */
[----:B------:R2:W5:Y:S04]  /*2050*/  @P0 LDG.E R89, desc[UR8][R42.64] ;  /* 0x000000082a590981 */ /* 0x000568000c1e1900 */
[----:B------:R2:W5:Y:S01]  /*2060*/  @P0 LDG.E R88, desc[UR8][R40.64] ;  /* 0x0000000828580981 */ /* 0x000562000c1e1900 */
[----:B------:R-:W-:Y:S01]  /*2070*/  ISETP.GT.U32.AND P0, PT, R78, 0x1ff, PT ;  /* 0x000001ff4e00780c */ /* 0x000fe20003f04070 */
[----:B------:R-:W-:Y:S01]  /*2080*/  BSSY B0, `(.L_x_360) ;  /* 0x0000015000007945 */ /* 0x000fe20003800000 */
[----:B0-----:R-:W-:Y:S02]  /*2090*/  CS2R R80, SRZ ;  /* 0x0000000000507805 */ /* 0x001fe4000001ff00 */
[----:B------:R-:W-:-:S09]  /*20a0*/  MOV R21, RZ ;  /* 0x000000ff00157202 */ /* 0x000fd20000000f00 */
[----:B--23--:R-:W-:Y:S05]  /*20b0*/  @P0 BRA `(.L_x_361) ;  /* 0x0000000000440947 */ /* 0x00cfea0003800000 */
        /* <DEDUP_REMOVED lines=10> */
[----:B------:R-:W3:Y:S04]  /*2160*/  @P0 LDG.E.U16 R26, desc[UR8][R22.64] ;  /* 0x00000008161a0981 */ /* 0x000ee8000c1e1500 */
[----:B------:R-:W4:Y:S01]  /*2170*/  LDG.E.U16 R82, desc[UR8][R24.64] ;  /* 0x0000000818527981 */ /* 0x000f22000c1e1500 */
[----:B--2---:R-:W-:-:S03]  /*2180*/  @P0 SHF.L.U32 R80, R21, 0x10, RZ ;  /* 0x0000001015500819 */ /* 0x004fc600000006ff */
[----:B------:R-:W2:Y:S01]  /*2190*/  LDG.E.U16 R21, desc[UR8][R24.64+0x2] ;  /* 0x0000020818157981 */ /* 0x000ea2000c1e1500 */
[----:B---3--:R-:W-:Y:S02]  /*21a0*/  @P0 SHF.L.U32 R81, R26, 0x10, RZ ;  /* 0x000000101a510819 */ /* 0x008fe400000006ff */
[----:B----4-:R-:W-:Y:S02]  /*21b0*/  SHF.L.U32 R82, R82, 0x10, RZ ;  /* 0x0000001052527819 */ /* 0x010fe400000006ff */
[----:B--2---:R-:W-:-:S07]  /*21c0*/  SHF.L.U32 R21, R21, 0x10, RZ ;  /* 0x0000001015157819 */ /* 0x004fce00000006ff */
.L_x_361:
[----:B------:R-:W-:Y:S05]  /*21d0*/  BSYNC B0 ;  /* 0x0000000000007941 */ /* 0x000fea0003800000 */
.L_x_360:
[----:B------:R-:W-:Y:S02]  /*21e0*/  ISETP.NE.AND P0, PT, RZ, UR10, PT ;  /* 0x0000000aff007c0c */ /* 0x000fe4000bf05270 */
[C---:B-----5:R-:W-:Y:S02]  /*21f0*/  PRMT R22, R105.reuse, 0x7632, R22 ;  /* 0x0000763269167816 */ /* 0x060fe40000000016 */
[----:B------:R-:W-:Y:S02]  /*2200*/  SHF.L.U32 R23, R105, 0x10, RZ ;  /* 0x0000001069177819 */ /* 0x000fe400000006ff */
[----:B------:R-:W-:Y:S02]  /*2210*/  PRMT R24, R104, 0x7632, R24 ;  /* 0x0000763268187816 */ /* 0x000fe40000000018 */
[----:B------:R-:W-:Y:S02]  /*2220*/  PRMT R26, R106, 0x7632, R26 ;  /* 0x000076326a1a7816 */ /* 0x000fe4000000001a */
[----:B------:R-:W-:-:S02]  /*2230*/  SHF.L.U32 R27, R22, 0x10, RZ ;  /* 0x00000010161b7819 */ /* 0x000fc400000006ff */
[----:B------:R-:W-:Y:S02]  /*2240*/  SHF.L.U32 R31, R106, 0x10, RZ ;  /* 0x000000106a1f7819 */ /* 0x000fe400000006ff */
[----:B------:R-:W-:Y:S01]  /*2250*/  SHF.L.U32 R28, R24, 0x10, RZ ;  /* 0x00000010181c7819 */ /* 0x000fe200000006ff */
[----:B------:R-:W-:Y:S01]  /*2260*/  FADD.FTZ R24, -R20, R23 ;  /* 0x0000001714187221 */ /* 0x000fe20000010100 */
[----:B------:R-:W-:Y:S01]  /*2270*/  SHF.L.U32 R33, R26, 0x10, RZ ;  /* 0x000000101a217819 */ /* 0x000fe200000006ff */
[C---:B------:R-:W-:Y:S01]  /*2280*/  FADD.FTZ R22, -R20.reuse, R27 ;  /* 0x0000001b14167221 */ /* 0x040fe20000010100 */
[----:B------:R-:W-:Y:S01]  /*2290*/  PRMT R30, R103, 0x7632, R30 ;  /* 0x00007632671e7816 */ /* 0x000fe2000000001e */
[C---:B------:R-:W-:Y:S01]  /*22a0*/  FADD.FTZ R38, -R20.reuse, R31 ;  /* 0x0000001f14267221 */ /* 0x040fe20000010100 */
[----:B------:R-:W-:Y:S01]  /*22b0*/  LOP3.LUT R79, R79, 0xfffffeff, RZ, 0xc0, !PT ;  /* 0xfffffeff4f4f7812 */ /* 0x000fe200078ec0ff */
[----:B------:R-:W-:Y:S01]  /*22c0*/  FADD.FTZ R40, -R20, R33 ;  /* 0x0000002114287221 */ /* 0x000fe20000010100 */
[----:B------:R-:W-:Y:S01]  /*22d0*/  SHF.L.U32 R29, R104, 0x10, RZ ;  /* 0x00000010681d7819 */ /* 0x000fe200000006ff */
[-C--:B------:R-:W-:Y:S01]  /*22e0*/  FMUL.FTZ R24, R24, R107.reuse ;  /* 0x0000006b18187220 */ /* 0x080fe20000410000 */
[----:B------:R-:W-:Y:S01]  /*22f0*/  SHF.L.U32 R25, R103, 0x10, RZ ;  /* 0x0000001067197819 */ /* 0x000fe200000006ff */
[----:B------:R-:W-:Y:S01]  /*2300*/  FMUL.FTZ R23, R22, R107 ;  /* 0x0000006b16177220 */ /* 0x000fe20000410000 */
[----:B------:R-:W-:-:S02]  /*2310*/  SHF.L.U32 R26, R30, 0x10, RZ ;  /* 0x000000101e1a7819 */ /* 0x000fc400000006ff */
        /* <DEDUP_REMOVED lines=20> */
.L_x_362:
        /* <DEDUP_REMOVED lines=26> */
.L_x_363:
[----:B------:R-:W-:Y:S01]  /*2600*/  FFMA.FTZ R31, R23, R27, R24 ;  /* 0x0000001b171f7223 */ /* 0x000fe20000010018 */
[----:B------:R-:W-:Y:S01]  /*2610*/  FADD.FTZ R24, RZ, R29 ;  /* 0x0000001dff187221 */ /* 0x000fe20000010000 */
[----:B------:R-:W-:Y:S01]  /*2620*/  FADD.FTZ R29, R27, R22 ;  /* 0x000000161b1d7221 */ /* 0x000fe20000010000 */
[----:B------:R-:W-:Y:S01]  /*2630*/  FFMA.FTZ R27, R23, R28, RZ ;  /* 0x0000001c171b7223 */ /* 0x000fe200000100ff */
[----:B------:R-:W-:Y:S01]  /*2640*/  FFMA.FTZ R42, R44, R25, R42 ;  /* 0x000000192c2a7223 */ /* 0x000fe2000001002a */
[----:B------:R-:W-:Y:S01]  /*2650*/  FMUL.FTZ R22, R25, R82 ;  /* 0x0000005219167220 */ /* 0x000fe20000410000 */
[--C-:B------:R-:W-:Y:S01]  /*2660*/  FADD.FTZ R34, R24, R25.reuse ;  /* 0x0000001918227221 */ /* 0x100fe20000010000 */
[----:B------:R-:W-:Y:S01]  /*2670*/  FADD.FTZ R23, RZ, R28 ;  /* 0x0000001cff177221 */ /* 0x000fe20000010000 */
[----:B------:R-:W-:Y:S01]  /*2680*/  PRMT R25, R101, 0x7632, R25 ;  /* 0x0000763265197816 */ /* 0x000fe20000000019 */
[----:B------:R-:W-:Y:S01]  /*2690*/  FFMA.FTZ R35, R41, R26, R27 ;  /* 0x0000001a29237223 */ /* 0x000fe2000001001b */
[----:B------:R-:W-:Y:S01]  /*26a0*/  FFMA.FTZ R24, R44, R22, R31 ;  /* 0x000000162c187223 */ /* 0x000fe2000001001f */
[----:B------:R-:W-:Y:S01]  /*26b0*/  FADD.FTZ R67, R23, R26 ;  /* 0x0000001a17437221 */ /* 0x000fe20000010000 */
[----:B------:R-:W-:Y:S01]  /*26c0*/  FMUL.FTZ R23, R26, R21 ;  /* 0x000000151a177220 */ /* 0x000fe20000410000 */
[----:B------:R-:W-:Y:S01]  /*26d0*/  SHF.L.U32 R27, R101, 0x10, RZ ;  /* 0x00000010651b7819 */ /* 0x000fe200000006ff */
[----:B------:R-:W-:Y:S01]  /*26e0*/  FADD.FTZ R22, R29, R22 ;  /* 0x000000161d167221 */ /* 0x000fe20000010000 */
[----:B------:R-:W-:Y:S01]  /*26f0*/  SHF.L.U32 R25, R25, 0x10, RZ ;  /* 0x0000001019197819 */ /* 0x000fe200000006ff */
[--C-:B------:R-:W-:Y:S01]  /*2700*/  FFMA.FTZ R36, R41, R23, R24.reuse ;  /* 0x0000001729247223 */ /* 0x100fe20000010018 */
        /* <DEDUP_REMOVED lines=26> */
.L_x_364:
[C---:B------:R-:W-:Y:S01]  /*28b0*/  PRMT R26, R102.reuse, 0x7632, R26 ;  /* 0x00007632661a7816 */ /* 0x040fe2000000001a */
[----:B------:R-:W-:Y:S01]  /*28c0*/  FMUL.FTZ R25, R109, R82 ;  /* 0x000000526d197220 */ /* 0x000fe20000410000 */
[----:B------:R-:W-:Y:S01]  /*28d0*/  SHF.L.U32 R27, R102, 0x10, RZ ;  /* 0x00000010661b7819 */ /* 0x000fe200000006ff */
[----:B------:R-:W-:Y:S01]  /*28e0*/  FADD.FTZ R28, R23, R22 ;  /* 0x00000016171c7221 */ /* 0x000fe20000010000 */
[----:B------:R-:W-:Y:S01]  /*28f0*/  SHF.L.U32 R29, R26, 0x10, RZ ;  /* 0x000000101a1d7819 */ /* 0x000fe200000006ff */
[----:B------:R-:W-:Y:S01]  /*2900*/  FADD.FTZ R67, R67, R24 ;  /* 0x0000001843437221 */ /* 0x000fe20000010000 */
[----:B------:R-:W-:Y:S01]  /*2910*/  FFMA.FTZ R66, R38, R24, R35 ;  /* 0x0000001826427223 */ /* 0x000fe20000010023 */
[----:B------:R-:W-:Y:S01]  /*2920*/  FFMA.FTZ R23, R37, R25, R36 ;  /* 0x0000001925177223 */ /* 0x000fe20000010024 */
[----:B------:R-:W-:Y:S01]  /*2930*/  FMUL.FTZ R24, R24, R21 ;  /* 0x0000001518187220 */ /* 0x000fe20000410000 */
[----:B------:R-:W-:Y:S01]  /*2940*/  PRMT R64, R99, 0x7632, R64 ;  /* 0x0000763263407816 */ /* 0x000fe20000000040 */
[C---:B------:R-:W-:Y:S01]  /*2950*/  FADD.FTZ R108, -R20.reuse, R27 ;  /* 0x0000001b146c7221 */ /* 0x040fe20000010100 */
[----:B------:R-:W-:Y:S01]  /*2960*/  FADD.FTZ R26, -R20, R29 ;  /* 0x0000001d141a7221 */ /* 0x000fe20000010100 */
[----:B------:R-:W-:Y:S01]  /*2970*/  FADD.FTZ R22, R34, R109 ;  /* 0x0000006d22167221 */ /* 0x000fe20000010000 */
[----:B------:R-:W-:Y:S01]  /*2980*/  FFMA.FTZ R109, R37, R109, R42 ;  /* 0x0000006d256d7223 */ /* 0x000fe2000001002a */
[----:B------:R-:W-:Y:S01]  /*2990*/  FFMA.FTZ R37, R38, R24, R23 ;  /* 0x0000001826257223 */ /* 0x000fe20000010017 */
[----:B------:R-:W-:Y:S01]  /*29a0*/  FADD.FTZ R25, R28, R25 ;  /* 0x000000191c197221 */ /* 0x000fe20000010000 */
[----:B------:R-:W-:Y:S01]  /*29b0*/  PRMT R36, R97, 0x7632, R36 ;  /* 0x0000763261247816 */ /* 0x000fe20000000024 */
        /* <DEDUP_REMOVED lines=23> */
.L_x_365:
[----:B------:R-:W-:Y:S01]  /*2b30*/  FADD.FTZ R26, R24, R25 ;  /* 0x00000019181a7221 */ /* 0x000fe20000010000 */
[----:B------:R-:W-:Y:S01]  /*2b40*/  SHF.L.U32 R25, R97, 0x10, RZ ;  /* 0x0000001061197819 */ /* 0x000fe200000006ff */
[----:B------:R-:W-:Y:S01]  /*2b50*/  FMUL.FTZ R27, R23, R82 ;  /* 0x00000052171b7220 */ /* 0x000fe20000410000 */
[----:B------:R-:W-:Y:S02]  /*2b60*/  SHF.L.U32 R29, R36, 0x10, RZ ;  /* 0x00000010241d7819 */ /* 0x000fe400000006ff */
[----:B------:R-:W-:Y:S01]  /*2b70*/  PRMT R62, R96, 0x7632, R62 ;  /* 0x00007632603e7816 */ /* 0x000fe2000000003e */
[----:B------:R-:W-:Y:S01]  /*2b80*/  FADD.FTZ R60, -R20, R25 ;  /* 0x00000019143c7221 */ /* 0x000fe20000010100 */
        /* <DEDUP_REMOVED lines=27> */
.L_x_366:
[----:B------:R-:W-:Y:S01]  /*2d40*/  FFMA.FTZ R31, R65, R25, R24 ;  /* 0x00000019411f7223 */ /* 0x000fe20000010018 */
[----:B------:R-:W-:Y:S01]  /*2d50*/  FADD.FTZ R26, R25, R26 ;  /* 0x0000001a191a7221 */ /* 0x000fe20000010000 */
[C---:B------:R-:W-:Y:S01]  /*2d60*/  PRMT R25, R98.reuse, 0x7632, R25 ;  /* 0x0000763262197816 */ /* 0x040fe20000000019 */
[----:B------:R-:W-:Y:S01]  /*2d70*/  FMUL.FTZ R27, R63, R82 ;  /* 0x000000523f1b7220 */ /* 0x000fe20000410000 */
[----:B------:R-:W-:Y:S02]  /*2d80*/  SHF.L.U32 R29, R98, 0x10, RZ ;  /* 0x00000010621d7819 */ /* 0x000fe400000006ff */
[----:B------:R-:W-:Y:S01]  /*2d90*/  SHF.L.U32 R25, R25, 0x10, RZ ;  /* 0x0000001019197819 */ /* 0x000fe200000006ff */
[----:B------:R-:W-:Y:S01]  /*2da0*/  FFMA.FTZ R24, R60, R27, R31 ;  /* 0x0000001b3c187223 */ /* 0x000fe2000001001f */
[C---:B------:R-:W-:Y:S01]  /*2db0*/  PRMT R58, R95.reuse, 0x7632, R58 ;  /* 0x000076325f3a7816 */ /* 0x040fe2000000003a */
[----:B------:R-:W-:Y:S01]  /*2dc0*/  FADD.FTZ R56, -R20, R29 ;  /* 0x0000001d14387221 */ /* 0x000fe20000010100 */
        /* <DEDUP_REMOVED lines=27> */
.L_x_367:
[----:B------:R-:W-:Y:S01]  /*2f80*/  FFMA.FTZ R31, R61, R25, R24 ;  /* 0x000000193d1f7223 */ /* 0x000fe20000010018 */
        /* <DEDUP_REMOVED lines=33> */
.L_x_368:
        /* <DEDUP_REMOVED lines=36> */
.L_x_369:
        /* <DEDUP_REMOVED lines=34> */
.L_x_370:
[----:B------:R-:W-:Y:S01]  /*3600*/  FFMA.FTZ R31, R49, R25, R24 ;  /* 0x00000019311f7223 */ /* 0x000fe20000010018 */
[----:B------:R-:W-:Y:S01]  /*3610*/  FMUL.FTZ R27, R47, R82 ;  /* 0x000000522f1b7220 */ /* 0x000fe20000410000 */
[--C-:B------:R-:W-:Y:S01]  /*3620*/  FADD.FTZ R28, R25, R26.reuse ;  /* 0x0000001a191c7221 */ /* 0x100fe20000010000 */
[----:B------:R-:W-:Y:S02]  /*3630*/  PRMT R26, R90, 0x7632, R26 ;  /* 0x000076325a1a7816 */ /* 0x000fe4000000001a */
[----:B------:R-:W-:Y:S01]  /*3640*/  FFMA.FTZ R24, R44, R27, R31 ;  /* 0x0000001b2c187223 */ /* 0x000fe2000001001f */
[----:B------:R-:W-:Y:S01]  /*3650*/  FADD.FTZ R25, R28, R27 ;  /* 0x0000001b1c197221 */ /* 0x000fe20000010000 */
[----:B------:R-:W-:Y:S01]  /*3660*/  SHF.L.U32 R29, R90, 0x10, RZ ;  /* 0x000000105a1d7819 */ /* 0x000fe200000006ff */
[----:B------:R-:W-:Y:S01]  /*3670*/  FMUL.FTZ R28, R46, R21 ;  /* 0x000000152e1c7220 */ /* 0x000fe20000410000 */
[----:B------:R-:W-:Y:S02]  /*3680*/  SHF.L.U32 R27, R26, 0x10, RZ ;  /* 0x000000101a1b7819 */ /* 0x000fe400000006ff */
[C---:B------:R-:W-:Y:S01]  /*3690*/  PRMT R42, R87.reuse, 0x7632, R42 ;  /* 0x00007632572a7816 */ /* 0x040fe2000000002a */
[C---:B------:R-:W-:Y:S01]  /*36a0*/  FADD.FTZ R40, -R20.reuse, R29 ;  /* 0x0000001d14287221 */ /* 0x040fe20000010100 */
[----:B------:R-:W-:Y:S01]  /*36b0*/  SHF.L.U32 R43, R87, 0x10, RZ ;  /* 0x00000010572b7819 */ /* 0x000fe200000006ff */
[----:B------:R-:W-:Y:S01]  /*36c0*/  FADD.FTZ R30, -R20, R27 ;  /* 0x0000001b141e7221 */ /* 0x000fe20000010100 */
[----:B------:R-:W-:Y:S01]  /*36d0*/  PRMT R26, R85, 0x7632, R26 ;  /* 0x00007632551a7816 */ /* 0x000fe2000000001a */
        /* <DEDUP_REMOVED lines=22> */
.L_x_371:
[----:B------:R-:W-:Y:S01]  /*3840*/  FFMA.FTZ R33, R45, R28, R24 ;  /* 0x0000001c2d217223 */ /* 0x000fe20000010018 */
[----:B------:R-:W-:Y:S01]  /*3850*/  FMUL.FTZ R27, R43, R82 ;  /* 0x000000522b1b7220 */ /* 0x000fe20000410000 */
[----:B------:R-:W-:Y:S01]  /*3860*/  FADD.FTZ R28, R28, R25 ;  /* 0x000000191c1c7221 */ /* 0x000fe20000010000 */
[----:B------:R-:W-:Y:S02]  /*3870*/  SHF.L.U32 R29, R85, 0x10, RZ ;  /* 0x00000010551d7819 */ /* 0x000fe400000006ff */
[----:B------:R-:W-:Y:S01]  /*3880*/  SHF.L.U32 R31, R26, 0x10, RZ ;  /* 0x000000101a1f7819 */ /* 0x000fe200000006ff */
[----:B------:R-:W-:Y:S01]  /*3890*/  FADD.FTZ R25, R28, R27 ;  /* 0x0000001b1c197221 */ /* 0x000fe20000010000 */
[----:B------:R-:W-:Y:S01]  /*38a0*/  PRMT R38, R84, 0x7632, R38 ;  /* 0x0000763254267816 */ /* 0x000fe20000000026 */
[----:B------:R-:W-:Y:S01]  /*38b0*/  FADD.FTZ R36, -R20, R29 ;  /* 0x0000001d14247221 */ /* 0x000fe20000010100 */
[----:B------:R-:W-:Y:S01]  /*38c0*/  FFMA.FTZ R24, R40, R27, R33 ;  /* 0x0000001b28187223 */ /* 0x000fe20000010021 */
[----:B------:R-:W-:Y:S01]  /*38d0*/  FADD.FTZ R28, -R20, R31 ;  /* 0x0000001f141c7221 */ /* 0x000fe20000010100 */
        /* <DEDUP_REMOVED lines=24> */
.L_x_372:
[----:B------:R-:W-:Y:S01]  /*3a60*/  FFMA.FTZ R31, R41, R26, R24 ;  /* 0x0000001a291f7223 */ /* 0x000fe20000010018 */
[----:B------:R-:W-:Y:S01]  /*3a70*/  FMUL.FTZ R27, R39, R82 ;  /* 0x00000052271b7220 */ /* 0x000fe20000410000 */
[----:B------:R-:W-:Y:S01]  /*3a80*/  FADD.FTZ R28, R26, R25 ;  /* 0x000000191a1c7221 */ /* 0x000fe20000010000 */
        /* <DEDUP_REMOVED lines=33> */
.L_x_373:
[----:B------:R-:W-:Y:S01]  /*3ca0*/  FFMA.FTZ R31, R37, R28, R24 ;  /* 0x0000001c251f7223 */ /* 0x000fe20000010018 */
[----:B------:R-:W-:Y:S01]  /*3cb0*/  FMUL.FTZ R27, R35, R82 ;  /* 0x00000052231b7220 */ /* 0x000fe20000410000 */
[----:B------:R-:W-:Y:S01]  /*3cc0*/  FADD.FTZ R28, R28, R25 ;  /* 0x000000191c1c7221 */ /* 0x000fe20000010000 */
[----:B------:R-:W-:Y:S02]  /*3cd0*/  SHF.L.U32 R29, R72, 0x10, RZ ;  /* 0x00000010481d7819 */ /* 0x000fe400000006ff */
[----:B------:R-:W-:Y:S01]  /*3ce0*/  SHF.L.U32 R115, R26, 0x10, RZ ;  /* 0x000000101a737819 */ /* 0x000fe200000006ff */
[----:B------:R-:W-:Y:S01]  /*3cf0*/  FADD.FTZ R25, R28, R27 ;  /* 0x0000001b1c197221 */ /* 0x000fe20000010000 */
[C---:B------:R-:W-:Y:S01]  /*3d00*/  PRMT R30, R71.reuse, 0x7632, R30 ;  /* 0x00007632471e7816 */ /* 0x040fe2000000001e */
        /* <DEDUP_REMOVED lines=27> */
.L_x_374:
[----:B------:R-:W-:Y:S01]  /*3ec0*/  FFMA.FTZ R115, R33, R26, R24 ;  /* 0x0000001a21737223 */ /* 0x000fe20000010018 */
[--C-:B------:R-:W-:Y:S01]  /*3ed0*/  FADD.FTZ R26, R26, R25.reuse ;  /* 0x000000191a1a7221 */ /* 0x100fe20000010000 */
[----:B------:R-:W-:Y:S01]  /*3ee0*/  FMUL.FTZ R27, R31, R82 ;  /* 0x000000521f1b7220 */ /* 0x000fe20000410000 */
[C---:B------:R-:W-:Y:S01]  /*3ef0*/  PRMT R25, R73.reuse, 0x7632, R25 ;  /* 0x0000763249197816 */ /* 0x040fe20000000019 */
[----:B------:R-:W-:Y:S01]  /*3f00*/  FMUL.FTZ R116, R30, R21 ;  /* 0x000000151e747220 */ /* 0x000fe20000410000 */
[----:B------:R-:W-:Y:S01]  /*3f10*/  SHF.L.U32 R119, R73, 0x10, RZ ;  /* 0x0000001049777819 */ /* 0x000fe200000006ff */
[----:B------:R-:W-:Y:S01]  /*3f20*/  FFMA.FTZ R24, R28, R27, R115 ;  /* 0x0000001b1c187223 */ /* 0x000fe20000010073 */
[----:B------:R-:W-:Y:S01]  /*3f30*/  SHF.L.U32 R25, R25, 0x10, RZ ;  /* 0x0000001019197819 */ /* 0x000fe200000006ff */
[----:B------:R-:W-:Y:S01]  /*3f40*/  FADD.FTZ R27, R26, R27 ;  /* 0x0000001b1a1b7221 */ /* 0x000fe20000010000 */
[----:B------:R-:W-:Y:S01]  /*3f50*/  PRMT R26, R70, 0x7632, R26 ;  /* 0x00007632461a7816 */ /* 0x000fe2000000001a */
[----:B------:R-:W-:Y:S01]  /*3f60*/  FFMA.FTZ R115, R29, R116, R24 ;  /* 0x000000741d737223 */ /* 0x000fe20000010018 */
[C---:B------:R-:W-:Y:S01]  /*3f70*/  FADD.FTZ R24, -R20.reuse, R119 ;  /* 0x0000007714187221 */ /* 0x040fe20000010100 */
[----:B------:R-:W-:Y:S01]  /*3f80*/  FADD.FTZ R114, -R20, R25 ;  /* 0x0000001914727221 */ /* 0x000fe20000010100 */
[----:B------:R-:W-:Y:S01]  /*3f90*/  FADD.FTZ R116, R116, R27 ;  /* 0x0000001b74747221 */ /* 0x000fe20000010000 */
        /* <DEDUP_REMOVED lines=23> */
.L_x_375:
[----:B------:R-:W-:Y:S01]  /*4110*/  FMUL.FTZ R119, R27, R82 ;  /* 0x000000521b777220 */ /* 0x000fe20000410000 */
[----:B------:R-:W-:Y:S01]  /*4120*/  FFMA.FTZ R109, R108, R23, R109 ;  /* 0x000000176c6d7223 */ /* 0x000fe2000001006d */
[--C-:B------:R-:W-:Y:S01]  /*4130*/  FADD.FTZ R114, R22, R23.reuse ;  /* 0x0000001716727221 */ /* 0x100fe20000010000 */
[----:B------:R-:W-:Y:S01]  /*4140*/  PRMT R23, R68, 0x7632, R23 ;  /* 0x0000763244177816 */ /* 0x000fe20000000017 */
        /* <DEDUP_REMOVED lines=33> */
.L_x_376:
[----:B------:R-:W-:-:S04]  /*4360*/  FMUL.FTZ R115, R121, R82 ;  /* 0x0000005279737220 */ /* 0x000fc80000410000 */
[----:B------:R-:W-:Y:S01]  /*4370*/  FFMA.FTZ R108, R118, R115, R23 ;  /* 0x00000073766c7223 */ /* 0x000fe20000010017 */
[----:B------:R-:W-:Y:S01]  /*4380*/  FADD.FTZ R115, R22, R115 ;  /* 0x0000007316737221 */ /* 0x000fe20000010000 */
[----:B------:R-:W-:-:S04]  /*4390*/  FMUL.FTZ R22, R116, R21 ;  /* 0x0000001574167220 */ /* 0x000fc80000410000 */
[--C-:B------:R-:W-:Y:S01]  /*43a0*/  FFMA.FTZ R23, R119, R22, R108.reuse ;  /* 0x0000001677177223 */ /* 0x100fe2000001006c */
[C---:B------:R-:W-:Y:S01]  /*43b0*/  PRMT R108, R69.reuse, 0x7632, R108 ;  /* 0x00007632456c7816 */ /* 0x040fe2000000006c */
[----:B------:R-:W-:Y:S01]  /*43c0*/  FADD.FTZ R22, R22, R115 ;  /* 0x0000007316167221 */ /* 0x000fe20000010000 */
        /* <DEDUP_REMOVED lines=28> */
.L_x_377:
[----:B------:R-:W-:Y:S01]  /*4590*/  FMUL.FTZ R125, R115, R82 ;  /* 0x00000052737d7220 */ /* 0x000fe20000410000 */
[----:B------:R-:W-:Y:S01]  /*45a0*/  ISETP.GT.AND P0, PT, R8, 0x1e, PT ;  /* 0x0000001e0800780c */ /* 0x000fe20003f04270 */
[----:B------:R-:W-:Y:S01]  /*45b0*/  FFMA.FTZ R66, R65, R64, R66 ;  /* 0x0000004041427223 */ /* 0x000fe20000010042 */
[----:B------:R-:W-:Y:S01]  /*45c0*/  FADD.FTZ R67, R67, R64 ;  /* 0x0000004043437221 */ /* 0x000fe20000010000 */
[----:B------:R-:W-:Y:S01]  /*45d0*/  FFMA.FTZ R122, R120, R125, R23 ;  /* 0x0000007d787a7223 */ /* 0x000fe20000010017 */
[----:B------:R-:W-:Y:S01]  /*45e0*/  FMUL.FTZ R23, R108, R21 ;  /* 0x000000156c177220 */ /* 0x000fe20000410000 */
[----:B------:R-:W-:Y:S01]  /*45f0*/  FADD.FTZ R124, R22, R125 ;  /* 0x0000007d167c7221 */ /* 0x000fe20000010000 */
[----:B------:R-:W-:Y:S01]  /*4600*/  FFMA.FTZ R109, R60, R63, R109 ;  /* 0x0000003f3c6d7223 */ /* 0x000fe2000001006d */
[----:B------:R-:W-:Y:S01]  /*4610*/  FFMA.FTZ R66, R61, R62, R66 ;  /* 0x0000003e3d427223 */ /* 0x000fe20000010042 */
[----:B------:R-:W-:Y:S01]  /*4620*/  FFMA.FTZ R22, R123, R23, R122 ;  /* 0x000000177b167223 */ /* 0x000fe2000001007a */
[----:B------:R-:W-:Y:S01]  /*4630*/  FADD.FTZ R23, R23, R124 ;  /* 0x0000007c17177221 */ /* 0x000fe20000010000 */
[----:B------:R-:W-:Y:S01]  /*4640*/  FADD.FTZ R114, R114, R63 ;  /* 0x0000003f72727221 */ /* 0x000fe20000010000 */
[----:B------:R-:W-:Y:S01]  /*4650*/  FADD.FTZ R67, R67, R62 ;  /* 0x0000003e43437221 */ /* 0x000fe20000010000 */
[----:B------:R-:W-:Y:S01]  /*4660*/  FFMA.FTZ R109, R56, R59, R109 ;  /* 0x0000003b386d7223 */ /* 0x000fe2000001006d */
[----:B------:R-:W0:Y:S01]  /*4670*/  SHFL.DOWN PT, R125, R22, 0x1, 0x1f ;  /* 0x08201f00167d7f89 */ /* 0x000e2200000e0000 */
[----:B------:R-:W-:Y:S01]  /*4680*/  FFMA.FTZ R66, R57, R58, R66 ;  /* 0x0000003a39427223 */ /* 0x000fe20000010042 */
[----:B------:R-:W-:Y:S01]  /*4690*/  FADD.FTZ R114, R114, R59 ;  /* 0x0000003b72727221 */ /* 0x000fe20000010000 */
[----:B------:R-:W-:Y:S01]  /*46a0*/  FADD.FTZ R67, R67, R58 ;  /* 0x0000003a43437221 */ /* 0x000fe20000010000 */
[----:B------:R-:W1:Y:S01]  /*46b0*/  SHFL.DOWN PT, R122, R23, 0x1, 0x1f ;  /* 0x08201f00177a7f89 */ /* 0x000e6200000e0000 */
[----:B------:R-:W-:Y:S01]  /*46c0*/  FFMA.FTZ R109, R52, R55, R109 ;  /* 0x00000037346d7223 */ /* 0x000fe2000001006d */
[----:B------:R-:W-:Y:S01]  /*46d0*/  FFMA.FTZ R66, R53, R54, R66 ;  /* 0x0000003635427223 */ /* 0x000fe20000010042 */
[----:B------:R-:W-:Y:S01]  /*46e0*/  FADD.FTZ R114, R114, R55 ;  /* 0x0000003772727221 */ /* 0x000fe20000010000 */
[----:B------:R-:W-:Y:S01]  /*46f0*/  FADD.FTZ R67, R67, R54 ;  /* 0x0000003643437221 */ /* 0x000fe20000010000 */
[----:B------:R-:W-:Y:S01]  /*4700*/  FFMA.FTZ R109, R48, R51, R109 ;  /* 0x00000033306d7223 */ /* 0x000fe2000001006d */
[----:B------:R-:W-:Y:S01]  /*4710*/  FFMA.FTZ R66, R49, R50, R66 ;  /* 0x0000003231427223 */ /* 0x000fe20000010042 */
[----:B------:R-:W-:Y:S01]  /*4720*/  FADD.FTZ R114, R114, R51 ;  /* 0x0000003372727221 */ /* 0x000fe20000010000 */
[----:B------:R-:W-:Y:S01]  /*4730*/  FADD.FTZ R67, R67, R50 ;  /* 0x0000003243437221 */ /* 0x000fe20000010000 */
[----:B------:R-:W2:Y:S01]  /*4740*/  S2UR UR11, SR_CgaCtaId ;  /* 0x00000000000b79c3 */ /* 0x000ea20000008800 */
        /* <DEDUP_REMOVED lines=8> */
[----:B------:R-:W-:Y:S01]  /*47d0*/  FFMA.FTZ R109, R36, R39, R109 ;  /* 0x00000027246d7223 */ /* 0x000fe2000001006d */
[----:B------:R-:W-:Y:S01]  /*47e0*/  FFMA.FTZ R66, R37, R38, R66 ;  /* 0x0000002625427223 */ /* 0x000fe20000010042 */
[----:B0-----:R-:W-:Y:S01]  /*47f0*/  @!P0 FADD.FTZ R22, R22, R125 ;  /* 0x0000007d16168221 */ /* 0x001fe20000010000 */
[----:B------:R-:W-:Y:S01]  /*4800*/  FADD.FTZ R114, R114, R39 ;  /* 0x0000002772727221 */ /* 0x000fe20000010000 */
[----:B------:R-:W-:Y:S01]  /*4810*/  FADD.FTZ R67, R67, R38 ;  /* 0x0000002643437221 */ /* 0x000fe20000010000 */
[----:B------:R-:W-:Y:S01]  /*4820*/  FFMA.FTZ R109, R32, R35, R109 ;  /* 0x00000023206d7223 */ /* 0x000fe2000001006d */
[----:B-1----:R-:W-:Y:S01]  /*4830*/  @!P0 FADD.FTZ R23, R23, R122 ;  /* 0x0000007a17178221 */ /* 0x002fe20000010000 */
[----:B------:R-:W0:Y:S01]  /*4840*/  SHFL.DOWN PT, R125, R22, 0x2, 0x1f ;  /* 0x08401f00167d7f89 */ /* 0x000e2200000e0000 */
[----:B------:R-:W-:Y:S01]  /*4850*/  ISETP.GT.AND P0, PT, R8, 0x1d, PT ;  /* 0x0000001d0800780c */ /* 0x000fe20003f04270 */
[----:B------:R-:W-:Y:S01]  /*4860*/  FFMA.FTZ R66, R33, R34, R66 ;  /* 0x0000002221427223 */ /* 0x000fe20000010042 */
[----:B------:R-:W-:Y:S01]  /*4870*/  FADD.FTZ R114, R114, R35 ;  /* 0x0000002372727221 */ /* 0x000fe20000010000 */
[----:B------:R-:W1:Y:S01]  /*4880*/  SHFL.DOWN PT, R122, R23, 0x2, 0x1f ;  /* 0x08401f00177a7f89 */ /* 0x000e6200000e0000 */
[----:B------:R-:W-:Y:S01]  /*4890*/  FADD.FTZ R67, R67, R34 ;  /* 0x0000002243437221 */ /* 0x000fe20000010000 */
[----:B------:R-:W-:Y:S01]  /*48a0*/  FFMA.FTZ R109, R28, R31, R109 ;  /* 0x0000001f1c6d7223 */ /* 0x000fe2000001006d */
[----:B------:R-:W-:Y:S01]  /*48b0*/  FFMA.FTZ R66, R29, R30, R66 ;  /* 0x0000001e1d427223 */ /* 0x000fe20000010042 */
[----:B------:R-:W-:Y:S01]  /*48c0*/  FADD.FTZ R114, R114, R31 ;  /* 0x0000001f72727221 */ /* 0x000fe20000010000 */
[----:B------:R-:W-:Y:S01]  /*48d0*/  FADD.FTZ R67, R67, R30 ;  /* 0x0000001e43437221 */ /* 0x000fe20000010000 */
[----:B------:R-:W-:Y:S01]  /*48e0*/  UMOV UR6, 0x400 ;  /* 0x0000040000067882 */ /* 0x000fe20000000000 */
[----:B------:R-:W-:Y:S01]  /*48f0*/  FFMA.FTZ R109, R24, R27, R109 ;  /* 0x0000001b186d7223 */ /* 0x000fe2000001006d */
[----:B------:R-:W-:Y:S01]  /*4900*/  UIADD3 UR5, UR6, 0xa0, URZ ;  /* 0x000000a006057890 */ /* 0x000fe2000fffe03f */
[----:B------:R-:W-:Y:S01]  /*4910*/  FFMA.FTZ R66, R25, R26, R66 ;  /* 0x0000001a19427223 */ /* 0x000fe20000010042 */
[----:B------:R-:W-:Y:S01]  /*4920*/  FADD.FTZ R114, R114, R27 ;  /* 0x0000001b72727221 */ /* 0x000fe20000010000 */
[----:B------:R-:W-:Y:S01]  /*4930*/  FADD.FTZ R67, R67, R26 ;  /* 0x0000001a43437221 */ /* 0x000fe20000010000 */
[----:B--2---:R-:W-:Y:S01]  /*4940*/  ULEA UR5, UR11, UR5, 0x18 ;  /* 0x000000050b057291 */ /* 0x004fe2000f8ec03f */
[----:B------:R-:W-:Y:S01]  /*4950*/  FFMA.FTZ R109, R118, R121, R109 ;  /* 0x00000079766d7223 */ /* 0x000fe2000001006d */
[----:B------:R-:W-:Y:S01]  /*4960*/  FFMA.FTZ R66, R119, R116, R66 ;  /* 0x0000007477427223 */ /* 0x000fe20000010042 */
[----:B------:R-:W-:Y:S01]  /*4970*/  FADD.FTZ R114, R114, R121 ;  /* 0x0000007972727221 */ /* 0x000fe20000010000 */
[----:B------:R-:W-:Y:S01]  /*4980*/  FADD.FTZ R67, R67, R116 ;  /* 0x0000007443437221 */ /* 0x000fe20000010000 */
[----:B------:R-:W-:Y:S01]  /*4990*/  FFMA.FTZ R64, R120, R115, R109 ;  /* 0x0000007378407223 */ /* 0x000fe2000001006d */
[----:B------:R-:W-:Y:S01]  /*49a0*/  FFMA.FTZ R65, R123, R108, R66 ;  /* 0x0000006c7b417223 */ /* 0x000fe20000010042 */
[----:B------:R-:W-:Y:S01]  /*49b0*/  FADD.FTZ R66, R114, R115 ;  /* 0x0000007372427221 */ /* 0x000fe20000010000 */
[----:B0-----:R-:W-:Y:S01]  /*49c0*/  @!P0 FADD.FTZ R22, R22, R125 ;  /* 0x0000007d16168221 */ /* 0x001fe20000010000 */
[----:B------:R-:W-:Y:S01]  /*49d0*/  FADD.FTZ R67, R67, R108 ;  /* 0x0000006c43437221 */ /* 0x000fe20000010000 */
[----:B------:R-:W-:Y:S01]  /*49e0*/  LEA R109, R78, UR5, 0x4 ;  /* 0x000000054e6d7c11 */ /* 0x000fe2000f8e20ff */
[----:B------:R-:W0:Y:S01]  /*49f0*/  LDC.64 R114, c[0x0][0x268] ;  /* 0x00009a00ff727b82 */ /* 0x000e220000000a00 */
[----:B-1----:R-:W-:Y:S01]  /*4a00*/  @!P0 FADD.FTZ R23, R23, R122 ;  /* 0x0000007a17178221 */ /* 0x002fe20000010000 */
[----:B------:R-:W1:Y:S01]  /*4a10*/  SHFL.DOWN PT, R125, R22, 0x4, 0x1f ;  /* 0x08801f00167d7f89 */ /* 0x000e6200000e0000 */
[----:B------:R-:W-:Y:S01]  /*4a20*/  ISETP.GT.AND P0, PT, R8, 0x1b, PT ;  /* 0x0000001b0800780c */ /* 0x000fe20003f04270 */
[----:B------:R-:W-:Y:S01]  /*4a30*/  BSSY B0, `(.L_x_378) ;  /* 0x000003c000007945 */ /* 0x000fe20003800000 */
        /* <DEDUP_REMOVED lines=59> */
.L_x_379:
[----:B------:R-:W-:Y:S05]  /*4df0*/  BSYNC B0 ;  /* 0x0000000000007941 */ /* 0x000fea0003800000 */
.L_x_378:
        /* <DEDUP_REMOVED lines=161> */
.L_x_381:
[----:B------:R-:W-:Y:S05]  /*5810*/  BSYNC B0 ;  /* 0x0000000000007941 */ /* 0x000fea0003800000 */
.L_x_380:
[----:B------:R-:W-:Y:S01]  /*5820*/  BSSY B0, `(.L_x_382) ;  /* 0x0000010000007945 */ /* 0x000fe20003800000 */
[----:B------:R-:W-:Y:S01]  /*5830*/  PRMT R27, R105, 0x7632, R27 ;  /* 0x00007632691b7816 */ /* 0x000fe2000000001b */
[----:B------:R-:W-:Y:S01]  /*5840*/  IMAD.WIDE R108, R108, 0x4, R114 ;  /* 0x000000046c6c7825 */ /* 0x000fe200078e0272 */
[----:B------:R-:W-:Y:S01]  /*5850*/  PRMT R26, R104, 0x7632, R26 ;  /* 0x00007632681a7816 */ /* 0x000fe2000000001a */
[----:B------:R-:W-:Y:S06]  /*5860*/  @P6 BRA `(.L_x_383) ;  /* 0x00000000002c6947 */ /* 0x000fec0003800000 */
[----:B------:R-:W0:Y:S01]  /*5870*/  LDC.64 R24, c[0x0][0x288] ;  /* 0x0000a200ff187b82 */ /* 0x000e220000000a00 */
[----:B------:R-:W-:Y:S01]  /*5880*/  LEA R32, P6, R12, R108, 0x2 ;  /* 0x0000006c0c207211 */ /* 0x000fe200078c10ff */
        /* <DEDUP_REMOVED lines=9> */
.L_x_383:
[----:B------:R-:W-:Y:S05]  /*5920*/  BSYNC B0 ;  /* 0x0000000000007941 */ /* 0x000fea0003800000 */
.L_x_382:
        /* <DEDUP_REMOVED lines=23> */
[----:B-1----:R-:W-:-:S02]  /*5aa0*/  PRMT R33, R73, 0x7632, R33 ;  /* 0x0000763249217816 */ /* 0x002fc40000000021 */
[----:B------:R-:W-:Y:S02]  /*5ab0*/  PRMT R32, R70, 0x7632, R32 ;  /* 0x0000763246207816 */ /* 0x000fe40000000020 */
[----:B------:R-:W-:Y:S02]  /*5ac0*/  PRMT R31, R68, 0x7632, R31 ;  /* 0x00007632441f7816 */ /* 0x000fe4000000001f */
        /* <DEDUP_REMOVED lines=37> */
.L_x_386:
[----:B-1----:R-:W2:Y:S04]  /*5d20*/  LDG.E.STRONG.GPU R58, desc[UR8][R24.64] ;  /* 0x00000008183a7981 */ /* 0x002ea8000c1ef900 */
[----:B--2---:R-:W-:Y:S01]  /*5d30*/  CCTL.IVALL ;  /* 0x00000000ff00798f */ /* 0x004fe20002000000 */
[----:B------:R-:W-:Y:S05]  /*5d40*/  YIELD ;  /* 0x0000000000007946 */ /* 0x000fea0003800000 */
[----:B------:R-:W-:-:S13]  /*5d50*/  ISETP.NE.AND P6, PT, R58, R65, PT ;  /* 0x000000413a00720c */ /* 0x000fda0003fc5270 */
[----:B------:R-:W-:Y:S05]  /*5d60*/  @P6 BRA `(.L_x_386) ;  /* 0xfffffffc00ec6947 */ /* 0x000fea000383ffff */
.L_x_385:
        /* <DEDUP_REMOVED lines=22> */
.L_x_390:
        /* <DEDUP_REMOVED lines=115> */
.L_x_389:
        /* <DEDUP_REMOVED lines=63> */
.L_x_391:
[----:B------:R-:W-:-:S04]  /*69f0*/  LOP3.LUT P6, RZ, R79, 0x1, RZ, 0xc0, !PT ;  /* 0x000000014fff7812 */ /* 0x000fc800078cc0ff */
[----:B------:R-:W-:-:S13]  /*6a00*/  ISETP.NE.OR P6, PT, R58, RZ, P6 ;  /* 0x000000ff3a00720c */ /* 0x000fda00037c5670 */
[----:B------:R-:W-:Y:S05]  /*6a10*/  @!P6 BRA `(.L_x_387) ;  /* 0x00000000007ce947 */ /* 0x000fea0003800000 */
.L_x_388:
        /* <DEDUP_REMOVED lines=31> */
.L_x_387:
        /* <DEDUP_REMOVED lines=10> */
.L_x_393:
[----:B------:R-:W-:Y:S05]  /*6cb0*/  BSYNC B0 ;  /* 0x0000000000007941 */ /* 0x000fea0003800000 */
.L_x_392:
        /* <DEDUP_REMOVED lines=17> */
.L_x_384:
[----:B------:R-:W0:Y:S01]  /*6dd0*/  S2UR UR6, SR_CgaCtaId ;  /* 0x00000000000679c3 */ /* 0x000e220000008800 */
[----:B------:R-:W-:Y:S01]  /*6de0*/  UMOV UR5, 0x400 ;  /* 0x0000040000057882 */ /* 0x000fe20000000000 */
[----:B------:R-:W-:Y:S02]  /*6df0*/  ISETP.NE.AND P6, PT, RZ, UR10, PT ;  /* 0x0000000aff007c0c */ /* 0x000fe4000bfc5270 */
[----:B------:R-:W-:Y:S02]  /*6e00*/  SHF.L.U32 R105, R105, 0x10, RZ ;  /* 0x0000001069697819 */ /* 0x000fe400000006ff */
[----:B-1----:R-:W-:Y:S02]  /*6e10*/  SHF.L.U32 R59, R27, 0x10, RZ ;  /* 0x000000101b3b7819 */ /* 0x002fe400000006ff */
[----:B------:R-:W1:Y:S01]  /*6e20*/  LDC R58, c[0x0][0x2ac] ;  /* 0x0000ab00ff3a7b82 */ /* 0x000e620000000800 */
[----:B------:R-:W-:Y:S01]  /*6e30*/  FADD.FTZ R62, -R20, R105 ;  /* 0x00000069143e7221 */ /* 0x000fe20000010100 */
[----:B------:R-:W-:-:S02]  /*6e40*/  SHF.L.U32 R61, R104, 0x10, RZ ;  /* 0x00000010683d7819 */ /* 0x000fc400000006ff */
[----:B------:R-:W-:Y:S01]  /*6e50*/  SHF.L.U32 R26, R26, 0x10, RZ ;  /* 0x000000101a1a7819 */ /* 0x000fe200000006ff */
[----:B------:R-:W-:Y:S01]  /*6e60*/  FMUL.FTZ R62, R62, R107 ;  /* 0x0000006b3e3e7220 */ /* 0x000fe20000410000 */
[----:B------:R-:W-:Y:S01]  /*6e70*/  SHF.L.U32 R57, R57, 0x10, RZ ;  /* 0x0000001039397819 */ /* 0x000fe200000006ff */
[----:B0-----:R-:W-:-:S09]  /*6e80*/  ULEA UR5, UR6, UR5, 0x18 ;  /* 0x0000000506057291 */ /* 0x001fd2000f8ec03f */
[----:B------:R0:W-:Y:S01]  /*6e90*/  @!P0 STS.64 [UR5+0x98], R22 ;  /* 0x00009816ff008988 */ /* 0x0001e20008000a05 */
[----:B------:R-:W-:Y:S01]  /*6ea0*/  BAR.SYNC.DEFER_BLOCKING 0x0 ;  /* 0x0000000000007b1d */ /* 0x000fe20000010000 */
[----:B0-----:R-:W-:Y:S01]  /*6eb0*/  FADD.FTZ R22, -R20, R59 ;  /* 0x0000003b14167221 */ /* 0x001fe20000010100 */
[----:B------:R-:W-:-:S03]  /*6ec0*/  SHF.L.U32 R59, R106, 0x10, RZ ;  /* 0x000000106a3b7819 */ /* 0x000fc600000006ff */
[----:B------:R-:W-:Y:S01]  /*6ed0*/  FMUL.FTZ R63, R22, R107 ;  /* 0x0000006b163f7220 */ /* 0x000fe20000410000 */
[----:B------:R-:W0:Y:S01]  /*6ee0*/  LDS.64 R24, [UR5+0x98] ;  /* 0x00009805ff187984 */ /* 0x000e220008000a00 */
[----:B------:R-:W-:Y:S02]  /*6ef0*/  ULDC UR5, c[0x0][0x2bc] ;  /* 0x0000af0000057ab9 */ /* 0x000fe40000000800 */
[----:B0-----:R-:W-:Y:S01]  /*6f00*/  FMUL.FTZ R27, R24, UR5 ;  /* 0x00000005181b7c20 */ /* 0x001fe20008410000 */
[----:B------:R-:W-:Y:S01]  /*6f10*/  FMUL.FTZ R60, R25, UR5 ;  /* 0x00000005193c7c20 */ /* 0x000fe20008410000 */
        /* <DEDUP_REMOVED lines=19> */
.L_x_394:
[----:B------:R-:W-:Y:S01]  /*7050*/  LOP3.LUT P0, RZ, R79, 0x80, RZ, 0xc0, !PT ;  /* 0x000000804fff7812 */ /* 0x000fe2000780c0ff */
[----:B------:R-:W-:-:S12]  /*7060*/  BSSY B0, `(.L_x_395) ;  /* 0x0000014000007945 */ /* 0x000fd80003800000 */
[----:B------:R-:W-:Y:S05]  /*7070*/  @!P0 BRA `(.L_x_396) ;  /* 0x0000000000488947 */ /* 0x000fea0003800000 */
[----:B------:R-:W-:Y:S01]  /*7080*/  ULDC.64 UR12, c[0x0][0x288] ;  /* 0x0000a200000c7ab9 */ /* 0x000fe20000000a00 */
[----:B------:R-:W-:Y:S01]  /*7090*/  MOV R22, R110 ;  /* 0x0000006e00167202 */ /* 0x000fe20000000f00 */
[----:B------:R-:W-:Y:S01]  /*70a0*/  IMAD R25, R3, UR12, RZ ;  /* 0x0000000c03197c24 */ /* 0x000fe2000f8e02ff */
[----:B------:R-:W-:Y:S01]  /*70b0*/  MOV R23, R113 ;  /* 0x0000007100177202 */ /* 0x000fe20000000f00 */
[C-C-:B------:R-:W-:Y:S01]  /*70c0*/  FFMA.FTZ R62, R27.reuse, R62, R60.reuse ;  /* 0x0000003e1b3e7223 */ /* 0x140fe2000001003c */
[----:B------:R-:W-:Y:S01]  /*70d0*/  FFMA.FTZ R63, R27, R63, R60 ;  /* 0x0000003f1b3f7223 */ /* 0x000fe2000001003c */
[C---:B------:R-:W-:Y:S02]  /*70e0*/  IMAD R25, R2.reuse, UR13, R25 ;  /* 0x0000000d02197c24 */ /* 0x040fe4000f8e0219 */
[----:B------:R-:W-:Y:S01]  /*70f0*/  IMAD.WIDE.U32 R22, R2, UR12, R22 ;  /* 0x0000000c02167c25 */ /* 0x000fe2000f8e0016 */
[----:B------:R-:W-:-:S03]  /*7100*/  ULDC.64 UR12, c[0x0][0x210] ;  /* 0x00008400000c7ab9 */ /* 0x000fc60000000a00 */
[----:B------:R-:W-:Y:S01]  /*7110*/  FFMA.FTZ R62, R61, R82, -R62 ;  /* 0x000000523d3e7223 */ /* 0x000fe2000001083e */
[----:B------:R-:W-:-:S03]  /*7120*/  IADD3 R25, R23, R25, RZ ;  /* 0x0000001917197210 */ /* 0x000fc60007ffe0ff */
[----:B------:R-:W-:Y:S01]  /*7130*/  FMUL.FTZ R23, R62, R107 ;  /* 0x0000006b3e177220 */ /* 0x000fe20000410000 */
[----:B------:R-:W-:-:S04]  /*7140*/  LEA R24, P0, R22, UR12, 0x1 ;  /* 0x0000000c16187c11 */ /* 0x000fc8000f8008ff */
[----:B------:R-:W-:Y:S01]  /*7150*/  LEA.HI.X R25, R22, UR13, R25, 0x1, P0 ;  /* 0x0000000d16197c11 */ /* 0x000fe200080f0c19 */
[----:B------:R-:W-:-:S04]  /*7160*/  FFMA.FTZ R22, R26, R21, -R63 ;  /* 0x000000151a167223 */ /* 0x000fc8000001083f */
[----:B------:R-:W-:-:S05]  /*7170*/  FMUL.FTZ R22, R22, R107 ;  /* 0x0000006b16167220 */ /* 0x000fca0000410000 */
[----:B------:R-:W-:-:S05]  /*7180*/  F2FP.BF16.F32.PACK_AB R23, R22, R23 ;  /* 0x000000171617723e */ /* 0x000fca00000010ff */
[----:B------:R0:W-:Y:S02]  /*7190*/  STG.E desc[UR8][R24.64], R23 ;  /* 0x0000001718007986 */ /* 0x0001e4000c101908 */
.L_x_396:
[----:B------:R-:W-:Y:S05]  /*71a0*/  BSYNC B0 ;  /* 0x0000000000007941 */ /* 0x000fea0003800000 */
.L_x_395:
        /* <DEDUP_REMOVED lines=28> */
.L_x_397:
        /* <DEDUP_REMOVED lines=20> */
.L_x_399:
[----:B------:R-:W-:Y:S05]  /*74b0*/  BSYNC B0 ;  /* 0x0000000000007941 */ /* 0x000fea0003800000 */
.L_x_398:
        /* <DEDUP_REMOVED lines=27> */
.L_x_400:
        /* <DEDUP_REMOVED lines=20> */
.L_x_402:
[----:B------:R-:W-:Y:S05]  /*77b0*/  BSYNC B0 ;  /* 0x0000000000007941 */ /* 0x000fea0003800000 */
.L_x_401:
        /* <DEDUP_REMOVED lines=27> */
.L_x_403:
        /* <DEDUP_REMOVED lines=23> */
.L_x_405:
[----:B------:R-:W-:Y:S05]  /*7ae0*/  BSYNC B0 ;  /* 0x0000000000007941 */ /* 0x000fea0003800000 */
.L_x_404:
        /* <DEDUP_REMOVED lines=28> */
.L_x_406:
        /* <DEDUP_REMOVED lines=23> */
.L_x_408:
[----:B------:R-:W-:Y:S05]  /*7e20*/  BSYNC B0 ;  /* 0x0000000000007941 */ /* 0x000fea0003800000 */
.L_x_407:
        /* <DEDUP_REMOVED lines=28> */
.L_x_409:
        /* <DEDUP_REMOVED lines=23> */
.L_x_411:
[----:B------:R-:W-:Y:S05]  /*8160*/  BSYNC B0 ;  /* 0x0000000000007941 */ /* 0x000fea0003800000 */
.L_x_410:
        /* <DEDUP_REMOVED lines=28> */
.L_x_412:
        /* <DEDUP_REMOVED lines=23> */
.L_x_414:
[----:B------:R-:W-:Y:S05]  /*84a0*/  BSYNC B0 ;  /* 0x0000000000007941 */ /* 0x000fea0003800000 */
.L_x_413:
        /* <DEDUP_REMOVED lines=28> */
.L_x_415:
        /* <DEDUP_REMOVED lines=23> */
.L_x_417:
[----:B------:R-:W-:Y:S05]  /*87e0*/  BSYNC B0 ;  /* 0x0000000000007941 */ /* 0x000fea0003800000 */
.L_x_416:
        /* <DEDUP_REMOVED lines=28> */
.L_x_418:
        /* <DEDUP_REMOVED lines=23> */
.L_x_420:
[----:B------:R-:W-:Y:S05]  /*8b20*/  BSYNC B0 ;  /* 0x0000000000007941 */ /* 0x000fea0003800000 */
.L_x_419:
[----:B------:R-:W-:Y:S01]  /*8b30*/  ISETP.NE.AND P6, PT, RZ, UR10, PT ;  /* 0x0000000aff007c0c */ /* 0x000fe2000bfc5270 */
[C---:B0-----:R-:W-:Y:S01]  /*8b40*/  FADD.FTZ R24, -R20.reuse, R53 ;  /* 0x0000003514187221 */ /* 0x041fe20000010100 */
[----:B------:R-:W-:Y:S01]  /*8b50*/  FADD.FTZ R22, -R20, R49 ;  /* 0x0000003114167221 */ /* 0x000fe20000010100 */
        /* <DEDUP_REMOVED lines=24> */
.L_x_421:
        /* <DEDUP_REMOVED lines=22> */
.L_x_423:
[----:B------:R-:W-:Y:S05]  /*8e40*/  BSYNC B0 ;  /* 0x0000000000007941 */ /* 0x000fea0003800000 */
.L_x_422:
        /* <DEDUP_REMOVED lines=29> */
.L_x_424:
        /* <DEDUP_REMOVED lines=22> */
.L_x_426:
[----:B------:R-:W-:Y:S05]  /*9180*/  BSYNC B0 ;  /* 0x0000000000007941 */ /* 0x000fea0003800000 */
.L_x_425:
        /* <DEDUP_REMOVED lines=27> */
.L_x_427:
        /* <DEDUP_REMOVED lines=22> */
.L_x_429:
[----:B------:R-:W-:Y:S05]  /*94a0*/  BSYNC B0 ;  /* 0x0000000000007941 */ /* 0x000fea0003800000 */
.L_x_428:
        /* <DEDUP_REMOVED lines=29> */
.L_x_430:
        /* <DEDUP_REMOVED lines=27> */
.L_x_432:
[----:B------:R-:W-:Y:S05]  /*9830*/  BSYNC B0 ;  /* 0x0000000000007941 */ /* 0x000fea0003800000 */
.L_x_431:
        /* <DEDUP_REMOVED lines=27> */
.L_x_433:
        /* <DEDUP_REMOVED lines=27> */
.L_x_435:
[----:B------:R-:W-:Y:S05]  /*9ba0*/  BSYNC B0 ;  /* 0x0000000000007941 */ /* 0x000fea0003800000 */
.L_x_434:
        /* <DEDUP_REMOVED lines=27> */
.L_x_436:
        /* <DEDUP_REMOVED lines=16> */
[----:B------:R-:W-:Y:S02]  /*9e60*/  IMAD R23, R29, UR15, R20 ;  /* 0x0000000f1d177c24 */ /* 0x000fe4000f8e0214 */
[----:B------:R-:W-:Y:S01]  /*9e70*/  FFMA.FTZ R20, R27, R36, R60 ;  /* 0x000000241b147223 */ /* 0x000fe2000001003c */
[----:B------:R-:W-:Y:S02]  /*9e80*/  ULDC.64 UR14, c[0x0][0x210] ;  /* 0x00008400000e7ab9 */ /* 0x000fe40000000a00 */
[----:B------:R-:W-:Y:S01]  /*9e90*/  LEA R22, P0, R24, UR14, 0x1 ;  /* 0x0000000e18167c11 */ /* 0x000fe2000f8008ff */
[----:B------:R-:W-:Y:S01]  /*9ea0*/  FFMA.FTZ R20, R19, R82, -R20 ;  /* 0x0000005213147223 */ /* 0x000fe20000010814 */
[----:B------:R-:W-:Y:S01]  /*9eb0*/  IADD3 R23, R25, R23, RZ ;  /* 0x0000001719177210 */ /* 0x000fe20007ffe0ff */
[----:B------:R-:W-:Y:S02]  /*9ec0*/  FFMA.FTZ R25, R27, R37, R60 ;  /* 0x000000251b197223 */ /* 0x000fe4000001003c */
[----:B------:R-:W-:Y:S01]  /*9ed0*/  FMUL.FTZ R20, R20, R107 ;  /* 0x0000006b14147220 */ /* 0x000fe20000410000 */
[----:B------:R-:W-:Y:S01]  /*9ee0*/  LEA.HI.X R23, R24, UR15, R23, 0x1, P0 ;  /* 0x0000000f18177c11 */ /* 0x000fe200080f0c17 */
[----:B------:R-:W-:-:S04]  /*9ef0*/  FFMA.FTZ R30, R30, R21, -R25 ;  /* 0x000000151e1e7223 */ /* 0x000fc80000010819 */
[----:B------:R-:W-:-:S05]  /*9f00*/  FMUL.FTZ R19, R30, R107 ;  /* 0x0000006b1e137220 */ /* 0x000fca0000410000 */
[----:B------:R-:W-:-:S05]  /*9f10*/  F2FP.BF16.F32.PACK_AB R19, R19, R20 ;  /* 0x000000141313723e */ /* 0x000fca00000010ff */
[----:B------:R0:W-:Y:S02]  /*9f20*/  STG.E desc[UR8][R22.64], R19 ;  /* 0x0000001316007986 */ /* 0x0001e4000c101908 */
.L_x_438:
[----:B------:R-:W-:Y:S05]  /*9f30*/  BSYNC B0 ;  /* 0x0000000000007941 */ /* 0x000fea0003800000 */
.L_x_437:
        /* <DEDUP_REMOVED lines=25> */
.L_x_439:
        /* <DEDUP_REMOVED lines=23> */
.L_x_441:
[----:B------:R-:W-:Y:S05]  /*a240*/  BSYNC B0 ;  /* 0x0000000000007941 */ /* 0x000fea0003800000 */
.L_x_440:
[----:B------:R-:W-:Y:S02]  /*a250*/  IADD3 R74, R11, R74, RZ ;  /* 0x0000004a0b4a7210 */ /* 0x000fe40007ffe0ff */
[----:B------:R-:W-:Y:S02]  /*a260*/  IADD3 R75, R75, 0x1, RZ ;  /* 0x000000014b4b7810 */ /* 0x000fe40007ffe0ff */
[----:B------:R-:W-:-:S13]  /*a270*/  ISETP.GE.AND P0, PT, R74, UR4, PT ;  /* 0x000000044a007c0c */ /* 0x000fda000bf06270 */
[----:B------:R-:W-:Y:S05]  /*a280*/  @!P0 BRA `(.L_x_442) ;  /* 0xffffff64000c8947 */ /* 0x000fea000383ffff */
.L_x_359:
        /* <DEDUP_REMOVED lines=8> */
[C---:B--2---:R-:W-:Y:S02]  /*a310*/  IADD3 R5, R7.reuse, -0x1, RZ ;  /* 0xffffffff07057810 */ /* 0x044fe40007ffe0ff */
        /* <DEDUP_REMOVED lines=14> */
.L_x_444:
[----:B------:R-:W-:Y:S05]  /*a400*/  BSYNC B0 ;  /* 0x0000000000007941 */ /* 0x000fea0003800000 */
.L_x_443:
[----:B------:R-:W-:Y:S05]  /*a410*/  @P0 EXIT ;  /* 0x000000000000094d */ /* 0x000fea0003800000 */
[----:B------:R-:W-:Y:S05]  /*a420*/  @P2 BRA `(.L_x_445) ;  /* 0x0000000000202947 */ /* 0x000fea0003800000 */
[----:B------:R-:W-:-:S05]  /*a430*/  IMAD R0, R6, R7, RZ ;  /* 0x0000000706007224 */ /* 0x000fca00078e02ff */
[----:B------:R-:W-:-:S13]  /*a440*/  ISETP.NE.AND P0, PT, R0, -0x1, PT ;  /* 0xffffffff0000780c */ /* 0x000fda0003f05270 */
[----:B------:R-:W-:Y:S05]  /*a450*/  @!P0 BRA `(.L_x_445) ;  /* 0x0000000000148947 */ /* 0x000fea0003800000 */
.L_x_446:
[----:B-1----:R-:W2:Y:S04]  /*a460*/  LDG.E.STRONG.GPU R5, desc[UR8][R2.64] ;  /* 0x0000000802057981 */ /* 0x002ea8000c1ef900 */
[----:B--2---:R-:W-:Y:S01]  /*a470*/  CCTL.IVALL ;  /* 0x00000000ff00798f */ /* 0x004fe20002000000 */
[----:B------:R-:W-:Y:S05]  /*a480*/  YIELD ;  /* 0x0000000000007946 */ /* 0x000fea0003800000 */
[----:B------:R-:W-:-:S13]  /*a490*/  ISETP.NE.AND P0, PT, R5, R0, PT ;  /* 0x000000000500720c */ /* 0x000fda0003f05270 */
[----:B------:R-:W-:Y:S05]  /*a4a0*/  @P0 BRA `(.L_x_446) ;  /* 0xfffffffc00ec0947 */ /* 0x000fea000383ffff */
.L_x_445:
        /* <DEDUP_REMOVED lines=24> */
.L_x_447:
[----:B------:R-:W-:-:S04]  /*a630*/  LEA R6, P0, R78, UR4, 0x2 ;  /* 0x000000044e067c11 */ /* 0x000fc8000f8010ff */
[----:B------:R-:W-:Y:S02]  /*a640*/  LEA.HI.X R7, R78, UR5, R0, 0x2, P0 ;  /* 0x000000054e077c11 */ /* 0x000fe400080f1400 */
[-C--:B------:R-:W-:Y:S02]  /*a650*/  LEA R8, P0, R25, R6.reuse, 0x2 ;  /* 0x0000000619087211 */ /* 0x080fe400078010ff */
[-C--:B------:R-:W-:Y:S01]  /*a660*/  LEA R12, P2, R29, R6.reuse, 0x2 ;  /* 0x000000061d0c7211 */ /* 0x080fe200078410ff */
[----:B------:R-:W0:Y:S01]  /*a670*/  LDG.E R0, desc[UR8][R6.64] ;  /* 0x0000000806007981 */ /* 0x000e22000c1e1900 */
[----:B------:R-:W-:Y:S02]  /*a680*/  LEA R10, P1, R22, R6, 0x2 ;  /* 0x00000006160a7211 */ /* 0x000fe400078210ff */
[C---:B------:R-:W-:Y:S02]  /*a690*/  IADD3.X R9, R7.reuse, R33, RZ, P0, !PT ;  /* 0x0000002107097210 */ /* 0x040fe400007fe4ff */
[----:B------:R-:W-:-:S02]  /*a6a0*/  IADD3.X R13, R7, R31, RZ, P2, !PT ;  /* 0x0000001f070d7210 */ /* 0x000fc400017fe4ff */
[----:B------:R-:W-:Y:S02]  /*a6b0*/  IADD3.X R11, R23, R7, RZ, P1, !PT ;  /* 0x00000007170b7210 */ /* 0x000fe40000ffe4ff */
[----:B------:R-:W0:Y:S04]  /*a6c0*/  LDG.E R9, desc[UR8][R8.64] ;  /* 0x0000000808097981 */ /* 0x000e28000c1e1900 */
[----:B------:R-:W3:Y:S04]  /*a6d0*/  LDG.E R10, desc[UR8][R10.64] ;  /* 0x000000080a0a7981 */ /* 0x000ee8000c1e1900 */
[----:B------:R-:W3:Y:S01]  /*a6e0*/  LDG.E R13, desc[UR8][R12.64] ;  /* 0x000000080c0d7981 */ /* 0x000ee2000c1e1900 */
[----:B------:R-:W-:-:S02]  /*a6f0*/  SHF.L.U32 R5, R78, 0x1, RZ ;  /* 0x000000014e057819 */ /* 0x000fc400000006ff */
[----:B------:R-:W-:-:S03]  /*a700*/  IADD3 R78, R78, 0x200, RZ ;  /* 0x000002004e4e7810 */ /* 0x000fc60007ffe0ff */
[----:B-1----:R-:W-:-:S04]  /*a710*/  IMAD.WIDE R2, R5, 0x2, R14 ;  /* 0x0000000205027825 */ /* 0x002fc800078e020e */
[----:B--2---:R-:W-:Y:S01]  /*a720*/  IMAD.WIDE R4, R5, 0x2, R16 ;  /* 0x0000000205047825 */ /* 0x004fe200078e0210 */
[----:B------:R-:W-:Y:S02]  /*a730*/  ISETP.GT.U32.AND P0, PT, R25, R78, PT ;  /* 0x0000004e1900720c */ /* 0x000fe40003f04070 */
[----:B0-----:R-:W-:Y:S02]  /*a740*/  F2FP.BF16.F32.PACK_AB R19, R9, R0 ;  /* 0x000000000913723e */ /* 0x001fe400000010ff */
[----:B------:R-:W-:Y:S02]  /*a750*/  SHF.R.S32.HI R0, RZ, 0x1f, R78 ;  /* 0x0000001fff007819 */ /* 0x000fe4000001144e */
[----:B---3--:R-:W-:Y:S01]  /*a760*/  F2FP.BF16.F32.PACK_AB R21, R13, R10 ;  /* 0x0000000a0d15723e */ /* 0x008fe200000010ff */
[----:B------:R3:W-:Y:S04]  /*a770*/  STG.E desc[UR8][R2.64], R19 ;  /* 0x0000001302007986 */ /* 0x0007e8000c101908 */
[----:B------:R3:W-:Y:S01]  /*a780*/  STG.E desc[UR8][R4.64], R21 ;  /* 0x0000001504007986 */ /* 0x0007e2000c101908 */
[----:B------:R-:W-:-:S13]  /*a790*/  ISETP.GT.AND.EX P0, PT, R27, R0, PT, P0 ;  /* 0x000000001b00720c */ /* 0x000fda0003f04300 */
[----:B---3--:R-:W-:Y:S05]  /*a7a0*/  @P0 BRA `(.L_x_447) ;  /* 0xfffffffc00a00947 */ /* 0x008fea000383ffff */
[----:B------:R-:W-:Y:S05]  /*a7b0*/  EXIT ;  /* 0x000000000000794d */ /* 0x000fea0003800000 */
.L_x_448:
        /* <DEDUP_REMOVED lines=12> */
.L_x_3303:


//--------------------- .text._Z35group_norm_nhwc_bwd_one_pass_kernelI11Bf16IOFp16WLi64ELi32ELi512EEv26Group_norm_nhwc_bwd_params --------------------------
	.section	.text._Z35group_norm_nhwc_bwd_one_pass_kernelI11Bf16IOFp16WLi64ELi32ELi512EEv26Group_norm_nhwc_bwd_params,"ax",@progbits
	.align	128
        .global         _Z35group_norm_nhwc_bwd_one_pass_kernelI11Bf16IOFp16WLi64ELi32ELi512EEv26Group_norm_nhwc_bwd_params
        .type           _Z35group_norm_nhwc_bwd_one_pass_kernelI11Bf16IOFp16WLi64ELi32ELi512EEv26Group_norm_nhwc_bwd_params,@function
        .size           _Z35group_norm_nhwc_bwd_one_pass_kernelI11Bf16IOFp16WLi64ELi32ELi512EEv26Group_norm_nhwc_bwd_params,(.L_x_3304 - _Z35group_norm_nhwc_bwd_one_pass_kernelI11Bf16IOFp16WLi64ELi32ELi512EEv26Group_norm_nhwc_bwd_params)
        .other          _Z35group_norm_nhwc_bwd_one_pass_kernelI11Bf16IOFp16WLi64ELi32ELi512EEv26Group_norm_nhwc_bwd_params,@"STO_CUDA_ENTRY STV_DEFAULT"
_Z35group_norm_nhwc_bwd_one_pass_kernelI11Bf16IOFp16WLi64ELi32ELi512EEv26Group_norm_nhwc_bwd_params:
.text._Z35group_norm_nhwc_bwd_one_pass_kernelI11Bf16IOFp16WLi64ELi32ELi512EEv26Group_norm_nhwc_bwd_params:
        /* <DEDUP_REMOVED lines=52> */
.L_x_476:
        /* <DEDUP_REMOVED lines=113> */
[----:B--2---:R-:W-:-:S02]  /*0a50*/  HADD2.F32 R5, -RZ, R5.H0_H0 ;  /* 0x20000005ff057230 */ /* 0x004fc40000004100 */
[----:B---3--:R-:W-:Y:S02]  /*0a60*/  HADD2.F32 R7, -RZ, R14.H0_H0 ;  /* 0x2000000eff077230 */ /* 0x008fe40000004100 */
[----:B----4-:R-:W-:Y:S02]  /*0a70*/  @P2 HADD2.F32 R38, -RZ, R16.H0_H0 ;  /* 0x20000010ff262230 */ /* 0x010fe40000004100 */
[----:B------:R-:W-:-:S07]  /*0a80*/  @P2 HADD2.F32 R37, -RZ, R15.H0_H0 ;  /* 0x2000000fff252230 */ /* 0x000fce0000004100 */
.L_x_451:
[----:B------:R-:W-:Y:S05]  /*0a90*/  BSYNC B0 ;  /* 0x0000000000007941 */ /* 0x000fea0003800000 */
.L_x_450:
        /* <DEDUP_REMOVED lines=38> */
.L_x_452:
        /* <DEDUP_REMOVED lines=26> */
.L_x_453:
        /* <DEDUP_REMOVED lines=95> */
.L_x_455:
[----:B------:R-:W-:Y:S05]  /*1490*/  BSYNC B0 ;  /* 0x0000000000007941 */ /* 0x000fea0003800000 */
.L_x_454:
        /* <DEDUP_REMOVED lines=158> */
.L_x_457:
[----:B------:R-:W-:Y:S05]  /*1e80*/  BSYNC B0 ;  /* 0x0000000000007941 */ /* 0x000fea0003800000 */
.L_x_456:
        /* <DEDUP_REMOVED lines=18> */
.L_x_459:
[----:B------:R-:W-:Y:S05]  /*1fb0*/  BSYNC B0 ;  /* 0x0000000000007941 */ /* 0x000fea0003800000 */
.L_x_458:
        /* <DEDUP_REMOVED lines=33> */
.L_x_462:
[----:B-1----:R-:W2:Y:S04]  /*21d0*/  LDG.E.STRONG.GPU R17, desc[UR8][R20.64] ;  /* 0x0000000814117981 */ /* 0x002ea8000c1ef900 */
[----:B--2---:R-:W-:Y:S01]  /*21e0*/  CCTL.IVALL ;  /* 0x00000000ff00798f */ /* 0x004fe20002000000 */
[----:B------:R-:W-:Y:S05]  /*21f0*/  YIELD ;  /* 0x0000000000007946 */ /* 0x000fea0003800000 */
[----:B------:R-:W-:-:S13]  /*2200*/  ISETP.NE.AND P0, PT, R17, R24, PT ;  /* 0x000000181100720c */ /* 0x000fda0003f05270 */
[----:B------:R-:W-:Y:S05]  /*2210*/  @P0 BRA `(.L_x_462) ;  /* 0xfffffffc00ec0947 */ /* 0x000fea000383ffff */
.L_x_461:
        /* <DEDUP_REMOVED lines=16> */
.L_x_466:
        /* <DEDUP_REMOVED lines=115> */
.L_x_465:
        /* <DEDUP_REMOVED lines=61> */
.L_x_467:
[----:B------:R-:W-:-:S13]  /*2e20*/  ISETP.NE.OR P0, PT, R17, RZ, P0 ;  /* 0x000000ff1100720c */ /* 0x000fda0000705670 */
[----:B------:R-:W-:Y:S05]  /*2e30*/  @!P0 BRA `(.L_x_463) ;  /* 0x00000000007c8947 */ /* 0x000fea0003800000 */
.L_x_464:
        /* <DEDUP_REMOVED lines=31> */
.L_x_463:
        /* <DEDUP_REMOVED lines=11> */
.L_x_469:
[----:B------:R-:W-:Y:S05]  /*30e0*/  BSYNC B0 ;  /* 0x0000000000007941 */ /* 0x000fea0003800000 */
.L_x_468:
        /* <DEDUP_REMOVED lines=16> */
.L_x_460:
        /* <DEDUP_REMOVED lines=43> */
.L_x_470:
        /* <DEDUP_REMOVED lines=20> */
.L_x_472:
[----:B------:R-:W-:Y:S05]  /*35e0*/  BSYNC B0 ;  /* 0x0000000000007941 */ /* 0x000fea0003800000 */
.L_x_471:
        /* <DEDUP_REMOVED lines=24> */
.L_x_473:
        /* <DEDUP_REMOVED lines=24> */
.L_x_475:
[----:B------:R-:W-:Y:S05]  /*38f0*/  BSYNC B0 ;  /* 0x0000000000007941 */ /* 0x000fea0003800000 */
.L_x_474:
[----:B------:R-:W-:Y:S02]  /*3900*/  IADD3 R36, R2, R36, RZ ;  /* 0x0000002402247210 */ /* 0x000fe40007ffe0ff */
[----:B------:R-:W-:Y:S02]  /*3910*/  IADD3 R45, R45, 0x1, RZ ;  /* 0x000000012d2d7810 */ /* 0x000fe40007ffe0ff */
[----:B------:R-:W-:-:S13]  /*3920*/  ISETP.GE.AND P0, PT, R36, UR4, PT ;  /* 0x0000000424007c0c */ /* 0x000fda000bf06270 */
[----:B------:R-:W-:Y:S05]  /*3930*/  @!P0 BRA `(.L_x_476) ;  /* 0xffffffc800808947 */ /* 0x000fea000383ffff */
.L_x_449:
        /* <DEDUP_REMOVED lines=23> */
.L_x_478:
[----:B------:R-:W-:Y:S05]  /*3ab0*/  BSYNC B0 ;  /* 0x0000000000007941 */ /* 0x000fea0003800000 */
.L_x_477:
[----:B------:R-:W-:Y:S05]  /*3ac0*/  @P0 EXIT ;  /* 0x000000000000094d */ /* 0x000fea0003800000 */
[----:B------:R-:W-:Y:S05]  /*3ad0*/  @P2 BRA `(.L_x_479) ;  /* 0x0000000000202947 */ /* 0x000fea0003800000 */
[----:B------:R-:W-:-:S05]  /*3ae0*/  IMAD R4, R6, R7, RZ ;  /* 0x0000000706047224 */ /* 0x000fca00078e02ff */
[----:B------:R-:W-:-:S13]  /*3af0*/  ISETP.NE.AND P0, PT, R4, -0x1, PT ;  /* 0xffffffff0400780c */ /* 0x000fda0003f05270 */
[----:B------:R-:W-:Y:S05]  /*3b00*/  @!P0 BRA `(.L_x_479) ;  /* 0x0000000000148947 */ /* 0x000fea0003800000 */
.L_x_480:
[----:B-1----:R-:W2:Y:S04]  /*3b10*/  LDG.E.STRONG.GPU R5, desc[UR8][R2.64] ;  /* 0x0000000802057981 */ /* 0x002ea8000c1ef900 */
[----:B--2---:R-:W-:Y:S01]  /*3b20*/  CCTL.IVALL ;  /* 0x00000000ff00798f */ /* 0x004fe20002000000 */
[----:B------:R-:W-:Y:S05]  /*3b30*/  YIELD ;  /* 0x0000000000007946 */ /* 0x000fea0003800000 */
[----:B------:R-:W-:-:S13]  /*3b40*/  ISETP.NE.AND P0, PT, R5, R4, PT ;  /* 0x000000040500720c */ /* 0x000fda0003f05270 */
[----:B------:R-:W-:Y:S05]  /*3b50*/  @P0 BRA `(.L_x_480) ;  /* 0xfffffffc00ec0947 */ /* 0x000fea000383ffff */
.L_x_479:
        /* <DEDUP_REMOVED lines=25> */
.L_x_481:
        /* <DEDUP_REMOVED lines=19> */
[----:B---3--:R-:W-:Y:S02]  /*3e20*/  F2FP.F16.F32.PACK_AB R3, R14, R3 ;  /* 0x000000030e03723e */ /* 0x008fe400000000ff */
[----:B----4-:R-:W-:-:S03]  /*3e30*/  F2FP.F16.F32.PACK_AB R21, R19, R16 ;  /* 0x000000101315723e */ /* 0x010fc600000000ff */
[----:B------:R2:W-:Y:S04]  /*3e40*/  STG.E desc[UR8][R8.64], R3 ;  /* 0x0000000308007986 */ /* 0x0005e8000c101908 */
[----:B------:R2:W-:Y:S02]  /*3e50*/  STG.E desc[UR8][R10.64], R21 ;  /* 0x000000150a007986 */ /* 0x0005e4000c101908 */
[----:B------:R-:W-:Y:S05]  /*3e60*/  @P0 BRA `(.L_x_481) ;  /* 0xfffffffc00a00947 */ /* 0x000fea000383ffff */
[----:B------:R-:W-:Y:S05]  /*3e70*/  EXIT ;  /* 0x000000000000794d */ /* 0x000fea0003800000 */
.L_x_482:
        /* <DEDUP_REMOVED lines=16> */
.L_x_3304:


//--------------------- .text._Z35group_norm_nhwc_bwd_one_pass_kernelI11Bf16IOFp16WLi128ELi32ELi512EEv26Group_norm_nhwc_bwd_params --------------------------
	.section	.text._Z35group_norm_nhwc_bwd_one_pass_kernelI11Bf16IOFp16WLi128ELi32ELi512EEv26Group_norm_nhwc_bwd_params,"ax",@progbits
	.align	128
        .global         _Z35group_norm_nhwc_bwd_one_pass_kernelI11Bf16IOFp16WLi128ELi32ELi512EEv26Group_norm_nhwc_bwd_params
        .type           _Z35group_norm_nhwc_bwd_one_pass_kernelI11Bf16IOFp16WLi128ELi32ELi512EEv26Group_norm_nhwc_bwd_params,@function
        .size           _Z35group_norm_nhwc_bwd_one_pass_kernelI11Bf16IOFp16WLi128ELi32ELi512EEv26Group_norm_nhwc_bwd_params,(.L_x_3305 - _Z35group_norm_nhwc_bwd_one_pass_kernelI11Bf16IOFp16WLi128ELi32ELi512EEv26Group_norm_nhwc_bwd_params)
        .other          _Z35group_norm_nhwc_bwd_one_pass_kernelI11Bf16IOFp16WLi128ELi32ELi512EEv26Group_norm_nhwc_bwd_params,@"STO_CUDA_ENTRY STV_DEFAULT"
_Z35group_norm_nhwc_bwd_one_pass_kernelI11Bf16IOFp16WLi128ELi32ELi512EEv26Group_norm_nhwc_bwd_params:
.text._Z35group_norm_nhwc_bwd_one_pass_kernelI11Bf16IOFp16WLi128ELi32ELi512EEv26Group_norm_nhwc_bwd_params:
        /* <DEDUP_REMOVED lines=53> */
.L_x_518:
        /* <DEDUP_REMOVED lines=163> */
[----:B--2---:R-:W-:Y:S02]  /*0d80*/  HADD2.F32 R44, -RZ, R44.H0_H0 ;  /* 0x2000002cff2c7230 */ /* 0x004fe40000004100 */
[----:B---3--:R-:W-:Y:S02]  /*0d90*/  HADD2.F32 R41, -RZ, R41.H0_H0 ;  /* 0x20000029ff297230 */ /* 0x008fe40000004100 */
[----:B----4-:R-:W-:Y:S02]  /*0da0*/  @P0 HADD2.F32 R43, -RZ, R13.H0_H0 ;  /* 0x2000000dff2b0230 */ /* 0x010fe40000004100 */
[----:B------:R-:W-:-:S07]  /*0db0*/  @P0 HADD2.F32 R42, -RZ, R12.H0_H0 ;  /* 0x2000000cff2a0230 */ /* 0x000fce0000004100 */
.L_x_485:
[----:B------:R-:W-:Y:S05]  /*0dc0*/  BSYNC B0 ;  /* 0x0000000000007941 */ /* 0x000fea0003800000 */
.L_x_484:
        /* <DEDUP_REMOVED lines=37> */
.L_x_486:
        /* <DEDUP_REMOVED lines=26> */
.L_x_487:
        /* <DEDUP_REMOVED lines=36> */
.L_x_488:
        /* <DEDUP_REMOVED lines=34> */
.L_x_489:
        /* <DEDUP_REMOVED lines=103> */
.L_x_491:
[----:B------:R-:W-:Y:S05]  /*1c90*/  BSYNC B0 ;  /* 0x0000000000007941 */ /* 0x000fea0003800000 */
.L_x_490:
        /* <DEDUP_REMOVED lines=158> */
.L_x_493:
[----:B------:R-:W-:Y:S05]  /*2680*/  BSYNC B0 ;  /* 0x0000000000007941 */ /* 0x000fea0003800000 */
.L_x_492:
        /* <DEDUP_REMOVED lines=21> */
.L_x_495:
[----:B------:R-:W-:Y:S05]  /*27e0*/  BSYNC B0 ;  /* 0x0000000000007941 */ /* 0x000fea0003800000 */
.L_x_494:
        /* <DEDUP_REMOVED lines=39> */
.L_x_498:
[----:B------:R-:W2:Y:S04]  /*2a60*/  LDG.E.STRONG.GPU R12, desc[UR12][R10.64] ;  /* 0x0000000c0a0c7981 */ /* 0x000ea8000c1ef900 */
[----:B--2---:R-:W-:Y:S01]  /*2a70*/  CCTL.IVALL ;  /* 0x00000000ff00798f */ /* 0x004fe20002000000 */
[----:B------:R-:W-:Y:S05]  /*2a80*/  YIELD ;  /* 0x0000000000007946 */ /* 0x000fea0003800000 */
[----:B------:R-:W-:-:S13]  /*2a90*/  ISETP.NE.AND P0, PT, R12, R15, PT ;  /* 0x0000000f0c00720c */ /* 0x000fda0003f05270 */
[----:B------:R-:W-:Y:S05]  /*2aa0*/  @P0 BRA `(.L_x_498) ;  /* 0xfffffffc00ec0947 */ /* 0x000fea000383ffff */
.L_x_497:
        /* <DEDUP_REMOVED lines=17> */
.L_x_502:
        /* <DEDUP_REMOVED lines=115> */
.L_x_501:
        /* <DEDUP_REMOVED lines=61> */
.L_x_503:
[----:B------:R-:W-:-:S13]  /*36c0*/  ISETP.NE.OR P0, PT, R21, RZ, P0 ;  /* 0x000000ff1500720c */ /* 0x000fda0000705670 */
[----:B------:R-:W-:Y:S05]  /*36d0*/  @!P0 BRA `(.L_x_499) ;  /* 0x00000000007c8947 */ /* 0x000fea0003800000 */
.L_x_500:
        /* <DEDUP_REMOVED lines=31> */
.L_x_499:
        /* <DEDUP_REMOVED lines=11> */
.L_x_505:
[----:B------:R-:W-:Y:S05]  /*3980*/  BSYNC B0 ;  /* 0x0000000000007941 */ /* 0x000fea0003800000 */
.L_x_504:
        /* <DEDUP_REMOVED lines=16> */
.L_x_496:
        /* <DEDUP_REMOVED lines=53> */
.L_x_506:
        /* <DEDUP_REMOVED lines=20> */
.L_x_508:
[----:B------:R-:W-:Y:S05]  /*3f20*/  BSYNC B0 ;  /* 0x0000000000007941 */ /* 0x000fea0003800000 */
.L_x_507:
        /* <DEDUP_REMOVED lines=25> */
.L_x_509:
        /* <DEDUP_REMOVED lines=20> */
.L_x_511:
[----:B------:R-:W-:Y:S05]  /*4200*/  BSYNC B0 ;  /* 0x0000000000007941 */ /* 0x000fea0003800000 */
.L_x_510:
        /* <DEDUP_REMOVED lines=31> */
.L_x_512:
        /* <DEDUP_REMOVED lines=20> */
.L_x_514:
[----:B------:R-:W-:Y:S05]  /*4540*/  BSYNC B0 ;  /* 0x0000000000007941 */ /* 0x000fea0003800000 */
.L_x_513:
        /* <DEDUP_REMOVED lines=25> */
.L_x_515:
        /* <DEDUP_REMOVED lines=19> */
.L_x_517:
[----:B------:R-:W-:Y:S05]  /*4810*/  BSYNC B0 ;  /* 0x0000000000007941 */ /* 0x000fea0003800000 */
.L_x_516:
[----:B------:R-:W-:Y:S02]  /*4820*/  UIADD3 UR15, UR17, UR15, URZ ;  /* 0x0000000f110f7290 */ /* 0x000fe4000fffe03f */
[----:B------:R-:W-:Y:S02]  /*4830*/  UIADD3 UR4, UR4, 0x1, URZ ;  /* 0x0000000104047890 */ /* 0x000fe4000fffe03f */
[----:B------:R-:W-:-:S06]  /*4840*/  UISETP.GE.AND UP0, UPT, UR15, UR5, UPT ;  /* 0x000000050f00728c */ /* 0x000fcc000bf06270 */
[----:B------:R-:W-:-:S13]  /*4850*/  PLOP3.LUT P0, PT, PT, PT, UP0, 0x80, 0x0 ;  /* 0x000000000000781c */ /* 0x000fda0003f0f008 */
[----:B------:R-:W-:Y:S05]  /*4860*/  @!P0 BRA `(.L_x_518) ;  /* 0xffffffb800b88947 */ /* 0x000fea000383ffff */
.L_x_483:
        /* <DEDUP_REMOVED lines=23> */
.L_x_520:
[----:B------:R-:W-:Y:S05]  /*49e0*/  BSYNC B0 ;  /* 0x0000000000007941 */ /* 0x000fea0003800000 */
.L_x_519:
[----:B------:R-:W-:Y:S05]  /*49f0*/  @P0 EXIT ;  /* 0x000000000000094d */ /* 0x000fea0003800000 */
[----:B------:R-:W-:Y:S05]  /*4a00*/  @P2 BRA `(.L_x_521) ;  /* 0x0000000000202947 */ /* 0x000fea0003800000 */
[----:B------:R-:W-:-:S05]  /*4a10*/  IMAD R0, R4, R7, RZ ;  /* 0x0000000704007224 */ /* 0x000fca00078e02ff */
[----:B------:R-:W-:-:S13]  /*4a20*/  ISETP.NE.AND P0, PT, R0, -0x1, PT ;  /* 0xffffffff0000780c */ /* 0x000fda0003f05270 */
[----:B------:R-:W-:Y:S05]  /*4a30*/  @!P0 BRA `(.L_x_521) ;  /* 0x0000000000148947 */ /* 0x000fea0003800000 */
.L_x_522:
[----:B---3--:R-:W3:Y:S04]  /*4a40*/  LDG.E.STRONG.GPU R5, desc[UR12][R2.64] ;  /* 0x0000000c02057981 */ /* 0x008ee8000c1ef900 */
[----:B---3--:R-:W-:Y:S01]  /*4a50*/  CCTL.IVALL ;  /* 0x00000000ff00798f */ /* 0x008fe20002000000 */
[----:B------:R-:W-:Y:S05]  /*4a60*/  YIELD ;  /* 0x0000000000007946 */ /* 0x000fea0003800000 */
[----:B------:R-:W-:-:S13]  /*4a70*/  ISETP.NE.AND P0, PT, R5, R0, PT ;  /* 0x000000000500720c */ /* 0x000fda0003f05270 */
[----:B------:R-:W-:Y:S05]  /*4a80*/  @P0 BRA `(.L_x_522) ;  /* 0xfffffffc00ec0947 */ /* 0x000fea000383ffff */
.L_x_521:
        /* <DEDUP_REMOVED lines=24> */
.L_x_523:
        /* <DEDUP_REMOVED lines=17> */
[----:B--2---:R-:W-:Y:S02]  /*4d20*/  F2FP.F16.F32.PACK_AB R3, R15, R0 ;  /* 0x000000000f03723e */ /* 0x004fe400000000ff */
[----:B------:R-:W-:Y:S02]  /*4d30*/  SHF.R.S32.HI R0, RZ, 0x1f, R53 ;  /* 0x0000001fff007819 */ /* 0x000fe40000011435 */
[----:B---3--:R-:W-:Y:S01]  /*4d40*/  F2FP.F16.F32.PACK_AB R21, R19, R16 ;  /* 0x000000101315723e */ /* 0x008fe200000000ff */
[----:B------:R2:W-:Y:S04]  /*4d50*/  STG.E desc[UR12][R8.64], R3 ;  /* 0x0000000308007986 */ /* 0x0005e8000c10190c */
[----:B------:R2:W-:Y:S01]  /*4d60*/  STG.E desc[UR12][R10.64], R21 ;  /* 0x000000150a007986 */ /* 0x0005e2000c10190c */
[----:B------:R-:W-:-:S13]  /*4d70*/  ISETP.GT.AND.EX P0, PT, R25, R0, PT, P0 ;  /* 0x000000001900720c */ /* 0x000fda0003f04300 */
[----:B--2---:R-:W-:Y:S05]  /*4d80*/  @P0 BRA `(.L_x_523) ;  /* 0xfffffffc00a00947 */ /* 0x004fea000383ffff */
[----:B------:R-:W-:Y:S05]  /*4d90*/  EXIT ;  /* 0x000000000000794d */ /* 0x000fea0003800000 */
.L_x_524:
        /* <DEDUP_REMOVED lines=14> */
.L_x_3305:


//--------------------- .text._Z35group_norm_nhwc_bwd_one_pass_kernelI11Bf16IOFp16WLi256ELi32ELi512EEv26Group_norm_nhwc_bwd_params --------------------------
	.section	.text._Z35group_norm_nhwc_bwd_one_pass_kernelI11Bf16IOFp16WLi256ELi32ELi512EEv26Group_norm_nhwc_bwd_params,"ax",@progbits
	.align	128
        .global         _Z35group_norm_nhwc_bwd_one_pass_kernelI11Bf16IOFp16WLi256ELi32ELi512EEv26Group_norm_nhwc_bwd_params
        .type           _Z35group_norm_nhwc_bwd_one_pass_kernelI11Bf16IOFp16WLi256ELi32ELi512EEv26Group_norm_nhwc_bwd_params,@function
        .size           _Z35group_norm_nhwc_bwd_one_pass_kernelI11Bf16IOFp16WLi256ELi32ELi512EEv26Group_norm_nhwc_bwd_params,(.L_x_3306 - _Z35group_norm_nhwc_bwd_one_pass_kernelI11Bf16IOFp16WLi256ELi32ELi512EEv26Group_norm_nhwc_bwd_params)
        .other          _Z35group_norm_nhwc_bwd_one_pass_kernelI11Bf16IOFp16WLi256ELi32ELi512EEv26Group_norm_nhwc_bwd_params,@"STO_CUDA_ENTRY STV_DEFAULT"
_Z35group_norm_nhwc_bwd_one_pass_kernelI11Bf16IOFp16WLi256ELi32ELi512EEv26Group_norm_nhwc_bwd_params:
.text._Z35group_norm_nhwc_bwd_one_pass_kernelI11Bf16IOFp16WLi256ELi32ELi512EEv26Group_norm_nhwc_bwd_params:
        /* <DEDUP_REMOVED lines=49> */
.L_x_576:
        /* <DEDUP_REMOVED lines=258> */
[----:B--2---:R-:W-:-:S03]  /*1330*/  @P0 HADD2.F32 R7, -RZ, R5.H0_H0 ;  /* 0x20000005ff070230 */ /* 0x004fc60000004100 */
[----:B------:R-:W2:Y:S01]  /*1340*/  LDG.E.U16 R5, desc[UR14][R12.64+0x2] ;  /* 0x0000020e0c057981 */ /* 0x000ea2000c1e1500 */
[----:B---3--:R-:W-:-:S03]  /*1350*/  @P0 HADD2.F32 R4, -RZ, R3.H0_H0 ;  /* 0x20000003ff040230 */ /* 0x008fc60000004100 */
[----:B------:R-:W3:Y:S01]  /*1360*/  LDG.E.U16 R3, desc[UR14][R12.64] ;  /* 0x0000000e0c037981 */ /* 0x000ee2000c1e1500 */
[----:B--2---:R-:W-:Y:S02]  /*1370*/  HADD2.F32 R5, -RZ, R5.H0_H0 ;  /* 0x20000005ff057230 */ /* 0x004fe40000004100 */
[----:B---3--:R-:W-:-:S07]  /*1380*/  HADD2.F32 R3, -RZ, R3.H0_H0 ;  /* 0x20000003ff037230 */ /* 0x008fce0000004100 */
.L_x_527:
[----:B------:R-:W-:Y:S05]  /*1390*/  BSYNC B0 ;  /* 0x0000000000007941 */ /* 0x000fea0003800000 */
.L_x_526:
        /* <DEDUP_REMOVED lines=40> */
.L_x_528:
        /* <DEDUP_REMOVED lines=26> */
.L_x_529:
        /* <DEDUP_REMOVED lines=43> */
.L_x_530:
        /* <DEDUP_REMOVED lines=39> */
.L_x_531:
        /* <DEDUP_REMOVED lines=39> */
.L_x_532:
        /* <DEDUP_REMOVED lines=33> */
.L_x_533:
        /* <DEDUP_REMOVED lines=37> */
.L_x_534:
        /* <DEDUP_REMOVED lines=35> */
.L_x_535:
        /* <DEDUP_REMOVED lines=100> */
.L_x_537:
[----:B------:R-:W-:Y:S05]  /*2c20*/  BSYNC B0 ;  /* 0x0000000000007941 */ /* 0x000fea0003800000 */
.L_x_536:
        /* <DEDUP_REMOVED lines=161> */
.L_x_539:
[----:B------:R-:W-:Y:S05]  /*3640*/  BSYNC B0 ;  /* 0x0000000000007941 */ /* 0x000fea0003800000 */
.L_x_538:
        /* <DEDUP_REMOVED lines=20> */
.L_x_541:
[----:B------:R-:W-:Y:S05]  /*3790*/  BSYNC B0 ;  /* 0x0000000000007941 */ /* 0x000fea0003800000 */
.L_x_540:
        /* <DEDUP_REMOVED lines=51> */
.L_x_544:
[----:B------:R-:W2:Y:S04]  /*3ad0*/  LDG.E.STRONG.GPU R16, desc[UR14][R12.64] ;  /* 0x0000000e0c107981 */ /* 0x000ea8000c1ef900 */
[----:B--2---:R-:W-:Y:S01]  /*3ae0*/  CCTL.IVALL ;  /* 0x00000000ff00798f */ /* 0x004fe20002000000 */
[----:B------:R-:W-:Y:S05]  /*3af0*/  YIELD ;  /* 0x0000000000007946 */ /* 0x000fea0003800000 */
[----:B------:R-:W-:-:S13]  /*3b00*/  ISETP.NE.AND P6, PT, R16, R17, PT ;  /* 0x000000111000720c */ /* 0x000fda0003fc5270 */
[----:B------:R-:W-:Y:S05]  /*3b10*/  @P6 BRA `(.L_x_544) ;  /* 0xfffffffc00ec6947 */ /* 0x000fea000383ffff */
.L_x_543:
        /* <DEDUP_REMOVED lines=23> */
.L_x_548:
        /* <DEDUP_REMOVED lines=115> */
.L_x_547:
        /* <DEDUP_REMOVED lines=63> */
.L_x_549:
[----:B------:R-:W-:-:S04]  /*47b0*/  LOP3.LUT P6, RZ, R2, 0x1, RZ, 0xc0, !PT ;  /* 0x0000000102ff7812 */ /* 0x000fc800078cc0ff */
[----:B------:R-:W-:-:S13]  /*47c0*/  ISETP.NE.OR P6, PT, R13, RZ, P6 ;  /* 0x000000ff0d00720c */ /* 0x000fda00037c5670 */
[----:B------:R-:W-:Y:S05]  /*47d0*/  @!P6 BRA `(.L_x_545) ;  /* 0x00000000007ce947 */ /* 0x000fea0003800000 */
.L_x_546:
        /* <DEDUP_REMOVED lines=31> */
.L_x_545:
        /* <DEDUP_REMOVED lines=10> */
.L_x_551:
[----:B------:R-:W-:Y:S05]  /*4a70*/  BSYNC B0 ;  /* 0x0000000000007941 */ /* 0x000fea0003800000 */
.L_x_550:
        /* <DEDUP_REMOVED lines=17> */
.L_x_542:
        /* <DEDUP_REMOVED lines=39> */
.L_x_552:
        /* <DEDUP_REMOVED lines=22> */
.L_x_554:
[----:B------:R-:W-:Y:S05]  /*4f60*/  BSYNC B0 ;  /* 0x0000000000007941 */ /* 0x000fea0003800000 */
.L_x_553:
        /* <DEDUP_REMOVED lines=28> */
.L_x_555:
        /* <DEDUP_REMOVED lines=22> */
.L_x_557:
[----:B------:R-:W-:Y:S05]  /*5290*/  BSYNC B0 ;  /* 0x0000000000007941 */ /* 0x000fea0003800000 */
.L_x_556:
        /* <DEDUP_REMOVED lines=27> */
.L_x_558:
        /* <DEDUP_REMOVED lines=22> */
.L_x_560:
[----:B------:R-:W-:Y:S05]  /*55b0*/  BSYNC B0 ;  /* 0x0000000000007941 */ /* 0x000fea0003800000 */
.L_x_559:
        /* <DEDUP_REMOVED lines=27> */
.L_x_561:
        /* <DEDUP_REMOVED lines=22> */
.L_x_563:
[----:B------:R-:W-:Y:S05]  /*58d0*/  BSYNC B0 ;  /* 0x0000000000007941 */ /* 0x000fea0003800000 */
.L_x_562:
        /* <DEDUP_REMOVED lines=27> */
.L_x_564:
        /* <DEDUP_REMOVED lines=22> */
.L_x_566:
[----:B------:R-:W-:Y:S05]  /*5bf0*/  BSYNC B0 ;  /* 0x0000000000007941 */ /* 0x000fea0003800000 */
.L_x_565:
        /* <DEDUP_REMOVED lines=27> */
.L_x_567:
        /* <DEDUP_REMOVED lines=22> */
.L_x_569:
[----:B------:R-:W-:Y:S05]  /*5f10*/  BSYNC B0 ;  /* 0x0000000000007941 */ /* 0x000fea0003800000 */
.L_x_568:
        /* <DEDUP_REMOVED lines=29> */
.L_x_570:
        /* <DEDUP_REMOVED lines=21> */
.L_x_572:
[----:B------:R-:W-:Y:S05]  /*6240*/  BSYNC B0 ;  /* 0x0000000000007941 */ /* 0x000fea0003800000 */
.L_x_571:
        /* <DEDUP_REMOVED lines=23> */
.L_x_573:
        /* <DEDUP_REMOVED lines=23> */
.L_x_575:
[----:B------:R-:W-:Y:S05]  /*6530*/  BSYNC B0 ;  /* 0x0000000000007941 */ /* 0x000fea0003800000 */
.L_x_574:
[----:B------:R-:W-:Y:S02]  /*6540*/  UIADD3 UR16, UR18, UR16, URZ ;  /* 0x0000001012107290 */ /* 0x000fe4000fffe03f */
[----:B------:R-:W-:Y:S02]  /*6550*/  UIADD3 UR4, UR4, 0x1, URZ ;  /* 0x0000000104047890 */ /* 0x000fe4000fffe03f */
[----:B------:R-:W-:-:S06]  /*6560*/  UISETP.GE.AND UP0, UPT, UR16, UR5, UPT ;  /* 0x000000051000728c */ /* 0x000fcc000bf06270 */
[----:B------:R-:W-:-:S13]  /*6570*/  PLOP3.LUT P0, PT, PT, PT, UP0, 0x80, 0x0 ;  /* 0x000000000000781c */ /* 0x000fda0003f0f008 */
[----:B------:R-:W-:Y:S05]  /*6580*/  @!P0 BRA `(.L_x_576) ;  /* 0xffffff9c00608947 */ /* 0x000fea000383ffff */
.L_x_525:
        /* <DEDUP_REMOVED lines=23> */
.L_x_578:
[----:B------:R-:W-:Y:S05]  /*6700*/  BSYNC B0 ;  /* 0x0000000000007941 */ /* 0x000fea0003800000 */
.L_x_577:
[----:B------:R-:W-:Y:S05]  /*6710*/  @P0 EXIT ;  /* 0x000000000000094d */ /* 0x000fea0003800000 */
[----:B------:R-:W-:Y:S05]  /*6720*/  @P2 BRA `(.L_x_579) ;  /* 0x0000000000202947 */ /* 0x000fea0003800000 */
[----:B------:R-:W-:-:S05]  /*6730*/  IMAD R0, R6, R7, RZ ;  /* 0x0000000706007224 */ /* 0x000fca00078e02ff */
[----:B------:R-:W-:-:S13]  /*6740*/  ISETP.NE.AND P0, PT, R0, -0x1, PT ;  /* 0xffffffff0000780c */ /* 0x000fda0003f05270 */
[----:B------:R-:W-:Y:S05]  /*6750*/  @!P0 BRA `(.L_x_579) ;  /* 0x0000000000148947 */ /* 0x000fea0003800000 */
.L_x_580:
[----:B-1----:R-:W2:Y:S04]  /*6760*/  LDG.E.STRONG.GPU R5, desc[UR14][R2.64] ;  /* 0x0000000e02057981 */ /* 0x002ea8000c1ef900 */
[----:B--2---:R-:W-:Y:S01]  /*6770*/  CCTL.IVALL ;  /* 0x00000000ff00798f */ /* 0x004fe20002000000 */
[----:B------:R-:W-:Y:S05]  /*6780*/  YIELD ;  /* 0x0000000000007946 */ /* 0x000fea0003800000 */
[----:B------:R-:W-:-:S13]  /*6790*/  ISETP.NE.AND P0, PT, R5, R0, PT ;  /* 0x000000000500720c */ /* 0x000fda0003f05270 */
[----:B------:R-:W-:Y:S05]  /*67a0*/  @P0 BRA `(.L_x_580) ;  /* 0xfffffffc00ec0947 */ /* 0x000fea000383ffff */
.L_x_579:
        /* <DEDUP_REMOVED lines=24> */
.L_x_581:
        /* <DEDUP_REMOVED lines=25> */
.L_x_582:
        /* <DEDUP_REMOVED lines=12> */
.L_x_3306:


//--------------------- .text._Z35group_norm_nhwc_bwd_one_pass_kernelI11Bf16IOFp16WLi512ELi32ELi512EEv26Group_norm_nhwc_bwd_params --------------------------
	.section	.text._Z35group_norm_nhwc_bwd_one_pass_kernelI11Bf16IOFp16WLi512ELi32ELi512EEv26Group_norm_nhwc_bwd_params,"ax",@progbits
	.align	128
        .global         _Z35group_norm_nhwc_bwd_one_pass_kernelI11Bf16IOFp16WLi512ELi32ELi512EEv26Group_norm_nhwc_bwd_params
        .type           _Z35group_norm_nhwc_bwd_one_pass_kernelI11Bf16IOFp16WLi512ELi32ELi512EEv26Group_norm_nhwc_bwd_params,@function
        .size           _Z35group_norm_nhwc_bwd_one_pass_kernelI11Bf16IOFp16WLi512ELi32ELi512EEv26Group_norm_nhwc_bwd_params,(.L_x_3307 - _Z35group_norm_nhwc_bwd_one_pass_kernelI11Bf16IOFp16WLi512ELi32ELi512EEv26Group_norm_nhwc_bwd_params)
        .other          _Z35group_norm_nhwc_bwd_one_pass_kernelI11Bf16IOFp16WLi512ELi32ELi512EEv26Group_norm_nhwc_bwd_params,@"STO_CUDA_ENTRY STV_DEFAULT"
_Z35group_norm_nhwc_bwd_one_pass_kernelI11Bf16IOFp16WLi512ELi32ELi512EEv26Group_norm_nhwc_bwd_params:
.text._Z35group_norm_nhwc_bwd_one_pass_kernelI11Bf16IOFp16WLi512ELi32ELi512EEv26Group_norm_nhwc_bwd_params:
        /* <DEDUP_REMOVED lines=108> */
.L_x_666:
        /* <DEDUP_REMOVED lines=428> */
[----:B--2---:R-:W-:-:S03]  /*2180*/  @P0 HADD2.F32 R80, -RZ, R21.H0_H0 ;  /* 0x20000015ff500230 */ /* 0x004fc60000004100 */
[----:B------:R-:W2:Y:S01]  /*2190*/  LDG.E.U16 R21, desc[UR8][R24.64+0x2] ;  /* 0x0000020818157981 */ /* 0x000ea2000c1e1500 */
[----:B---3--:R-:W-:Y:S02]  /*21a0*/  @P0 HADD2.F32 R81, -RZ, R26.H0_H0 ;  /* 0x2000001aff510230 */ /* 0x008fe40000004100 */
[----:B----4-:R-:W-:Y:S02]  /*21b0*/  HADD2.F32 R82, -RZ, R82.H0_H0 ;  /* 0x20000052ff527230 */ /* 0x010fe40000004100 */
[----:B--2---:R-:W-:-:S07]  /*21c0*/  HADD2.F32 R21, -RZ, R21.H0_H0 ;  /* 0x20000015ff157230 */ /* 0x004fce0000004100 */
.L_x_585:
[----:B------:R-:W-:Y:S05]  /*21d0*/  BSYNC B0 ;  /* 0x0000000000007941 */ /* 0x000fea0003800000 */
.L_x_584:
        /* <DEDUP_REMOVED lines=40> */
.L_x_586:
        /* <DEDUP_REMOVED lines=26> */
.L_x_587:
        /* <DEDUP_REMOVED lines=43> */
.L_x_588:
        /* <DEDUP_REMOVED lines=40> */
.L_x_589:
        /* <DEDUP_REMOVED lines=33> */
.L_x_590:
        /* <DEDUP_REMOVED lines=36> */
.L_x_591:
        /* <DEDUP_REMOVED lines=34> */
.L_x_592:
        /* <DEDUP_REMOVED lines=36> */
.L_x_593:
        /* <DEDUP_REMOVED lines=34> */
.L_x_594:
        /* <DEDUP_REMOVED lines=36> */
.L_x_595:
        /* <DEDUP_REMOVED lines=34> */
.L_x_596:
        /* <DEDUP_REMOVED lines=36> */
.L_x_597:
        /* <DEDUP_REMOVED lines=34> */
.L_x_598:
        /* <DEDUP_REMOVED lines=37> */
.L_x_599:
        /* <DEDUP_REMOVED lines=37> */
.L_x_600:
        /* <DEDUP_REMOVED lines=35> */
.L_x_601:
        /* <DEDUP_REMOVED lines=134> */
.L_x_603:
[----:B------:R-:W-:Y:S05]  /*4df0*/  BSYNC B0 ;  /* 0x0000000000007941 */ /* 0x000fea0003800000 */
.L_x_602:
        /* <DEDUP_REMOVED lines=161> */
.L_x_605:
[----:B------:R-:W-:Y:S05]  /*5810*/  BSYNC B0 ;  /* 0x0000000000007941 */ /* 0x000fea0003800000 */
.L_x_604:
        /* <DEDUP_REMOVED lines=16> */
.L_x_607:
[----:B------:R-:W-:Y:S05]  /*5920*/  BSYNC B0 ;  /* 0x0000000000007941 */ /* 0x000fea0003800000 */
.L_x_606:
        /* <DEDUP_REMOVED lines=63> */
.L_x_610:
[----:B-1----:R-:W2:Y:S04]  /*5d20*/  LDG.E.STRONG.GPU R58, desc[UR8][R24.64] ;  /* 0x00000008183a7981 */ /* 0x002ea8000c1ef900 */
[----:B--2---:R-:W-:Y:S01]  /*5d30*/  CCTL.IVALL ;  /* 0x00000000ff00798f */ /* 0x004fe20002000000 */
[----:B------:R-:W-:Y:S05]  /*5d40*/  YIELD ;  /* 0x0000000000007946 */ /* 0x000fea0003800000 */
[----:B------:R-:W-:-:S13]  /*5d50*/  ISETP.NE.AND P6, PT, R58, R65, PT ;  /* 0x000000413a00720c */ /* 0x000fda0003fc5270 */
[----:B------:R-:W-:Y:S05]  /*5d60*/  @P6 BRA `(.L_x_610) ;  /* 0xfffffffc00ec6947 */ /* 0x000fea000383ffff */
.L_x_609:
        /* <DEDUP_REMOVED lines=22> */
.L_x_614:
        /* <DEDUP_REMOVED lines=115> */
.L_x_613:
        /* <DEDUP_REMOVED lines=63> */
.L_x_615:
[----:B------:R-:W-:-:S04]  /*69f0*/  LOP3.LUT P6, RZ, R79, 0x1, RZ, 0xc0, !PT ;  /* 0x000000014fff7812 */ /* 0x000fc800078cc0ff */
[----:B------:R-:W-:-:S13]  /*6a00*/  ISETP.NE.OR P6, PT, R58, RZ, P6 ;  /* 0x000000ff3a00720c */ /* 0x000fda00037c5670 */
[----:B------:R-:W-:Y:S05]  /*6a10*/  @!P6 BRA `(.L_x_611) ;  /* 0x00000000007ce947 */ /* 0x000fea0003800000 */
.L_x_612:
        /* <DEDUP_REMOVED lines=31> */
.L_x_611:
        /* <DEDUP_REMOVED lines=10> */
.L_x_617:
[----:B------:R-:W-:Y:S05]  /*6cb0*/  BSYNC B0 ;  /* 0x0000000000007941 */ /* 0x000fea0003800000 */
.L_x_616:
        /* <DEDUP_REMOVED lines=17> */
.L_x_608:
        /* <DEDUP_REMOVED lines=40> */
.L_x_618:
        /* <DEDUP_REMOVED lines=21> */
.L_x_620:
[----:B------:R-:W-:Y:S05]  /*71a0*/  BSYNC B0 ;  /* 0x0000000000007941 */ /* 0x000fea0003800000 */
.L_x_619:
        /* <DEDUP_REMOVED lines=28> */
.L_x_621:
        /* <DEDUP_REMOVED lines=20> */
.L_x_623:
[----:B------:R-:W-:Y:S05]  /*74b0*/  BSYNC B0 ;  /* 0x0000000000007941 */ /* 0x000fea0003800000 */
.L_x_622:
        /* <DEDUP_REMOVED lines=27> */
.L_x_624:
        /* <DEDUP_REMOVED lines=20> */
.L_x_626:
[----:B------:R-:W-:Y:S05]  /*77b0*/  BSYNC B0 ;  /* 0x0000000000007941 */ /* 0x000fea0003800000 */
.L_x_625:
        /* <DEDUP_REMOVED lines=27> */
.L_x_627:
        /* <DEDUP_REMOVED lines=23> */
.L_x_629:
[----:B------:R-:W-:Y:S05]  /*7ae0*/  BSYNC B0 ;  /* 0x0000000000007941 */ /* 0x000fea0003800000 */
.L_x_628:
        /* <DEDUP_REMOVED lines=28> */
.L_x_630:
        /* <DEDUP_REMOVED lines=23> */
.L_x_632:
[----:B------:R-:W-:Y:S05]  /*7e20*/  BSYNC B0 ;  /* 0x0000000000007941 */ /* 0x000fea0003800000 */
.L_x_631:
        /* <DEDUP_REMOVED lines=28> */
.L_x_633:
        /* <DEDUP_REMOVED lines=23> */
.L_x_635:
[----:B------:R-:W-:Y:S05]  /*8160*/  BSYNC B0 ;  /* 0x0000000000007941 */ /* 0x000fea0003800000 */
.L_x_634:
        /* <DEDUP_REMOVED lines=28> */
.L_x_636:
        /* <DEDUP_REMOVED lines=23> */
.L_x_638:
[----:B------:R-:W-:Y:S05]  /*84a0*/  BSYNC B0 ;  /* 0x0000000000007941 */ /* 0x000fea0003800000 */
.L_x_637:
        /* <DEDUP_REMOVED lines=28> */
.L_x_639:
        /* <DEDUP_REMOVED lines=23> */
.L_x_641:
[----:B------:R-:W-:Y:S05]  /*87e0*/  BSYNC B0 ;  /* 0x0000000000007941 */ /* 0x000fea0003800000 */
.L_x_640:
        /* <DEDUP_REMOVED lines=28> */
.L_x_642:
        /* <DEDUP_REMOVED lines=23> */
.L_x_644:
[----:B------:R-:W-:Y:S05]  /*8b20*/  BSYNC B0 ;  /* 0x0000000000007941 */ /* 0x000fea0003800000 */
.L_x_643:
        /* <DEDUP_REMOVED lines=27> */
.L_x_645:
        /* <DEDUP_REMOVED lines=22> */
.L_x_647:
[----:B------:R-:W-:Y:S05]  /*8e40*/  BSYNC B0 ;  /* 0x0000000000007941 */ /* 0x000fea0003800000 */
.L_x_646:
        /* <DEDUP_REMOVED lines=29> */
.L_x_648:
        /* <DEDUP_REMOVED lines=22> */
.L_x_650:
[----:B------:R-:W-:Y:S05]  /*9180*/  BSYNC B0 ;  /* 0x0000000000007941 */ /* 0x000fea0003800000 */
.L_x_649:
        /* <DEDUP_REMOVED lines=27> */
.L_x_651:
        /* <DEDUP_REMOVED lines=22> */
.L_x_653:
[----:B------:R-:W-:Y:S05]  /*94a0*/  BSYNC B0 ;  /* 0x0000000000007941 */ /* 0x000fea0003800000 */
.L_x_652:
        /* <DEDUP_REMOVED lines=29> */
.L_x_654:
        /* <DEDUP_REMOVED lines=27> */
.L_x_656:
[----:B------:R-:W-:Y:S05]  /*9830*/  BSYNC B0 ;  /* 0x0000000000007941 */ /* 0x000fea0003800000 */
.L_x_655:
        /* <DEDUP_REMOVED lines=27> */
.L_x_657:
        /* <DEDUP_REMOVED lines=27> */
.L_x_659:
[----:B------:R-:W-:Y:S05]  /*9ba0*/  BSYNC B0 ;  /* 0x0000000000007941 */ /* 0x000fea0003800000 */
.L_x_658:
        /* <DEDUP_REMOVED lines=27> */
.L_x_660:
        /* <DEDUP_REMOVED lines=29> */
.L_x_662:
[----:B------:R-:W-:Y:S05]  /*9f30*/  BSYNC B0 ;  /* 0x0000000000007941 */ /* 0x000fea0003800000 */
.L_x_661:
        /* <DEDUP_REMOVED lines=25> */
.L_x_663:
        /* <DEDUP_REMOVED lines=23> */
.L_x_665:
[----:B------:R-:W-:Y:S05]  /*a240*/  BSYNC B0 ;  /* 0x0000000000007941 */ /* 0x000fea0003800000 */
.L_x_664:
[----:B------:R-:W-:Y:S02]  /*a250*/  IADD3 R74, R11, R74, RZ ;  /* 0x0000004a0b4a7210 */ /* 0x000fe40007ffe0ff */
[----:B------:R-:W-:Y:S02]  /*a260*/  IADD3 R75, R75, 0x1, RZ ;  /* 0x000000014b4b7810 */ /* 0x000fe40007ffe0ff */
[----:B------:R-:W-:-:S13]  /*a270*/  ISETP.GE.AND P0, PT, R74, UR4, PT ;  /* 0x000000044a007c0c */ /* 0x000fda000bf06270 */
[----:B------:R-:W-:Y:S05]  /*a280*/  @!P0 BRA `(.L_x_666) ;  /* 0xffffff64000c8947 */ /* 0x000fea000383ffff */
.L_x_583:
        /* <DEDUP_REMOVED lines=23> */
.L_x_668:
[----:B------:R-:W-:Y:S05]  /*a400*/  BSYNC B0 ;  /* 0x0000000000007941 */ /* 0x000fea0003800000 */
.L_x_667:
[----:B------:R-:W-:Y:S05]  /*a410*/  @P0 EXIT ;  /* 0x000000000000094d */ /* 0x000fea0003800000 */
[----:B------:R-:W-:Y:S05]  /*a420*/  @P2 BRA `(.L_x_669) ;  /* 0x0000000000202947 */ /* 0x000fea0003800000 */
[----:B------:R-:W-:-:S05]  /*a430*/  IMAD R0, R6, R7, RZ ;  /* 0x0000000706007224 */ /* 0x000fca00078e02ff */
[----:B------:R-:W-:-:S13]  /*a440*/  ISETP.NE.AND P0, PT, R0, -0x1, PT ;  /* 0xffffffff0000780c */ /* 0x000fda0003f05270 */
[----:B------:R-:W-:Y:S05]  /*a450*/  @!P0 BRA `(.L_x_669) ;  /* 0x0000000000148947 */ /* 0x000fea0003800000 */
.L_x_670:
[----:B-1----:R-:W2:Y:S04]  /*a460*/  LDG.E.STRONG.GPU R5, desc[UR8][R2.64] ;  /* 0x0000000802057981 */ /* 0x002ea8000c1ef900 */
[----:B--2---:R-:W-:Y:S01]  /*a470*/  CCTL.IVALL ;  /* 0x00000000ff00798f */ /* 0x004fe20002000000 */
[----:B------:R-:W-:Y:S05]  /*a480*/  YIELD ;  /* 0x0000000000007946 */ /* 0x000fea0003800000 */
[----:B------:R-:W-:-:S13]  /*a490*/  ISETP.NE.AND P0, PT, R5, R0, PT ;  /* 0x000000000500720c */ /* 0x000fda0003f05270 */
[----:B------:R-:W-:Y:S05]  /*a4a0*/  @P0 BRA `(.L_x_670) ;  /* 0xfffffffc00ec0947 */ /* 0x000fea000383ffff */
.L_x_669:
        /* <DEDUP_REMOVED lines=24> */
.L_x_671:
        /* <DEDUP_REMOVED lines=17> */
[----:B0-----:R-:W-:Y:S02]  /*a740*/  F2FP.F16.F32.PACK_AB R19, R9, R0 ;  /* 0x000000000913723e */ /* 0x001fe400000000ff */
[----:B------:R-:W-:Y:S02]  /*a750*/  SHF.R.S32.HI R0, RZ, 0x1f, R78 ;  /* 0x0000001fff007819 */ /* 0x000fe4000001144e */
[----:B---3--:R-:W-:Y:S01]  /*a760*/  F2FP.F16.F32.PACK_AB R21, R13, R10 ;  /* 0x0000000a0d15723e */ /* 0x008fe200000000ff */
[----:B------:R3:W-:Y:S04]  /*a770*/  STG.E desc[UR8][R2.64], R19 ;  /* 0x0000001302007986 */ /* 0x0007e8000c101908 */
[----:B------:R3:W-:Y:S01]  /*a780*/  STG.E desc[UR8][R4.64], R21 ;  /* 0x0000001504007986 */ /* 0x0007e2000c101908 */
[----:B------:R-:W-:-:S13]  /*a790*/  ISETP.GT.AND.EX P0, PT, R27, R0, PT, P0 ;  /* 0x000000001b00720c */ /* 0x000fda0003f04300 */
[----:B---3--:R-:W-:Y:S05]  /*a7a0*/  @P0 BRA `(.L_x_671) ;  /* 0xfffffffc00a00947 */ /* 0x008fea000383ffff */
[----:B------:R-:W-:Y:S05]  /*a7b0*/  EXIT ;  /* 0x000000000000794d */ /* 0x000fea0003800000 */
.L_x_672:
        /* <DEDUP_REMOVED lines=12> */
.L_x_3307:


//--------------------- .text._Z35group_norm_nhwc_bwd_one_pass_kernelI11Fp16IOFp32WLi64ELi32ELi512EEv26Group_norm_nhwc_bwd_params --------------------------
	.section	.text._Z35group_norm_nhwc_bwd_one_pass_kernelI11Fp16IOFp32WLi64ELi32ELi512EEv26Group_norm_nhwc_bwd_params,"ax",@progbits
	.align	128
        .global         _Z35group_norm_nhwc_bwd_one_pass_kernelI11Fp16IOFp32WLi64ELi32ELi512EEv26Group_norm_nhwc_bwd_params
        .type           _Z35group_norm_nhwc_bwd_one_pass_kernelI11Fp16IOFp32WLi64ELi32ELi512EEv26Group_norm_nhwc_bwd_params,@function
        .size           _Z35group_norm_nhwc_bwd_one_pass_kernelI11Fp16IOFp32WLi64ELi32ELi512EEv26Group_norm_nhwc_bwd_params,(.L_x_3308 - _Z35group_norm_nhwc_bwd_one_pass_kernelI11Fp16IOFp32WLi64ELi32ELi512EEv26Group_norm_nhwc_bwd_params)
        .other          _Z35group_norm_nhwc_bwd_one_pass_kernelI11Fp16IOFp32WLi64ELi32ELi512EEv26Group_norm_nhwc_bwd_params,@"STO_CUDA_ENTRY STV_DEFAULT"
_Z35group_norm_nhwc_bwd_one_pass_kernelI11Fp16IOFp32WLi64ELi32ELi512EEv26Group_norm_nhwc_bwd_params:
.text._Z35group_norm_nhwc_bwd_one_pass_kernelI11Fp16IOFp32WLi64ELi32ELi512EEv26Group_norm_nhwc_bwd_params:
        /* <DEDUP_REMOVED lines=11> */
[----:B------:R-:W-:Y:S01]  /*00b0*/  ULDC.64 UR10, c[0x0][0x288] ;  /* 0x0000a200000a7ab9 */ /* 0x000fe20000000a00 */
[----:B------:R-:W1:Y:S01]  /*00c0*/  S2R R4, SR_LANEID ;  /* 0x0000000000047919 */ /* 0x000e620000000000 */
[--C-:B------:R-:W-:Y:S01]  /*00d0*/  SHF.R.U32.HI R0, RZ, 0x4, R39.reuse ;  /* 0x00000004ff007819 */ /* 0x100fe20000011627 */
[----:B------:R-:W-:Y:S01]  /*00e0*/  UIMAD.WIDE.U32 UR4, UR10, 0x3, URZ ;  /* 0x000000030a0478a5 */ /* 0x000fe2000f8e003f */
[----:B------:R-:W-:Y:S01]  /*00f0*/  SHF.R.S32.HI R6, RZ, 0x1f, R39 ;  /* 0x0000001fff067819 */ /* 0x000fe20000011427 */
[----:B------:R-:W-:Y:S01]  /*0100*/  UIMAD UR9, UR11, 0x3, URZ ;  /* 0x000000030b0978a4 */ /* 0x000fe2000f8e023f */
[----:B------:R-:W-:Y:S01]  /*0110*/  SHF.L.U32 R5, R39, 0x1, RZ ;  /* 0x0000000127057819 */ /* 0x000fe200000006ff */
[----:B------:R-:W2:Y:S01]  /*0120*/  S2UR UR8, SR_CgaCtaId ;  /* 0x00000000000879c3 */ /* 0x000ea20000008800 */
[----:B------:R-:W-:Y:S01]  /*0130*/  ULEA.HI UR10, UP0, UR11, UR10, URZ, 0x1 ;  /* 0x0000000a0b0a7291 */ /* 0x000fe2000f81083f */
[----:B------:R-:W-:Y:S01]  /*0140*/  LEA.HI R6, R6, R39, RZ, 0x5 ;  /* 0x0000002706067211 */ /* 0x000fe200078f28ff */
[----:B------:R-:W-:Y:S01]  /*0150*/  UIADD3 UR5, UR5, UR9, URZ ;  /* 0x0000000905057290 */ /* 0x000fe2000fffe03f */
[----:B------:R-:W-:Y:S01]  /*0160*/  HFMA2.MMA R34, -RZ, RZ, 0, 0 ;  /* 0x00000000ff227435 */ /* 0x000fe200000001ff */
[----:B------:R-:W-:Y:S01]  /*0170*/  UIADD3.X UR11, URZ, UR11, URZ, UP0, !UPT ;  /* 0x0000000b3f0b7290 */ /* 0x000fe200087fe43f */
[----:B------:R-:W-:Y:S01]  /*0180*/  SHF.R.S32.HI R7, RZ, 0x5, R6 ;  /* 0x00000005ff077819 */ /* 0x000fe20000011406 */
[----:B------:R-:W-:Y:S01]  /*0190*/  ULDC.64 UR16, c[0x0][0x290] ;  /* 0x0000a40000107ab9 */ /* 0x000fe20000000a00 */
[----:B------:R-:W3:Y:S01]  /*01a0*/  LDC R28, c[0x0][0x10] ;  /* 0x00000400ff1c7b82 */ /* 0x000ee20000000800 */
[----:B------:R-:W-:Y:S01]  /*01b0*/  ULEA.HI UR9, UP0, UR5, UR4, URZ, 0x1 ;  /* 0x0000000405097291 */ /* 0x000fe2000f81083f */
[----:B------:R-:W-:Y:S01]  /*01c0*/  MOV R35, R29 ;  /* 0x0000001d00237202 */ /* 0x000fe20000000f00 */
[----:B------:R-:W-:Y:S01]  /*01d0*/  UMOV UR7, 0x400 ;  /* 0x0000040000077882 */ /* 0x000fe20000000000 */
[----:B------:R-:W-:Y:S01]  /*01e0*/  USHF.R.S64 UR10, UR10, 0x1, UR11 ;  /* 0x000000010a0a7899 */ /* 0x000fe2000800100b */
[----:B------:R-:W-:Y:S01]  /*01f0*/  LOP3.LUT R5, R5, 0x1e, RZ, 0xc0, !PT ;  /* 0x0000001e05057812 */ /* 0x000fe200078ec0ff */
[----:B------:R-:W-:-:S02]  /*0200*/  UIADD3.X UR5, URZ, UR5, URZ, UP0, !UPT ;  /* 0x000000053f057290 */ /* 0x000fc400087fe43f */
[----:B------:R-:W4:Y:S01]  /*0210*/  LDC R2, c[0x0][0xc] ;  /* 0x00000300ff027b82 */ /* 0x000f220000000800 */
[----:B0-----:R-:W-:Y:S01]  /*0220*/  IMAD R0, R3, UR14, R0 ;  /* 0x0000000e03007c24 */ /* 0x001fe2000f8e0200 */
[----:B------:R-:W-:Y:S02]  /*0230*/  USHF.R.S64 UR9, UR9, 0x1, UR5 ;  /* 0x0000000109097899 */ /* 0x000fe40008001005 */
[----:B------:R-:W-:Y:S02]  /*0240*/  USHF.R.S32.HI UR5, URZ, 0x1, UR5 ;  /* 0x000000013f057899 */ /* 0x000fe40008011405 */
[C---:B------:R-:W-:Y:S01]  /*0250*/  ISETP.GE.U32.AND P1, PT, R0.reuse, UR16, PT ;  /* 0x0000001000007c0c */ /* 0x040fe2000bf26070 */
[----:B------:R-:W-:Y:S01]  /*0260*/  ULDC.U8 UR15, c[0x0][0x2a4] ;  /* 0x0000a900000f7ab9 */ /* 0x000fe20000000000 */
[----:B------:R-:W-:Y:S01]  /*0270*/  SHF.R.S32.HI R3, RZ, 0x1f, R0 ;  /* 0x0000001fff037819 */ /* 0x000fe20000011400 */
[----:B--2---:R-:W-:Y:S01]  /*0280*/  ULEA UR7, UR8, UR7, 0x18 ;  /* 0x0000000708077291 */ /* 0x004fe2000f8ec03f */
[----:B------:R-:W-:Y:S01]  /*0290*/  IADD3 R6, R0, 0x20, RZ ;  /* 0x0000002000067810 */ /* 0x000fe20007ffe0ff */
[----:B------:R-:W-:Y:S01]  /*02a0*/  USHF.R.S32.HI UR8, URZ, 0x1, UR11 ;  /* 0x000000013f087899 */ /* 0x000fe2000801140b */
[----:B------:R-:W-:Y:S01]  /*02b0*/  ISETP.GE.AND.EX P1, PT, R3, UR17, PT, P1 ;  /* 0x0000001103007c0c */ /* 0x000fe2000bf26310 */
[----:B------:R-:W-:Y:S01]  /*02c0*/  USHF.L.U64.HI UR5, UR9, 0x2, UR5 ;  /* 0x0000000209057899 */ /* 0x000fe20008010205 */
[----:B------:R-:W-:Y:S01]  /*02d0*/  SHF.R.S32.HI R9, RZ, 0x1f, R6 ;  /* 0x0000001fff097819 */ /* 0x000fe20000011406 */
[----:B------:R-:W-:Y:S01]  /*02e0*/  USHF.L.U64.HI UR8, UR10, 0x2, UR8 ;  /* 0x000000020a087899 */ /* 0x000fe20008010208 */
[----:B------:R-:W-:Y:S01]  /*02f0*/  ISETP.LT.U32.AND P1, PT, R39, 0x200, !P1 ;  /* 0x000002002700780c */ /* 0x000fe20004f21070 */
[----:B---3--:R-:W-:Y:S01]  /*0300*/  IMAD R38, R28, UR14, R29 ;  /* 0x0000000e1c267c24 */ /* 0x008fe2000f8e021d */
[----:B------:R-:W-:-:S02]  /*0310*/  LEA R7, R7, UR7, 0x3 ;  /* 0x0000000707077c11 */ /* 0x000fc4000f8e18ff */
[----:B----4-:R-:W-:-:S04]  /*0320*/  LOP3.LUT R37, R2, 0x3, RZ, 0xc0, !PT ;  /* 0x0000000302257812 */ /* 0x010fc800078ec0ff */
[----:B-1----:R-:W-:-:S07]  /*0330*/  IADD3 R36, -R37, R2, RZ ;  /* 0x0000000225247210 */ /* 0x002fce0007ffe1ff */
.L_x_700:
[----:B0-----:R-:W0:Y:S01]  /*0340*/  LDC R18, c[0x0][0x2a0] ;  /* 0x0000a800ff127b82 */ /* 0x001e220000000800 */
[----:B------:R-:W-:Y:S01]  /*0350*/  IABS R16, R35 ;  /* 0x0000002300107213 */ /* 0x000fe20000000000 */
[----:B------:R-:W-:Y:S01]  /*0360*/  ULDC.64 UR16, c[0x0][0x290] ;  /* 0x0000a40000107ab9 */ /* 0x000fe20000000a00 */
[----:B------:R-:W-:-:S05]  /*0370*/  ISETP.GE.AND P3, PT, R35, RZ, PT ;  /* 0x000000ff2300720c */ /* 0x000fca0003f66270 */
[----:B------:R-:W1:Y:S01]  /*0380*/  @P1 LDC.64 R20, c[0x0][0x230] ;  /* 0x00008c00ff141b82 */ /* 0x000e620000000a00 */
[----:B0-----:R-:W-:-:S04]  /*0390*/  IABS R15, R18 ;  /* 0x00000012000f7213 */ /* 0x001fc80000000000 */
[----:B------:R-:W0:Y:S08]  /*03a0*/  I2F.RP R8, R15 ;  /* 0x0000000f00087306 */ /* 0x000e300000209400 */
[----:B0-----:R-:W0:Y:S02]  /*03b0*/  MUFU.RCP R8, R8 ;  /* 0x0000000800087308 */ /* 0x001e240000001000 */
[----:B0-----:R-:W-:-:S06]  /*03c0*/  IADD3 R10, R8, 0xffffffe, RZ ;  /* 0x0ffffffe080a7810 */ /* 0x001fcc0007ffe0ff */
[----:B------:R0:W2:Y:S02]  /*03d0*/  F2I.FTZ.U32.TRUNC.NTZ R11, R10 ;  /* 0x0000000a000b7305 */ /* 0x0000a4000021f000 */
[----:B0-----:R-:W-:Y:S02]  /*03e0*/  MOV R10, RZ ;  /* 0x000000ff000a7202 */ /* 0x001fe40000000f00 */
[----:B--2---:R-:W-:-:S05]  /*03f0*/  IADD3 R12, RZ, -R11, RZ ;  /* 0x8000000bff0c7210 */ /* 0x004fca0007ffe0ff */
[----:B------:R-:W-:-:S04]  /*0400*/  IMAD R13, R12, R15, RZ ;  /* 0x0000000f0c0d7224 */ /* 0x000fc800078e02ff */
[----:B------:R-:W-:Y:S01]  /*0410*/  IMAD.HI.U32 R11, R11, R13, R10 ;  /* 0x0000000d0b0b7227 */ /* 0x000fe200078e000a */
[----:B------:R-:W-:Y:S01]  /*0420*/  SHF.R.U32.HI R10, RZ, 0x4, R39 ;  /* 0x00000004ff0a7819 */ /* 0x000fe20000011627 */
[----:B------:R-:W0:Y:S04]  /*0430*/  LDC.64 R12, c[0x0][0x248] ;  /* 0x00009200ff0c7b82 */ /* 0x000e280000000a00 */
[----:B------:R-:W-:-:S04]  /*0440*/  IMAD.HI.U32 R14, R11, R16, RZ ;  /* 0x000000100b0e7227 */ /* 0x000fc800078e00ff */
[----:B------:R-:W2:Y:S01]  /*0450*/  LDC R11, c[0x0][0x2ac] ;  /* 0x0000ab00ff0b7b82 */ /* 0x000ea20000000800 */
[----:B------:R-:W-:-:S05]  /*0460*/  IADD3 R8, -R14, RZ, RZ ;  /* 0x000000ff0e087210 */ /* 0x000fca0007ffe1ff */
[----:B------:R-:W-:-:S05]  /*0470*/  IMAD R8, R15, R8, R16 ;  /* 0x000000080f087224 */ /* 0x000fca00078e0210 */
[----:B------:R-:W-:Y:S01]  /*0480*/  ISETP.GT.U32.AND P5, PT, R15, R8, PT ;  /* 0x000000080f00720c */ /* 0x000fe20003fa4070 */
[----:B0-----:R-:W-:-:S06]  /*0490*/  IMAD.WIDE R12, R35, 0x8, R12 ;  /* 0x00000008230c7825 */ /* 0x001fcc00078e020c */
[----:B------:R-:W3:Y:S01]  /*04a0*/  LDG.E.64 R12, desc[UR12][R12.64] ;  /* 0x0000000c0c0c7981 */ /* 0x000ee2000c1e1b00 */
[----:B--2---:R-:W-:-:S05]  /*04b0*/  IMAD R10, R11, UR14, R10 ;  /* 0x0000000e0b0a7c24 */ /* 0x004fca000f8e020a */
[-C--:B------:R-:W-:Y:S02]  /*04c0*/  @!P5 IADD3 R8, R8, -R15.reuse, RZ ;  /* 0x8000000f0808d210 */ /* 0x080fe40007ffe0ff */
[----:B------:R-:W-:Y:S02]  /*04d0*/  LOP3.LUT R11, R35, R18, RZ, 0x3c, !PT ;  /* 0x00000012230b7212 */ /* 0x000fe400078e3cff */
[----:B------:R-:W-:Y:S02]  /*04e0*/  ISETP.GE.U32.AND P4, PT, R8, R15, PT ;  /* 0x0000000f0800720c */ /* 0x000fe40003f86070 */
[----:B------:R-:W-:Y:S02]  /*04f0*/  IADD3 R10, R10, 0x20, RZ ;  /* 0x000000200a0a7810 */ /* 0x000fe40007ffe0ff */
[----:B------:R-:W-:Y:S02]  /*0500*/  ISETP.GE.AND P2, PT, R11, RZ, PT ;  /* 0x000000ff0b00720c */ /* 0x000fe40003f46270 */
[----:B------:R-:W-:-:S02]  /*0510*/  ISETP.GE.U32.AND P0, PT, R10, UR16, PT ;  /* 0x000000100a007c0c */ /* 0x000fc4000bf06070 */
[----:B------:R-:W-:Y:S02]  /*0520*/  IADD3 R11, R8, -R15, RZ ;  /* 0x8000000f080b7210 */ /* 0x000fe40007ffe0ff */
[----:B------:R-:W-:Y:S02]  /*0530*/  SHF.R.S32.HI R10, RZ, 0x1f, R10 ;  /* 0x0000001fff0a7819 */ /* 0x000fe4000001140a */
[-C--:B------:R-:W-:Y:S02]  /*0540*/  ISETP.GT.U32.AND P6, PT, R15, R8.reuse, PT ;  /* 0x000000080f00720c */ /* 0x080fe40003fc4070 */
[----:B------:R-:W-:Y:S02]  /*0550*/  @!P5 IADD3 R14, R14, 0x1, RZ ;  /* 0x000000010e0ed810 */ /* 0x000fe40007ffe0ff */
[----:B------:R-:W-:Y:S02]  /*0560*/  SEL R8, R11, R8, !P6 ;  /* 0x000000080b087207 */ /* 0x000fe40007000000 */
[----:B------:R-:W-:Y:S01]  /*0570*/  ISETP.GE.AND.EX P0, PT, R10, UR17, PT, P0 ;  /* 0x000000110a007c0c */ /* 0x000fe2000bf06300 */
[----:B------:R-:W-:Y:S01]  /*0580*/  ULDC.64 UR16, c[0x0][0x298] ;  /* 0x0000a60000107ab9 */ /* 0x000fe20000000a00 */
[----:B------:R-:W0:Y:S01]  /*0590*/  @P1 LDC.64 R10, c[0x0][0x288] ;  /* 0x0000a200ff0a1b82 */ /* 0x000e220000000a00 */
[----:B------:R-:W-:-:S02]  /*05a0*/  @P4 IADD3 R14, R14, 0x1, RZ ;  /* 0x000000010e0e4810 */ /* 0x000fc40007ffe0ff */
[----:B------:R-:W-:Y:S02]  /*05b0*/  ISETP.NE.AND P4, PT, R18, RZ, PT ;  /* 0x000000ff1200720c */ /* 0x000fe40003f85270 */
[----:B------:R-:W-:Y:S02]  /*05c0*/  LOP3.LUT R15, RZ, R18, RZ, 0x33, !PT ;  /* 0x00000012ff0f7212 */ /* 0x000fe400078e33ff */
[----:B------:R-:W-:Y:S02]  /*05d0*/  @!P2 IADD3 R14, -R14, RZ, RZ ;  /* 0x000000ff0e0ea210 */ /* 0x000fe40007ffe1ff */
[----:B------:R-:W-:Y:S02]  /*05e0*/  ISETP.LT.U32.AND P0, PT, R39, 0x200, !P0 ;  /* 0x000002002700780c */ /* 0x000fe40004701070 */
[----:B------:R-:W-:Y:S02]  /*05f0*/  @!P3 IADD3 R8, -R8, RZ, RZ ;  /* 0x000000ff0808b210 */ /* 0x000fe40007ffe1ff */
[----:B------:R-:W-:-:S02]  /*0600*/  SEL R43, R15, R14, !P4 ;  /* 0x0000000e0f2b7207 */ /* 0x000fc40006000000 */
[----:B------:R-:W-:Y:S02]  /*0610*/  SEL R8, R15, R8, !P4 ;  /* 0x000000080f087207 */ /* 0x000fe40006000000 */
[----:B------:R-:W-:Y:S02]  /*0620*/  SHF.R.S32.HI R16, RZ, 0x1f, R43 ;  /* 0x0000001fff107819 */ /* 0x000fe4000001142b */
[----:B------:R-:W-:-:S03]  /*0630*/  LEA R14, R8, R5, 0x5 ;  /* 0x00000005080e7211 */ /* 0x000fc600078e28ff */
[----:B------:R-:W-:Y:S01]  /*0640*/  IMAD R16, R16, UR16, RZ ;  /* 0x0000001010107c24 */ /* 0x000fe2000f8e02ff */
[----:B------:R-:W-:Y:S01]  /*0650*/  SHF.R.S32.HI R15, RZ, 0x1f, R14 ;  /* 0x0000001fff0f7819 */ /* 0x000fe2000001140e */
[----:B------:R-:W2:Y:S02]  /*0660*/  @P0 LDC.64 R22, c[0x0][0x288] ;  /* 0x0000a200ff160b82 */ /* 0x000ea40000000a00 */
[----:B------:R-:W-:Y:S02]  /*0670*/  IMAD R45, R43, UR17, R16 ;  /* 0x000000112b2d7c24 */ /* 0x000fe4000f8e0210 */
[----:B0-----:R-:W-:Y:S02]  /*0680*/  @P1 IMAD R16, R3, R10, RZ ;  /* 0x0000000a03101224 */ /* 0x001fe400078e02ff */
[----:B------:R-:W-:Y:S02]  /*0690*/  IMAD.WIDE.U32 R42, R43, UR16, R14 ;  /* 0x000000102b2a7c25 */ /* 0x000fe4000f8e000e */
[----:B------:R-:W0:Y:S02]  /*06a0*/  @P0 LDC.64 R18, c[0x0][0x230] ;  /* 0x00008c00ff120b82 */ /* 0x000e240000000a00 */
[----:B------:R-:W-:Y:S01]  /*06b0*/  @P1 IMAD R27, R0, R11, R16 ;  /* 0x0000000b001b1224 */ /* 0x000fe200078e0210 */
[----:B------:R-:W-:-:S02]  /*06c0*/  IADD3 R45, R43, R45, RZ ;  /* 0x0000002d2b2d7210 */ /* 0x000fc40007ffe0ff */
[----:B------:R-:W-:-:S03]  /*06d0*/  @P1 MOV R44, R42 ;  /* 0x0000002a002c1202 */ /* 0x000fc60000000f00 */
[----:B------:R-:W4:Y:S02]  /*06e0*/  @P1 LDC.64 R16, c[0x0][0x228] ;  /* 0x00008a00ff101b82 */ /* 0x000f240000000a00 */
[----:B------:R-:W-:-:S05]  /*06f0*/  @P1 IMAD.WIDE.U32 R24, R0, R10, R44 ;  /* 0x0000000a00181225 */ /* 0x000fca00078e002c */
[----:B------:R-:W-:Y:S01]  /*0700*/  @P1 IADD3 R25, R25, R27, RZ ;  /* 0x0000001b19191210 */ /* 0x000fe20007ffe0ff */
[----:B--2---:R-:W-:Y:S01]  /*0710*/  @P0 IMAD R30, R9, R22, RZ ;  /* 0x00000016091e0224 */ /* 0x004fe200078e02ff */
[C---:B------:R-:W-:Y:S01]  /*0720*/  @P1 SHF.L.U32 R27, R24.reuse, 0x1, RZ ;  /* 0x00000001181b1819 */ /* 0x040fe200000006ff */
[----:B------:R-:W2:Y:S01]  /*0730*/  @P0 LDC.64 R10, c[0x0][0x228] ;  /* 0x00008a00ff0a0b82 */ /* 0x000ea20000000a00 */
[----:B------:R-:W-:Y:S02]  /*0740*/  @P1 SHF.L.U64.HI R26, R24, 0x1, R25 ;  /* 0x00000001181a1819 */ /* 0x000fe40000010219 */
[----:B------:R-:W-:Y:S02]  /*0750*/  @P0 MOV R24, R42 ;  /* 0x0000002a00180202 */ /* 0x000fe40000000f00 */
[----:B------:R-:W-:Y:S01]  /*0760*/  @P0 MOV R25, R45 ;  /* 0x0000002d00190202 */ /* 0x000fe20000000f00 */
[C---:B------:R-:W-:Y:S01]  /*0770*/  @P0 IMAD R31, R6.reuse, R23, R30 ;  /* 0x00000017061f0224 */ /* 0x040fe200078e021e */
[----:B-1----:R-:W-:Y:S01]  /*0780*/  @P1 IADD3 R20, P2, R27, R20, RZ ;  /* 0x000000141b141210 */ /* 0x002fe20007f5e0ff */
[----:B------:R-:W-:-:S03]  /*0790*/  @P0 IMAD.WIDE.U32 R22, R6, R22, R24 ;  /* 0x0000001606160225 */ /* 0x000fc600078e0018 */
[C---:B------:R-:W-:Y:S02]  /*07a0*/  @P1 IADD3.X R21, R26.reuse, R21, RZ, P2, !PT ;  /* 0x000000151a151210 */ /* 0x040fe400017fe4ff */
[----:B----4-:R-:W-:Y:S02]  /*07b0*/  @P1 IADD3 R16, P2, R27, R16, RZ ;  /* 0x000000101b101210 */ /* 0x010fe40007f5e0ff */
[----:B------:R-:W-:Y:S02]  /*07c0*/  @P0 IADD3 R25, R23, R31, RZ ;  /* 0x0000001f17190210 */ /* 0x000fe40007ffe0ff */
[----:B------:R-:W-:Y:S02]  /*07d0*/  CS2R R30, SRZ ;  /* 0x00000000001e7805 */ /* 0x000fe4000001ff00 */
[----:B------:R-:W-:-:S05]  /*07e0*/  @P1 IADD3.X R17, R26, R17, RZ, P2, !PT ;  /* 0x000000111a111210 */ /* 0x000fca00017fe4ff */
[----:B------:R-:W5:Y:S01]  /*07f0*/  @P1 LDG.E R31, desc[UR12][R16.64] ;  /* 0x0000000c101f1981 */ /* 0x000f62000c1e1900 */
[C---:B------:R-:W-:Y:S02]  /*0800*/  @P0 SHF.L.U32 R23, R22.reuse, 0x1, RZ ;  /* 0x0000000116170819 */ /* 0x040fe400000006ff */
[----:B------:R-:W-:Y:S02]  /*0810*/  @P0 SHF.L.U64.HI R22, R22, 0x1, R25 ;  /* 0x0000000116160819 */ /* 0x000fe40000010219 */
[C---:B0-----:R-:W-:Y:S02]  /*0820*/  @P0 IADD3 R18, P3, R23.reuse, R18, RZ ;  /* 0x0000001217120210 */ /* 0x041fe40007f7e0ff */
[----:B--2---:R-:W-:Y:S02]  /*0830*/  @P0 IADD3 R10, P4, R23, R10, RZ ;  /* 0x0000000a170a0210 */ /* 0x004fe40007f9e0ff */
[----:B------:R-:W-:Y:S02]  /*0840*/  CS2R R32, SRZ ;  /* 0x0000000000207805 */ /* 0x000fe4000001ff00 */
[----:B------:R-:W-:-:S02]  /*0850*/  @P0 IADD3.X R19, R22, R19, RZ, P3, !PT ;  /* 0x0000001316130210 */ /* 0x000fc40001ffe4ff */
[----:B------:R-:W-:-:S03]  /*0860*/  @P0 IADD3.X R11, R22, R11, RZ, P4, !PT ;  /* 0x0000000b160b0210 */ /* 0x000fc600027fe4ff */
[----:B------:R-:W5:Y:S04]  /*0870*/  @P0 LDG.E R33, desc[UR12][R18.64] ;  /* 0x0000000c12210981 */ /* 0x000f68000c1e1900 */
[----:B------:R0:W5:Y:S04]  /*0880*/  @P0 LDG.E R30, desc[UR12][R10.64] ;  /* 0x0000000c0a1e0981 */ /* 0x000168000c1e1900 */
[----:B------:R1:W5:Y:S01]  /*0890*/  @P1 LDG.E R32, desc[UR12][R20.64] ;  /* 0x0000000c14201981 */ /* 0x000362000c1e1900 */
[----:B------:R-:W-:Y:S01]  /*08a0*/  UMOV UR11, 0x3f800000 ;  /* 0x3f800000000b7882 */ /* 0x000fe20000000000 */
[----:B------:R-:W-:Y:S01]  /*08b0*/  BSSY B0, `(.L_x_674) ;  /* 0x000001b000007945 */ /* 0x000fe20003800000 */
[----:B0-----:R-:W-:-:S02]  /*08c0*/  CS2R R10, SRZ ;  /* 0x00000000000a7805 */ /* 0x001fc4000001ff00 */
[----:B---3--:R-:W-:-:S13]  /*08d0*/  R2UR UR18, R12 ;  /* 0x000000000c1272ca */ /* 0x008fda00000e0000 */
[----:B------:R-:W-:-:S05]  /*08e0*/  MOV R12, UR18 ;  /* 0x00000012000c7c02 */ /* 0x000fca0008000f00 */
[----:B------:R-:W-:-:S05]  /*08f0*/  FFMA.FTZ R13, -R12, UR18, R13 ;  /* 0x000000120c0d7c23 */ /* 0x000fca000801010d */
[----:B------:R-:W-:-:S13]  /*0900*/  FSETP.GTU.FTZ.AND P0, PT, R13, RZ, PT ;  /* 0x000000ff0d00720b */ /* 0x000fda0003f1c000 */
[----:B------:R-:W-:Y:S01]  /*0910*/  VOTEU.ANY UP0, P0 ;  /* 0x00000000003f7886 */ /* 0x000fe20000000100 */
[----:B------:R-:W-:-:S04]  /*0920*/  PLOP3.LUT P0, PT, PT, PT, UP0, 0x80, 0x0 ;  /* 0x000000000000781c */ /* 0x000fc80003f0f008 */
[----:B------:R-:W-:-:S09]  /*0930*/  @UP0 ULDC UR4, c[0x0][0x250] ;  /* 0x0000940000040ab9 */ /* 0x000fd20000000800 */
[----:B-1----:R-:W-:-:S06]  /*0940*/  @P0 FADD.FTZ R20, R13, UR4 ;  /* 0x000000040d140e21 */ /* 0x002fcc0008010000 */
[----:B------:R-:W0:Y:S01]  /*0950*/  @P0 MUFU.RSQ R20, R20 ;  /* 0x0000001400140308 */ /* 0x000e220000001400 */
[----:B------:R-:W-:Y:S02]  /*0960*/  CS2R R12, SRZ ;  /* 0x00000000000c7805 */ /* 0x000fe4000001ff00 */
[----:B0-----:R-:W-:Y:S02]  /*0970*/  @P0 R2UR UR4, R20 ;  /* 0x00000000140402ca */ /* 0x001fe400000e0000 */
[----:B------:R-:W-:-:S11]  /*0980*/  ISETP.GT.U32.AND P0, PT, R39, 0x1ff, PT ;  /* 0x000001ff2700780c */ /* 0x000fd60003f04070 */
        /* <DEDUP_REMOVED lines=13> */
.L_x_675:
[----:B------:R-:W-:Y:S05]  /*0a60*/  BSYNC B0 ;  /* 0x0000000000007941 */ /* 0x000fea0003800000 */
.L_x_674:
[----:B------:R-:W-:Y:S01]  /*0a70*/  ISETP.NE.AND P2, PT, RZ, UR15, PT ;  /* 0x0000000fff007c0c */ /* 0x000fe2000bf45270 */
[--C-:B0----5:R-:W-:Y:S02]  /*0a80*/  HADD2.F32 R14, -RZ, R32.reuse.H0_H0 ;  /* 0x20000020ff0e7230 */ /* 0x121fe40000004100 */
[----:B------:R-:W-:Y:S02]  /*0a90*/  HADD2.F32 R15, -RZ, R32.H1_H1 ;  /* 0x30000020ff0f7230 */ /* 0x000fe40000004100 */
[----:B------:R-:W-:Y:S02]  /*0aa0*/  HADD2.F32 R21, -RZ, R33.H0_H0 ;  /* 0x20000021ff157230 */ /* 0x000fe40000004100 */
[----:B------:R-:W-:Y:S01]  /*0ab0*/  FADD.FTZ R14, R14, -UR18 ;  /* 0x800000120e0e7e21 */ /* 0x000fe20008010000 */
[--C-:B------:R-:W-:Y:S02]  /*0ac0*/  HADD2.F32 R17, -RZ, R31.reuse.H0_H0 ;  /* 0x2000001fff117230 */ /* 0x100fe40000004100 */
[----:B------:R-:W-:Y:S01]  /*0ad0*/  FADD.FTZ R16, R15, -UR18 ;  /* 0x800000120f107e21 */ /* 0x000fe20008010000 */
[----:B------:R-:W-:-:S02]  /*0ae0*/  HADD2.F32 R18, -RZ, R31.H1_H1 ;  /* 0x3000001fff127230 */ /* 0x000fc40000004100 */
[----:B------:R-:W-:Y:S01]  /*0af0*/  FMUL.FTZ R15, R14, UR11 ;  /* 0x0000000b0e0f7c20 */ /* 0x000fe20008410000 */
[----:B------:R-:W-:Y:S02]  /*0b00*/  HADD2.F32 R40, -RZ, R33.H1_H1 ;  /* 0x30000021ff287230 */ /* 0x000fe40000004100 */
[----:B------:R-:W-:Y:S01]  /*0b10*/  FADD.FTZ R46, R21, -UR18 ;  /* 0x80000012152e7e21 */ /* 0x000fe20008010000 */
[--C-:B------:R-:W-:Y:S02]  /*0b20*/  HADD2.F32 R19, -RZ, R30.reuse.H0_H0 ;  /* 0x2000001eff137230 */ /* 0x100fe40000004100 */
[----:B------:R-:W-:Y:S01]  /*0b30*/  FMUL.FTZ R14, R16, UR11 ;  /* 0x0000000b100e7c20 */ /* 0x000fe20008410000 */
[----:B------:R-:W-:Y:S01]  /*0b40*/  HADD2.F32 R20, -RZ, R30.H1_H1 ;  /* 0x3000001eff147230 */ /* 0x000fe20000004100 */
        /* <DEDUP_REMOVED lines=19> */
.L_x_676:
        /* <DEDUP_REMOVED lines=26> */
.L_x_677:
[----:B------:R-:W-:Y:S01]  /*0e20*/  FFMA.FTZ R26, R14, R24, R23 ;  /* 0x000000180e1a7223 */ /* 0x000fe20000010017 */
[----:B------:R-:W-:Y:S01]  /*0e30*/  FADD.FTZ R25, R24, R25 ;  /* 0x0000001918197221 */ /* 0x000fe20000010000 */
[----:B------:R-:W-:Y:S01]  /*0e40*/  FMUL.FTZ R16, R19, R10 ;  /* 0x0000000a13107220 */ /* 0x000fe20000410000 */
[----:B------:R-:W-:Y:S01]  /*0e50*/  ISETP.GT.AND P0, PT, R4, 0x1e, PT ;  /* 0x0000001e0400780c */ /* 0x000fe20003f04270 */
[----:B------:R-:W0:Y:S01]  /*0e60*/  S2UR UR16, SR_CgaCtaId ;  /* 0x00000000001079c3 */ /* 0x000e220000008800 */
[----:B------:R-:W-:Y:S01]  /*0e70*/  UMOV UR7, 0x400 ;  /* 0x0000040000077882 */ /* 0x000fe20000000000 */
[----:B------:R-:W-:Y:S01]  /*0e80*/  FFMA.FTZ R23, R21, R16, R26 ;  /* 0x0000001015177223 */ /* 0x000fe2000001001a */
[----:B------:R-:W-:Y:S01]  /*0e90*/  FADD.FTZ R25, R25, R16 ;  /* 0x0000001019197221 */ /* 0x000fe20000010000 */
[----:B------:R-:W-:Y:S01]  /*0ea0*/  FMUL.FTZ R16, R20, R11 ;  /* 0x0000000b14107220 */ /* 0x000fe20000410000 */
[----:B------:R-:W-:Y:S01]  /*0eb0*/  FFMA.FTZ R26, R15, R17, RZ ;  /* 0x000000110f1a7223 */ /* 0x000fe200000100ff */
[----:B------:R-:W-:Y:S01]  /*0ec0*/  UIADD3 UR4, UR7, 0xa0, URZ ;  /* 0x000000a007047890 */ /* 0x000fe2000fffe03f */
[C---:B------:R-:W-:Y:S01]  /*0ed0*/  ISETP.NE.AND P3, PT, R39.reuse, RZ, PT ;  /* 0x000000ff2700720c */ /* 0x040fe20003f65270 */
[----:B------:R-:W-:Y:S01]  /*0ee0*/  FFMA.FTZ R23, R22, R16, R23 ;  /* 0x0000001016177223 */ /* 0x000fe20000010017 */
[----:B------:R-:W-:Y:S01]  /*0ef0*/  FADD.FTZ R25, R16, R25 ;  /* 0x0000001910197221 */ /* 0x000fe20000010000 */
[----:B------:R-:W-:Y:S01]  /*0f00*/  FADD.FTZ R15, RZ, R18 ;  /* 0x00000012ff0f7221 */ /* 0x000fe20000010000 */
[----:B------:R-:W-:Y:S01]  /*0f10*/  BSSY B0, `(.L_x_678) ;  /* 0x0000050000007945 */ /* 0x000fe20003800000 */
[----:B------:R-:W-:Y:S01]  /*0f20*/  ISETP.GT.U32.AND P4, PT, R39, 0xf, PT ;  /* 0x0000000f2700780c */ /* 0x000fe20003f84070 */
[----:B------:R-:W1:Y:S04]  /*0f30*/  SHFL.DOWN PT, R16, R23, 0x1, 0x1f ;  /* 0x08201f0017107f89 */ /* 0x000e6800000e0000 */
[----:B------:R-:W2:Y:S01]  /*0f40*/  SHFL.DOWN PT, R24, R25, 0x1, 0x1f ;  /* 0x08201f0019187f89 */ /* 0x000ea200000e0000 */
        /* <DEDUP_REMOVED lines=31> */
[----:B------:R-:W-:-:S02]  /*1140*/  MOV R14, R23 ;  /* 0x00000017000e7202 */ /* 0x000fc40000000f00 */
[----:B------:R-:W-:Y:S02]  /*1150*/  MOV R15, R25 ;  /* 0x00000019000f7202 */ /* 0x000fe40000000f00 */
[----:B------:R0:W-:Y:S05]  /*1160*/  STS.128 [R40], R16 ;  /* 0x0000001028007388 */ /* 0x0001ea0000000c00 */
[----:B------:R0:W-:Y:S01]  /*1170*/  @!P0 STS.64 [R7+0x10], R14 ;  /* 0x0000100e07008388 */ /* 0x0001e20000000a00 */
[----:B------:R-:W-:Y:S06]  /*1180*/  BAR.SYNC.DEFER_BLOCKING 0x0 ;  /* 0x0000000000007b1d */ /* 0x000fec0000010000 */
[----:B------:R-:W-:Y:S05]  /*1190*/  @P3 BRA `(.L_x_679) ;  /* 0x00000000009c3947 */ /* 0x000fea0003800000 */
[----:B------:R-:W-:-:S09]  /*11a0*/  ULEA UR4, UR16, UR7, 0x18 ;  /* 0x0000000710047291 */ /* 0x000fd2000f8ec03f */
[----:B------:R-:W1:Y:S04]  /*11b0*/  LDS.64 R24, [UR4+0x18] ;  /* 0x00001804ff187984 */ /* 0x000e680008000a00 */
[----:B------:R-:W2:Y:S01]  /*11c0*/  LDS.128 R20, [UR4+0x20] ;  /* 0x00002004ff147984 */ /* 0x000ea20008000c00 */
[----:B-1----:R-:W-:Y:S01]  /*11d0*/  FADD.FTZ R27, R14, R24 ;  /* 0x000000180e1b7221 */ /* 0x002fe20000010000 */
[----:B0-----:R-:W-:-:S03]  /*11e0*/  FADD.FTZ R14, R15, R25 ;  /* 0x000000190f0e7221 */ /* 0x001fc60000010000 */
[----:B--2---:R-:W-:Y:S01]  /*11f0*/  FADD.FTZ R15, R27, R20 ;  /* 0x000000141b0f7221 */ /* 0x004fe20000010000 */
[----:B------:R-:W-:Y:S01]  /*1200*/  FADD.FTZ R14, R14, R21 ;  /* 0x000000150e0e7221 */ /* 0x000fe20000010000 */
[----:B------:R-:W0:Y:S02]  /*1210*/  LDS.128 R24, [UR4+0x30] ;  /* 0x00003004ff187984 */ /* 0x000e240008000c00 */
[----:B------:R-:W-:Y:S01]  /*1220*/  FADD.FTZ R15, R15, R22 ;  /* 0x000000160f0f7221 */ /* 0x000fe20000010000 */
[----:B------:R-:W-:Y:S02]  /*1230*/  FADD.FTZ R14, R14, R23 ;  /* 0x000000170e0e7221 */ /* 0x000fe40000010000 */
[----:B------:R-:W1:Y:S01]  /*1240*/  LDS.128 R20, [UR4+0x40] ;  /* 0x00004004ff147984 */ /* 0x000e620008000c00 */
[----:B0-----:R-:W-:Y:S01]  /*1250*/  FADD.FTZ R15, R15, R24 ;  /* 0x000000180f0f7221 */ /* 0x001fe20000010000 */
[----:B------:R-:W-:-:S03]  /*1260*/  FADD.FTZ R14, R14, R25 ;  /* 0x000000190e0e7221 */ /* 0x000fc60000010000 */
[----:B------:R-:W-:Y:S01]  /*1270*/  FADD.FTZ R15, R15, R26 ;  /* 0x0000001a0f0f7221 */ /* 0x000fe20000010000 */
[----:B------:R-:W-:Y:S02]  /*1280*/  FADD.FTZ R14, R14, R27 ;  /* 0x0000001b0e0e7221 */ /* 0x000fe40000010000 */
[----:B------:R-:W0:Y:S01]  /*1290*/  LDS.128 R24, [UR4+0x50] ;  /* 0x00005004ff187984 */ /* 0x000e220008000c00 */
[----:B-1----:R-:W-:Y:S01]  /*12a0*/  FADD.FTZ R15, R15, R20 ;  /* 0x000000140f0f7221 */ /* 0x002fe20000010000 */
[----:B------:R-:W-:-:S03]  /*12b0*/  FADD.FTZ R14, R14, R21 ;  /* 0x000000150e0e7221 */ /* 0x000fc60000010000 */
        /* <DEDUP_REMOVED lines=21> */
.L_x_679:
[----:B------:R-:W-:Y:S05]  /*1410*/  BSYNC B0 ;  /* 0x0000000000007941 */ /* 0x000fea0003800000 */
.L_x_678:
[----:B------:R-:W-:Y:S06]  /*1420*/  BAR.SYNC.DEFER_BLOCKING 0x0 ;  /* 0x0000000000007b1d */ /* 0x000fec0000010000 */
[----:B------:R-:W-:Y:S04]  /*1430*/  BSSY B0, `(.L_x_680) ;  /* 0x000009d000007945 */ /* 0x000fe80003800000 */
[----:B------:R-:W-:Y:S05]  /*1440*/  @P4 BRA `(.L_x_681) ;  /* 0x00000008006c4947 */ /* 0x000fea0003800000 */
[----:B------:R-:W1:Y:S04]  /*1450*/  LDS.128 R20, [R40+0x100] ;  /* 0x0001000028147984 */ /* 0x000e680000000c00 */
[----:B------:R-:W2:Y:S01]  /*1460*/  LDS.128 R24, [R40+0x200] ;  /* 0x0002000028187984 */ /* 0x000ea20000000c00 */
        /* <DEDUP_REMOVED lines=8> */
[----:B------:R-:W-:-:S02]  /*14f0*/  FADD.FTZ R26, R22, R27 ;  /* 0x0000001b161a7221 */ /* 0x000fc40000010000 */
[----:B------:R-:W1:Y:S01]  /*1500*/  LDS.128 R20, [R40+0x400] ;  /* 0x0004000028147984 */ /* 0x000e620000000c00 */
        /* <DEDUP_REMOVED lines=139> */
[----:B0-----:R-:W-:Y:S01]  /*1dc0*/  FADD.FTZ R16, R41, R16 ;  /* 0x0000001029107221 */ /* 0x001fe20000010000 */
[----:B------:R-:W-:Y:S01]  /*1dd0*/  FADD.FTZ R17, R24, R17 ;  /* 0x0000001118117221 */ /* 0x000fe20000010000 */
[----:B------:R-:W-:Y:S01]  /*1de0*/  FADD.FTZ R18, R25, R18 ;  /* 0x0000001219127221 */ /* 0x000fe20000010000 */
[----:B------:R-:W-:-:S07]  /*1df0*/  FADD.FTZ R19, R26, R19 ;  /* 0x000000131a137221 */ /* 0x000fce0000010000 */
.L_x_681:
[----:B------:R-:W-:Y:S05]  /*1e00*/  BSYNC B0 ;  /* 0x0000000000007941 */ /* 0x000fea0003800000 */
.L_x_680:
[----:B------:R-:W1:Y:S01]  /*1e10*/  LDC.64 R22, c[0x0][0x268] ;  /* 0x00009a00ff167b82 */ /* 0x000e620000000a00 */
[----:B------:R-:W-:Y:S01]  /*1e20*/  LEA R21, R8, R39, 0x4 ;  /* 0x0000002708157211 */ /* 0x000fe200078e20ff */
[----:B------:R-:W-:Y:S01]  /*1e30*/  BSSY B0, `(.L_x_682) ;  /* 0x0000011000007945 */ /* 0x000fe20003800000 */
[----:B------:R-:W-:-:S03]  /*1e40*/  ISETP.GE.U32.AND P0, PT, R2, 0x2, PT ;  /* 0x000000020200780c */ /* 0x000fc60003f06070 */
[----:B-1----:R-:W-:Y:S01]  /*1e50*/  IMAD.WIDE R22, R21, 0x4, R22 ;  /* 0x0000000415167825 */ /* 0x002fe200078e0216 */
[----:B------:R-:W-:Y:S09]  /*1e60*/  @P4 BRA `(.L_x_683) ;  /* 0x0000000000344947 */ /* 0x000ff20003800000 */
[----:B------:R-:W1:Y:S01]  /*1e70*/  LDC.64 R24, c[0x0][0x288] ;  /* 0x0000a200ff187b82 */ /* 0x000e620000000a00 */
[----:B------:R-:W-:Y:S01]  /*1e80*/  MOV R27, UR10 ;  /* 0x0000000a001b7c02 */ /* 0x000fe20008000f00 */
[----:B------:R2:W-:Y:S01]  /*1e90*/  REDG.E.ADD.F32.FTZ.RN.STRONG.GPU desc[UR12][R22.64], R16 ;  /* 0x00000010160079a6 */ /* 0x0005e2000c10f38c */
[----:B------:R-:W-:Y:S02]  /*1ea0*/  MOV R41, UR9 ;  /* 0x0000000900297c02 */ /* 0x000fe40008000f00 */
[-C--:B------:R-:W-:Y:S02]  /*1eb0*/  LEA R26, P4, R27, R22.reuse, 0x2 ;  /* 0x000000161b1a7211 */ /* 0x080fe400078810ff */
[----:B0-----:R-:W-:Y:S02]  /*1ec0*/  LEA R40, P6, R41, R22, 0x2 ;  /* 0x0000001629287211 */ /* 0x001fe400078c10ff */
[C---:B------:R-:W-:Y:S02]  /*1ed0*/  IADD3.X R27, R23.reuse, UR8, RZ, P4, !PT ;  /* 0x00000008171b7c10 */ /* 0x040fe4000a7fe4ff */
[----:B------:R-:W-:-:S03]  /*1ee0*/  IADD3.X R41, R23, UR5, RZ, P6, !PT ;  /* 0x0000000517297c10 */ /* 0x000fc6000b7fe4ff */
[----:B------:R2:W-:Y:S01]  /*1ef0*/  REDG.E.ADD.F32.FTZ.RN.STRONG.GPU desc[UR12][R26.64], R17 ;  /* 0x000000111a0079a6 */ /* 0x0005e2000c10f38c */
[----:B-1----:R-:W-:-:S04]  /*1f00*/  LEA R20, P5, R24, R22, 0x2 ;  /* 0x0000001618147211 */ /* 0x002fc800078a10ff */
[----:B------:R-:W-:-:S05]  /*1f10*/  LEA.HI.X R21, R24, R23, R25, 0x2, P5 ;  /* 0x0000001718157211 */ /* 0x000fca00028f1419 */
[----:B------:R2:W-:Y:S04]  /*1f20*/  REDG.E.ADD.F32.FTZ.RN.STRONG.GPU desc[UR12][R20.64], R18 ;  /* 0x00000012140079a6 */ /* 0x0005e8000c10f38c */
[----:B------:R2:W-:Y:S02]  /*1f30*/  REDG.E.ADD.F32.FTZ.RN.STRONG.GPU desc[UR12][R40.64], R19 ;  /* 0x00000013280079a6 */ /* 0x0005e4000c10f38c */
.L_x_683:
[----:B------:R-:W-:Y:S05]  /*1f40*/  BSYNC B0 ;  /* 0x0000000000007941 */ /* 0x000fea0003800000 */
.L_x_682:
[----:B------:R-:W-:Y:S05]  /*1f50*/  @!P0 BRA `(.L_x_684) ;  /* 0x00000010007c8947 */ /* 0x000fea0003800000 */
[----:B0-2---:R-:W0:Y:S01]  /*1f60*/  LDC.64 R16, c[0x0][0x258] ;  /* 0x00009600ff107b82 */ /* 0x005e220000000a00 */
        /* <DEDUP_REMOVED lines=28> */
.L_x_686:
[----:B------:R-:W2:Y:S04]  /*2130*/  LDG.E.STRONG.GPU R8, desc[UR12][R16.64] ;  /* 0x0000000c10087981 */ /* 0x000ea8000c1ef900 */
[----:B--2---:R-:W-:Y:S01]  /*2140*/  CCTL.IVALL ;  /* 0x00000000ff00798f */ /* 0x004fe20002000000 */
[----:B------:R-:W-:Y:S05]  /*2150*/  YIELD ;  /* 0x0000000000007946 */ /* 0x000fea0003800000 */
[----:B------:R-:W-:-:S13]  /*2160*/  ISETP.NE.AND P0, PT, R8, R23, PT ;  /* 0x000000170800720c */ /* 0x000fda0003f05270 */
[----:B------:R-:W-:Y:S05]  /*2170*/  @P0 BRA `(.L_x_686) ;  /* 0xfffffffc00ec0947 */ /* 0x000fea000383ffff */
.L_x_685:
[----:B------:R-:W-:Y:S01]  /*2180*/  ISETP.NE.AND P0, PT, R2, RZ, PT ;  /* 0x000000ff0200720c */ /* 0x000fe20003f05270 */
[----:B------:R-:W-:Y:S05]  /*2190*/  WARPSYNC.ALL ;  /* 0x0000000000007948 */ /* 0x000fea0003800000 */
[----:B------:R-:W-:Y:S07]  /*21a0*/  BAR.SYNC.DEFER_BLOCKING 0x0 ;  /* 0x0000000000007b1d */ /* 0x000fee0000010000 */
[----:B------:R-:W-:Y:S05]  /*21b0*/  @!P0 BRA `(.L_x_684) ;  /* 0x0000000c00e48947 */ /* 0x000fea0003800000 */
[----:B------:R-:W-:-:S04]  /*21c0*/  IADD3 R8, R2, -0x1, RZ ;  /* 0xffffffff02087810 */ /* 0x000fc80007ffe0ff */
[----:B------:R-:W-:Y:S02]  /*21d0*/  ISETP.GE.U32.AND P0, PT, R8, 0x3, PT ;  /* 0x000000030800780c */ /* 0x000fe40003f06070 */
[----:B------:R-:W-:-:S11]  /*21e0*/  MOV R8, RZ ;  /* 0x000000ff00087202 */ /* 0x000fd60000000f00 */
        /* <DEDUP_REMOVED lines=9> */
.L_x_690:
[----:B------:R-:W-:-:S13]  /*2280*/  ISETP.EQ.OR P6, PT, R8, UR14, P3 ;  /* 0x0000000e08007c0c */ /* 0x000fda0009fc2670 */
[----:B-1----:R-:W-:-:S04]  /*2290*/  @!P6 IMAD R19, R28, R8, R29 ;  /* 0x000000081c13e224 */ /* 0x002fc800078e021d */
[----:B------:R-:W-:-:S05]  /*22a0*/  @!P6 IMAD.WIDE.U32 R18, R19, 0x8, R26 ;  /* 0x000000081312e825 */ /* 0x000fca00078e001a */
[----:B------:R0:W2:Y:S01]  /*22b0*/  @!P6 LDG.E.64 R16, desc[UR12][R18.64] ;  /* 0x0000000c1210e981 */ /* 0x0000a2000c1e1b00 */
[C---:B------:R-:W-:Y:S02]  /*22c0*/  IADD3 R20, R8.reuse, 0x1, RZ ;  /* 0x0000000108147810 */ /* 0x040fe40007ffe0ff */
[----:B------:R-:W-:Y:S02]  /*22d0*/  IADD3 R21, R8, 0x2, RZ ;  /* 0x0000000208157810 */ /* 0x000fe40007ffe0ff */
[----:B------:R-:W-:Y:S02]  /*22e0*/  ISETP.EQ.OR P4, PT, R20, UR14, P3 ;  /* 0x0000000e14007c0c */ /* 0x000fe40009f82670 */
[----:B------:R-:W-:Y:S02]  /*22f0*/  ISETP.EQ.OR P5, PT, R21, UR14, P3 ;  /* 0x0000000e15007c0c */ /* 0x000fe40009fa2670 */
[----:B------:R-:W-:-:S11]  /*2300*/  IADD3 R22, R8, 0x3, RZ ;  /* 0x0000000308167810 */ /* 0x000fd60007ffe0ff */
[----:B0-----:R-:W-:-:S04]  /*2310*/  @!P5 IMAD R19, R28, R21, R29 ;  /* 0x000000151c13d224 */ /* 0x001fc800078e021d */
[----:B------:R-:W-:-:S06]  /*2320*/  @!P5 IMAD.WIDE.U32 R18, R19, 0x8, R26 ;  /* 0x000000081312d825 */ /* 0x000fcc00078e001a */
[----:B------:R-:W3:Y:S01]  /*2330*/  @!P5 LDG.E.64 R18, desc[UR12][R18.64] ;  /* 0x0000000c1212d981 */ /* 0x000ee2000c1e1b00 */
[----:B--2---:R-:W-:Y:S01]  /*2340*/  @!P6 FADD.FTZ R15, R15, R17 ;  /* 0x000000110f0fe221 */ /* 0x004fe20000010000 */
[----:B------:R-:W-:Y:S02]  /*2350*/  @!P4 IMAD R17, R28, R20, R29 ;  /* 0x000000141c11c224 */ /* 0x000fe400078e021d */
[----:B------:R-:W-:Y:S01]  /*2360*/  @!P6 FADD.FTZ R14, R14, R16 ;  /* 0x000000100e0ee221 */ /* 0x000fe20000010000 */
[----:B------:R-:W-:Y:S01]  /*2370*/  ISETP.EQ.OR P6, PT, R22, UR14, P3 ;  /* 0x0000000e16007c0c */ /* 0x000fe20009fc2670 */
[----:B------:R-:W-:-:S06]  /*2380*/  @!P4 IMAD.WIDE.U32 R16, R17, 0x8, R26 ;  /* 0x000000081110c825 */ /* 0x000fcc00078e001a */
[----:B------:R-:W2:Y:S06]  /*2390*/  @!P4 LDG.E.64 R16, desc[UR12][R16.64] ;  /* 0x0000000c1010c981 */ /* 0x000eac000c1e1b00 */
        /* <DEDUP_REMOVED lines=97> */
.L_x_689:
[----:B------:R-:W-:-:S13]  /*29b0*/  ISETP.GT.AND P4, PT, R24, 0x4, PT ;  /* 0x000000041800780c */ /* 0x000fda0003f84270 */
[----:B------:R-:W-:Y:S05]  /*29c0*/  @!P4 BRA `(.L_x_691) ;  /* 0x0000000000ecc947 */ /* 0x000fea0003800000 */
[C---:B-1----:R-:W-:Y:S02]  /*29d0*/  IADD3 R19, R8.reuse, 0x1, RZ ;  /* 0x0000000108137810 */ /* 0x042fe40007ffe0ff */
        /* <DEDUP_REMOVED lines=19> */
[----:B------:R-:W-:Y:S01]  /*2b10*/  IADD3 R25, R8, 0x3, RZ ;  /* 0x0000000308197810 */ /* 0x000fe20007ffe0ff */
[----:B--2---:R-:W-:Y:S01]  /*2b20*/  @!P0 FADD.FTZ R14, R14, R16 ;  /* 0x000000100e0e8221 */ /* 0x004fe20000010000 */
[----:B------:R-:W-:Y:S01]  /*2b30*/  @!P0 FADD.FTZ R15, R15, R17 ;  /* 0x000000110f0f8221 */ /* 0x000fe20000010000 */
[C---:B------:R-:W-:Y:S02]  /*2b40*/  IADD3 R16, R8.reuse, 0x1, RZ ;  /* 0x0000000108107810 */ /* 0x040fe40007ffe0ff */
[----:B------:R-:W-:Y:S01]  /*2b50*/  ISETP.EQ.OR P0, PT, R8, UR14, P3 ;  /* 0x0000000e08007c0c */ /* 0x000fe20009f02670 */
[----:B---3--:R-:W-:Y:S01]  /*2b60*/  @!P5 FADD.FTZ R14, R14, R18 ;  /* 0x000000120e0ed221 */ /* 0x008fe20000010000 */
[----:B------:R-:W-:Y:S01]  /*2b70*/  @!P5 FADD.FTZ R15, R15, R19 ;  /* 0x000000130f0fd221 */ /* 0x000fe20000010000 */
[----:B------:R-:W-:Y:S02]  /*2b80*/  IADD3 R18, R8, 0x2, RZ ;  /* 0x0000000208127810 */ /* 0x000fe40007ffe0ff */
[----:B------:R-:W-:Y:S01]  /*2b90*/  ISETP.EQ.OR P5, PT, R16, UR14, P3 ;  /* 0x0000000e10007c0c */ /* 0x000fe20009fa2670 */
[----:B----4-:R-:W-:Y:S01]  /*2ba0*/  @!P6 FADD.FTZ R14, R14, R20 ;  /* 0x000000140e0ee221 */ /* 0x010fe20000010000 */
[----:B------:R-:W-:Y:S01]  /*2bb0*/  @!P6 FADD.FTZ R15, R15, R21 ;  /* 0x000000150f0fe221 */ /* 0x000fe20000010000 */
[----:B------:R-:W-:-:S02]  /*2bc0*/  ISETP.EQ.OR P6, PT, R18, UR14, P3 ;  /* 0x0000000e12007c0c */ /* 0x000fc40009fc2670 */
[----:B-----5:R-:W-:Y:S01]  /*2bd0*/  @!P4 FADD.FTZ R14, R14, R22 ;  /* 0x000000160e0ec221 */ /* 0x020fe20000010000 */
[----:B------:R-:W-:Y:S01]  /*2be0*/  @!P4 FADD.FTZ R15, R15, R23 ;  /* 0x000000170f0fc221 */ /* 0x000fe20000010000 */
[----:B------:R-:W-:Y:S01]  /*2bf0*/  ISETP.EQ.OR P4, PT, R25, UR14, P3 ;  /* 0x0000000e19007c0c */ /* 0x000fe20009f82670 */
[----:B------:R-:W-:-:S05]  /*2c00*/  @!P0 IMAD R17, R28, R8, R29 ;  /* 0x000000081c118224 */ /* 0x000fca00078e021d */
[----:B------:R-:W-:Y:S02]  /*2c10*/  @!P5 IMAD R19, R28, R16, R29 ;  /* 0x000000101c13d224 */ /* 0x000fe400078e021d */
[----:B------:R-:W-:-:S04]  /*2c20*/  @!P0 IMAD.WIDE.U32 R16, R17, 0x8, R26 ;  /* 0x0000000811108825 */ /* 0x000fc800078e001a */
[C---:B------:R-:W-:Y:S02]  /*2c30*/  @!P6 IMAD R21, R28.reuse, R18, R29 ;  /* 0x000000121c15e224 */ /* 0x040fe400078e021d */
[--C-:B------:R-:W-:Y:S01]  /*2c40*/  @!P5 IMAD.WIDE.U32 R18, R19, 0x8, R26.reuse ;  /* 0x000000081312d825 */ /* 0x100fe200078e001a */
[----:B------:R-:W2:Y:S03]  /*2c50*/  @!P0 LDG.E.64 R16, desc[UR12][R16.64] ;  /* 0x0000000c10108981 */ /* 0x000ea6000c1e1b00 */
[----:B------:R-:W-:Y:S02]  /*2c60*/  @!P6 IMAD.WIDE.U32 R20, R21, 0x8, R26 ;  /* 0x000000081514e825 */ /* 0x000fe400078e001a */
[----:B------:R-:W3:Y:S02]  /*2c70*/  @!P5 LDG.E.64 R18, desc[UR12][R18.64] ;  /* 0x0000000c1212d981 */ /* 0x000ee4000c1e1b00 */
[----:B------:R-:W-:-:S02]  /*2c80*/  @!P4 IMAD R23, R28, R25, R29 ;  /* 0x000000191c17c224 */ /* 0x000fc400078e021d */
[----:B------:R-:W4:Y:S02]  /*2c90*/  @!P6 LDG.E.64 R20, desc[UR12][R20.64] ;  /* 0x0000000c1414e981 */ /* 0x000f24000c1e1b00 */
[----:B------:R-:W-:-:S06]  /*2ca0*/  @!P4 IMAD.WIDE.U32 R22, R23, 0x8, R26 ;  /* 0x000000081716c825 */ /* 0x000fcc00078e001a */
[----:B------:R-:W5:Y:S01]  /*2cb0*/  @!P4 LDG.E.64 R22, desc[UR12][R22.64] ;  /* 0x0000000c1616c981 */ /* 0x000f62000c1e1b00 */
[----:B------:R-:W-:Y:S02]  /*2cc0*/  IADD3 R24, R24, -0x4, RZ ;  /* 0xfffffffc18187810 */ /* 0x000fe40007ffe0ff */
        /* <DEDUP_REMOVED lines=11> */
.L_x_691:
[----:B------:R-:W-:-:S13]  /*2d80*/  ISETP.NE.OR P0, PT, R24, RZ, P0 ;  /* 0x000000ff1800720c */ /* 0x000fda0000705670 */
[----:B------:R-:W-:Y:S05]  /*2d90*/  @!P0 BRA `(.L_x_687) ;  /* 0x00000000007c8947 */ /* 0x000fea0003800000 */
.L_x_688:
[C---:B------:R-:W-:Y:S02]  /*2da0*/  ISETP.EQ.OR P5, PT, R8.reuse, UR14, P3 ;  /* 0x0000000e08007c0c */ /* 0x040fe40009fa2670 */
[C---:B-1----:R-:W-:Y:S02]  /*2db0*/  IADD3 R19, R8.reuse, 0x1, RZ ;  /* 0x0000000108137810 */ /* 0x042fe40007ffe0ff */
[C---:B------:R-:W-:Y:S02]  /*2dc0*/  IADD3 R21, R8.reuse, 0x2, RZ ;  /* 0x0000000208157810 */ /* 0x040fe40007ffe0ff */
[----:B------:R-:W-:Y:S02]  /*2dd0*/  ISETP.EQ.OR P6, PT, R19, UR14, P3 ;  /* 0x0000000e13007c0c */ /* 0x000fe40009fc2670 */
[----:B------:R-:W-:Y:S02]  /*2de0*/  ISETP.EQ.OR P4, PT, R21, UR14, P3 ;  /* 0x0000000e15007c0c */ /* 0x000fe40009f82670 */
[----:B------:R-:W-:-:S03]  /*2df0*/  IADD3 R23, R8, 0x3, RZ ;  /* 0x0000000308177810 */ /* 0x000fc60007ffe0ff */
[----:B------:R-:W-:Y:S01]  /*2e00*/  @!P5 IMAD R17, R28, R8, R29 ;  /* 0x000000081c11d224 */ /* 0x000fe200078e021d */
[----:B------:R-:W-:-:S03]  /*2e10*/  ISETP.EQ.OR P0, PT, R23, UR14, P3 ;  /* 0x0000000e17007c0c */ /* 0x000fc60009f02670 */
[----:B------:R-:W-:-:S04]  /*2e20*/  @!P5 IMAD.WIDE.U32 R16, R17, 0x8, R26 ;  /* 0x000000081110d825 */ /* 0x000fc800078e001a */
[C-C-:B------:R-:W-:Y:S02]  /*2e30*/  @!P6 IMAD R19, R28.reuse, R19, R29.reuse ;  /* 0x000000131c13e224 */ /* 0x140fe400078e021d */
[----:B------:R-:W2:Y:S01]  /*2e40*/  @!P5 LDG.E.64 R16, desc[UR12][R16.64] ;  /* 0x0000000c1010d981 */ /* 0x000ea2000c1e1b00 */
[----:B------:R-:W-:Y:S02]  /*2e50*/  @!P4 IMAD R21, R28, R21, R29 ;  /* 0x000000151c15c224 */ /* 0x000fe400078e021d */
[----:B------:R-:W-:-:S04]  /*2e60*/  @!P6 IMAD.WIDE.U32 R18, R19, 0x8, R26 ;  /* 0x000000081312e825 */ /* 0x000fc800078e001a */
[----:B------:R-:W-:Y:S02]  /*2e70*/  @!P4 IMAD.WIDE.U32 R20, R21, 0x8, R26 ;  /* 0x000000081514c825 */ /* 0x000fe400078e001a */
[----:B------:R-:W3:Y:S02]  /*2e80*/  @!P6 LDG.E.64 R18, desc[UR12][R18.64] ;  /* 0x0000000c1212e981 */ /* 0x000ee4000c1e1b00 */
[----:B------:R-:W-:Y:S02]  /*2e90*/  @!P0 IMAD R23, R28, R23, R29 ;  /* 0x000000171c178224 */ /* 0x000fe400078e021d */
[----:B------:R-:W4:Y:S02]  /*2ea0*/  @!P4 LDG.E.64 R20, desc[UR12][R20.64] ;  /* 0x0000000c1414c981 */ /* 0x000f24000c1e1b00 */
[----:B------:R-:W-:-:S06]  /*2eb0*/  @!P0 IMAD.WIDE.U32 R22, R23, 0x8, R26 ;  /* 0x0000000817168825 */ /* 0x000fcc00078e001a */
[----:B------:R-:W5:Y:S01]  /*2ec0*/  @!P0 LDG.E.64 R22, desc[UR12][R22.64] ;  /* 0x0000000c16168981 */ /* 0x000f62000c1e1b00 */
        /* <DEDUP_REMOVED lines=12> */
.L_x_687:
[----:B------:R-:W-:-:S13]  /*2f90*/  ISETP.NE.AND P0, PT, R37, RZ, PT ;  /* 0x000000ff2500720c */ /* 0x000fda0003f05270 */
[----:B------:R-:W-:Y:S05]  /*2fa0*/  @!P0 BRA `(.L_x_684) ;  /* 0x0000000000688947 */ /* 0x000fea0003800000 */
[----:B------:R-:W-:Y:S01]  /*2fb0*/  ISETP.EQ.OR P0, PT, R8, UR14, P3 ;  /* 0x0000000e08007c0c */ /* 0x000fe20009f02670 */
[----:B------:R-:W-:Y:S01]  /*2fc0*/  BSSY B0, `(.L_x_692) ;  /* 0x0000008000007945 */ /* 0x000fe20003800000 */
[----:B------:R-:W-:-:S11]  /*2fd0*/  ISETP.NE.AND P4, PT, R37, 0x1, PT ;  /* 0x000000012500780c */ /* 0x000fd60003f85270 */
[----:B------:R-:W-:Y:S05]  /*2fe0*/  @P0 BRA `(.L_x_693) ;  /* 0x0000000000140947 */ /* 0x000fea0003800000 */
[----:B-1----:R-:W-:-:S04]  /*2ff0*/  IMAD R17, R28, R8, R29 ;  /* 0x000000081c117224 */ /* 0x002fc800078e021d */
[----:B------:R-:W-:-:S06]  /*3000*/  IMAD.WIDE.U32 R16, R17, 0x8, R26 ;  /* 0x0000000811107825 */ /* 0x000fcc00078e001a */
[----:B------:R-:W2:Y:S02]  /*3010*/  LDG.E.64 R16, desc[UR12][R16.64] ;  /* 0x0000000c10107981 */ /* 0x000ea4000c1e1b00 */
[----:B--2---:R-:W-:Y:S01]  /*3020*/  FADD.FTZ R14, R14, R16 ;  /* 0x000000100e0e7221 */ /* 0x004fe20000010000 */
[----:B------:R-:W-:-:S07]  /*3030*/  FADD.FTZ R15, R15, R17 ;  /* 0x000000110f0f7221 */ /* 0x000fce0000010000 */
.L_x_693:
[----:B------:R-:W-:Y:S05]  /*3040*/  BSYNC B0 ;  /* 0x0000000000007941 */ /* 0x000fea0003800000 */
.L_x_692:
[----:B------:R-:W-:Y:S05]  /*3050*/  @!P4 BRA `(.L_x_684) ;  /* 0x00000000003cc947 */ /* 0x000fea0003800000 */
[C---:B-1----:R-:W-:Y:S02]  /*3060*/  IADD3 R19, R8.reuse, 0x2, RZ ;  /* 0x0000000208137810 */ /* 0x042fe40007ffe0ff */
        /* <DEDUP_REMOVED lines=14> */
.L_x_684:
[----:B------:R-:W3:Y:S01]  /*3150*/  S2UR UR7, SR_CgaCtaId ;  /* 0x00000000000779c3 */ /* 0x000ee20000008800 */
[----:B------:R-:W-:Y:S01]  /*3160*/  UMOV UR4, 0x400 ;  /* 0x0000040000047882 */ /* 0x000fe20000000000 */
[--C-:B-12---:R-:W-:Y:S02]  /*3170*/  HADD2.F32 R21, -RZ, R32.reuse.H0_H0 ;  /* 0x20000020ff157230 */ /* 0x106fe40000004100 */
[----:B------:R-:W-:Y:S02]  /*3180*/  HADD2.F32 R32, -RZ, R32.H1_H1 ;  /* 0x30000020ff207230 */ /* 0x000fe40000004100 */
[----:B------:R-:W-:Y:S02]  /*3190*/  HADD2.F32 R20, -RZ, R33.H0_H0 ;  /* 0x20000021ff147230 */ /* 0x000fe40000004100 */
[----:B------:R-:W1:Y:S01]  /*31a0*/  LDC R8, c[0x0][0x2ac] ;  /* 0x0000ab00ff087b82 */ /* 0x000e620000000800 */
[----:B------:R-:W-:Y:S01]  /*31b0*/  FADD.FTZ R32, R32, -UR18 ;  /* 0x8000001220207e21 */ /* 0x000fe20008010000 */
[----:B0-----:R-:W-:-:S02]  /*31c0*/  HADD2.F32 R19, -RZ, R31.H0_H0 ;  /* 0x2000001fff137230 */ /* 0x001fc40000004100 */
[----:B------:R-:W-:Y:S02]  /*31d0*/  HADD2.F32 R18, -RZ, R31.H1_H1 ;  /* 0x3000001fff127230 */ /* 0x000fe40000004100 */
[----:B------:R-:W-:Y:S01]  /*31e0*/  FMUL.FTZ R32, R32, UR11 ;  /* 0x0000000b20207c20 */ /* 0x000fe20008410000 */
[----:B------:R-:W-:Y:S01]  /*31f0*/  HADD2.F32 R33, -RZ, R33.H1_H1 ;  /* 0x30000021ff217230 */ /* 0x000fe20000004100 */
[----:B---3--:R-:W-:-:S09]  /*3200*/  ULEA UR4, UR7, UR4, 0x18 ;  /* 0x0000000407047291 */ /* 0x008fd2000f8ec03f */
[----:B------:R0:W-:Y:S01]  /*3210*/  @!P3 STS.64 [UR4+0x98], R14 ;  /* 0x0000980eff00b988 */ /* 0x0001e20008000a04 */
[----:B------:R-:W-:Y:S01]  /*3220*/  BAR.SYNC.DEFER_BLOCKING 0x0 ;  /* 0x0000000000007b1d */ /* 0x000fe20000010000 */
[----:B0-----:R-:W-:Y:S01]  /*3230*/  FADD.FTZ R14, R21, -UR18 ;  /* 0x80000012150e7e21 */ /* 0x001fe20008010000 */
[----:B------:R-:W-:-:S03]  /*3240*/  SHF.R.U32.HI R21, RZ, 0x4, R39 ;  /* 0x00000004ff157819 */ /* 0x000fc60000011627 */
[----:B------:R-:W-:Y:S01]  /*3250*/  FMUL.FTZ R41, R14, UR11 ;  /* 0x0000000b0e297c20 */ /* 0x000fe20008410000 */
        /* <DEDUP_REMOVED lines=23> */
.L_x_694:
        /* <DEDUP_REMOVED lines=10> */
[----:B------:R-:W-:Y:S02]  /*3470*/  FMUL.FTZ R22, R22, UR11 ;  /* 0x0000000b16167c20 */ /* 0x000fe40008410000 */
[----:B------:R-:W-:-:S02]  /*3480*/  IMAD R25, R0, UR17, R23 ;  /* 0x0000001100197c24 */ /* 0x000fc4000f8e0217 */
[----:B------:R-:W-:Y:S01]  /*3490*/  FMUL.FTZ R23, R19, UR11 ;  /* 0x0000000b13177c20 */ /* 0x000fe20008410000 */
[----:B------:R-:W-:Y:S01]  /*34a0*/  IMAD.WIDE.U32 R14, R0, UR16, R14 ;  /* 0x00000010000e7c25 */ /* 0x000fe2000f8e000e */
[----:B------:R-:W-:Y:S02]  /*34b0*/  ULDC.64 UR16, c[0x0][0x210] ;  /* 0x0000840000107ab9 */ /* 0x000fe40000000a00 */
[----:B------:R-:W-:Y:S02]  /*34c0*/  LEA R18, P0, R14, UR16, 0x1 ;  /* 0x000000100e127c11 */ /* 0x000fe4000f8008ff */
[----:B------:R-:W-:Y:S02]  /*34d0*/  IADD3 R25, R15, R25, RZ ;  /* 0x000000190f197210 */ /* 0x000fe40007ffe0ff */
[----:B------:R-:W-:Y:S02]  /*34e0*/  F2FP.F16.F32.PACK_AB R15, R22, R23 ;  /* 0x00000017160f723e */ /* 0x000fe400000000ff */
[----:B------:R-:W-:-:S05]  /*34f0*/  LEA.HI.X R19, R14, UR17, R25, 0x1, P0 ;  /* 0x000000110e137c11 */ /* 0x000fca00080f0c19 */
[----:B------:R0:W-:Y:S02]  /*3500*/  STG.E desc[UR12][R18.64], R15 ;  /* 0x0000000f12007986 */ /* 0x0001e4000c10190c */
.L_x_696:
[----:B------:R-:W-:Y:S05]  /*3510*/  BSYNC B0 ;  /* 0x0000000000007941 */ /* 0x000fea0003800000 */
.L_x_695:
[----:B------:R-:W-:Y:S02]  /*3520*/  IMAD R8, R8, UR14, R21 ;  /* 0x0000000e08087c24 */ /* 0x000fe4000f8e0215 */
[----:B------:R-:W-:Y:S01]  /*3530*/  FADD.FTZ R20, R20, -UR18 ;  /* 0x8000001214147e21 */ /* 0x000fe20008010000 */
[----:B------:R-:W-:Y:S01]  /*3540*/  FADD.FTZ R33, R33, -UR18 ;  /* 0x8000001221217e21 */ /* 0x000fe20008010000 */
[--C-:B0-----:R-:W-:Y:S02]  /*3550*/  HADD2.F32 R15, -RZ, R30.reuse.H0_H0 ;  /* 0x2000001eff0f7230 */ /* 0x101fe40000004100 */
[----:B------:R-:W-:Y:S02]  /*3560*/  HADD2.F32 R30, -RZ, R30.H1_H1 ;  /* 0x3000001eff1e7230 */ /* 0x000fe40000004100 */
[----:B------:R-:W-:Y:S01]  /*3570*/  FMUL.FTZ R23, R20, UR11 ;  /* 0x0000000b14177c20 */ /* 0x000fe20008410000 */
[----:B------:R-:W-:Y:S01]  /*3580*/  IADD3 R24, R8, 0x20, RZ ;  /* 0x0000002008187810 */ /* 0x000fe20007ffe0ff */
        /* <DEDUP_REMOVED lines=20> */
.L_x_697:
[----:B------:R-:W-:Y:S01]  /*36d0*/  ULDC.64 UR16, c[0x0][0x290] ;  /* 0x0000a40000107ab9 */ /* 0x000fe20000000a00 */
[----:B------:R-:W-:Y:S01]  /*36e0*/  SHF.R.S32.HI R8, RZ, 0x1f, R24 ;  /* 0x0000001fff087819 */ /* 0x000fe20000011418 */
[----:B------:R-:W-:Y:S01]  /*36f0*/  BSSY B0, `(.L_x_698) ;  /* 0x0000016000007945 */ /* 0x000fe20003800000 */
[----:B------:R-:W-:-:S04]  /*3700*/  ISETP.GE.U32.AND P0, PT, R24, UR16, PT ;  /* 0x0000001018007c0c */ /* 0x000fc8000bf06070 */
[----:B------:R-:W-:-:S04]  /*3710*/  ISETP.GE.AND.EX P0, PT, R8, UR17, PT, P0 ;  /* 0x0000001108007c0c */ /* 0x000fc8000bf06300 */
[----:B------:R-:W-:-:S13]  /*3720*/  ISETP.LT.U32.AND P0, PT, R39, 0x200, !P0 ;  /* 0x000002002700780c */ /* 0x000fda0004701070 */
        /* <DEDUP_REMOVED lines=15> */
[----:B------:R-:W-:Y:S02]  /*3820*/  F2FP.F16.F32.PACK_AB R13, R13, R8 ;  /* 0x000000080d0d723e */ /* 0x000fe400000000ff */
[----:B------:R-:W-:-:S05]  /*3830*/  LEA.HI.X R11, R42, UR17, R11, 0x1, P0 ;  /* 0x000000112a0b7c11 */ /* 0x000fca00080f0c0b */
[----:B------:R0:W-:Y:S02]  /*3840*/  STG.E desc[UR12][R10.64], R13 ;  /* 0x0000000d0a007986 */ /* 0x0001e4000c10190c */
.L_x_699:
[----:B------:R-:W-:Y:S05]  /*3850*/  BSYNC B0 ;  /* 0x0000000000007941 */ /* 0x000fea0003800000 */
.L_x_698:
[----:B------:R-:W-:Y:S02]  /*3860*/  IADD3 R35, R28, R35, RZ ;  /* 0x000000231c237210 */ /* 0x000fe40007ffe0ff */
[----:B------:R-:W-:Y:S02]  /*3870*/  IADD3 R34, R34, 0x1, RZ ;  /* 0x0000000122227810 */ /* 0x000fe40007ffe0ff */
[----:B------:R-:W-:-:S13]  /*3880*/  ISETP.GE.AND P0, PT, R35, UR6, PT ;  /* 0x0000000623007c0c */ /* 0x000fda000bf06270 */
[----:B------:R-:W-:Y:S05]  /*3890*/  @!P0 BRA `(.L_x_700) ;  /* 0xffffffc800a88947 */ /* 0x000fea000383ffff */
.L_x_673:
        /* <DEDUP_REMOVED lines=23> */
.L_x_702:
[----:B------:R-:W-:Y:S05]  /*3a10*/  BSYNC B0 ;  /* 0x0000000000007941 */ /* 0x000fea0003800000 */
.L_x_701:
[----:B------:R-:W-:Y:S05]  /*3a20*/  @P0 EXIT ;  /* 0x000000000000094d */ /* 0x000fea0003800000 */
[----:B------:R-:W-:Y:S05]  /*3a30*/  @P2 BRA `(.L_x_703) ;  /* 0x0000000000202947 */ /* 0x000fea0003800000 */
[----:B------:R-:W-:-:S05]  /*3a40*/  IMAD R0, R6, R7, RZ ;  /* 0x0000000706007224 */ /* 0x000fca00078e02ff */
[----:B------:R-:W-:-:S13]  /*3a50*/  ISETP.NE.AND P0, PT, R0, -0x1, PT ;  /* 0xffffffff0000780c */ /* 0x000fda0003f05270 */
[----:B------:R-:W-:Y:S05]  /*3a60*/  @!P0 BRA `(.L_x_703) ;  /* 0x0000000000148947 */ /* 0x000fea0003800000 */
.L_x_704:
[----:B-1----:R-:W2:Y:S04]  /*3a70*/  LDG.E.STRONG.GPU R5, desc[UR12][R2.64] ;  /* 0x0000000c02057981 */ /* 0x002ea8000c1ef900 */
[----:B--2---:R-:W-:Y:S01]  /*3a80*/  CCTL.IVALL ;  /* 0x00000000ff00798f */ /* 0x004fe20002000000 */
[----:B------:R-:W-:Y:S05]  /*3a90*/  YIELD ;  /* 0x0000000000007946 */ /* 0x000fea0003800000 */
[----:B------:R-:W-:-:S13]  /*3aa0*/  ISETP.NE.AND P0, PT, R5, R0, PT ;  /* 0x000000000500720c */ /* 0x000fda0003f05270 */
[----:B------:R-:W-:Y:S05]  /*3ab0*/  @P0 BRA `(.L_x_704) ;  /* 0xfffffffc00ec0947 */ /* 0x000fea000383ffff */
.L_x_703:
[----:B------:R-:W-:Y:S05]  /*3ac0*/  WARPSYNC.ALL ;  /* 0x0000000000007948 */ /* 0x000fea0003800000 */
[----:B------:R-:W2:Y:S08]  /*3ad0*/  LDC.64 R22, c[0x0][0x288] ;  /* 0x0000a200ff167b82 */ /* 0x000eb00000000a00 */
[----:B------:R-:W-:Y:S01]  /*3ae0*/  BAR.SYNC.DEFER_BLOCKING 0x0 ;  /* 0x0000000000007b1d */ /* 0x000fe20000010000 */
[----:B--2---:R-:W-:-:S04]  /*3af0*/  LEA.HI R0, P0, R23, R22, RZ, 0x1 ;  /* 0x0000001617007211 */ /* 0x004fc800078108ff */
[----:B-1----:R-:W-:-:S04]  /*3b00*/  IADD3.X R3, RZ, R23, RZ, P0, !PT ;  /* 0x00000017ff037210 */ /* 0x002fc800007fe4ff */
        /* <DEDUP_REMOVED lines=19> */
.L_x_705:
[----:B------:R-:W-:-:S04]  /*3c40*/  LEA R6, P0, R39, UR4, 0x2 ;  /* 0x0000000427067c11 */ /* 0x000fc8000f8010ff */
[----:B------:R-:W-:Y:S02]  /*3c50*/  LEA.HI.X R7, R39, UR5, R0, 0x2, P0 ;  /* 0x0000000527077c11 */ /* 0x000fe400080f1400 */
[-C--:B------:R-:W-:Y:S02]  /*3c60*/  LEA R8, P0, R24, R6.reuse, 0x2 ;  /* 0x0000000618087211 */ /* 0x080fe400078010ff */
[-C--:B------:R-:W-:Y:S01]  /*3c70*/  LEA R12, P1, R22, R6.reuse, 0x2 ;  /* 0x00000006160c7211 */ /* 0x080fe200078210ff */
[----:B---3--:R-:W3:Y:S01]  /*3c80*/  LDG.E R18, desc[UR12][R6.64] ;  /* 0x0000000c06127981 */ /* 0x008ee2000c1e1900 */
[----:B0-----:R-:W-:Y:S02]  /*3c90*/  LEA R10, P2, R27, R6, 0x2 ;  /* 0x000000061b0a7211 */ /* 0x001fe400078410ff */
        /* <DEDUP_REMOVED lines=17> */
.L_x_706:
        /* <DEDUP_REMOVED lines=13> */
.L_x_3308:


//--------------------- .text._Z35group_norm_nhwc_bwd_one_pass_kernelI11Fp16IOFp32WLi128ELi32ELi512EEv26Group_norm_nhwc_bwd_params --------------------------
	.section	.text._Z35group_norm_nhwc_bwd_one_pass_kernelI11Fp16IOFp32WLi128ELi32ELi512EEv26Group_norm_nhwc_bwd_params,"ax",@progbits
	.align	128
        .global         _Z35group_norm_nhwc_bwd_one_pass_kernelI11Fp16IOFp32WLi128ELi32ELi512EEv26Group_norm_nhwc_bwd_params
        .type           _Z35group_norm_nhwc_bwd_one_pass_kernelI11Fp16IOFp32WLi128ELi32ELi512EEv26Group_norm_nhwc_bwd_params,@function
        .size           _Z35group_norm_nhwc_bwd_one_pass_kernelI11Fp16IOFp32WLi128ELi32ELi512EEv26Group_norm_nhwc_bwd_params,(.L_x_3309 - _Z35group_norm_nhwc_bwd_one_pass_kernelI11Fp16IOFp32WLi128ELi32ELi512EEv26Group_norm_nhwc_bwd_params)
        .other          _Z35group_norm_nhwc_bwd_one_pass_kernelI11Fp16IOFp32WLi128ELi32ELi512EEv26Group_norm_nhwc_bwd_params,@"STO_CUDA_ENTRY STV_DEFAULT"
_Z35group_norm_nhwc_bwd_one_pass_kernelI11Fp16IOFp32WLi128ELi32ELi512EEv26Group_norm_nhwc_bwd_params:
.text._Z35group_norm_nhwc_bwd_one_pass_kernelI11Fp16IOFp32WLi128ELi32ELi512EEv26Group_norm_nhwc_bwd_params:
        /* <DEDUP_REMOVED lines=53> */
.L_x_742:
[----:B0-----:R-:W0:Y:S01]  /*0350*/  LDC R14, c[0x0][0x2a0] ;  /* 0x0000a800ff0e7b82 */ /* 0x001e220000000800 */
[----:B------:R-:W-:Y:S01]  /*0360*/  ULDC.64 UR10, c[0x0][0x248] ;  /* 0x00009200000a7ab9 */ /* 0x000fe20000000a00 */
[----:B------:R-:W-:Y:S01]  /*0370*/  ISETP.LE.AND P0, PT, RZ, UR15, PT ;  /* 0x0000000fff007c0c */ /* 0x000fe2000bf03270 */
[----:B------:R-:W-:Y:S01]  /*0380*/  UIMAD.WIDE UR10, UR15, 0x8, UR10 ;  /* 0x000000080f0a78a5 */ /* 0x000fe2000f8e020a */
[----:B------:R-:W-:Y:S01]  /*0390*/  ULDC.64 UR20, c[0x0][0x290] ;  /* 0x0000a40000147ab9 */ /* 0x000fe20000000a00 */
[----:B------:R-:W-:-:S03]  /*03a0*/  ULDC.64 UR18, c[0x0][0x298] ;  /* 0x0000a60000127ab9 */ /* 0x000fc60000000a00 */
[----:B------:R-:W1:Y:S01]  /*03b0*/  @P1 LDC.64 R18, c[0x0][0x230] ;  /* 0x00008c00ff121b82 */ /* 0x000e620000000a00 */
[----:B------:R-:W-:Y:S02]  /*03c0*/  MOV R16, UR10 ;  /* 0x0000000a00107c02 */ /* 0x000fe40008000f00 */
[----:B------:R-:W-:-:S05]  /*03d0*/  MOV R17, UR11 ;  /* 0x0000000b00117c02 */ /* 0x000fca0008000f00 */
[----:B------:R-:W2:Y:S01]  /*03e0*/  @P2 LDC.64 R20, c[0x0][0x288] ;  /* 0x0000a200ff142b82 */ /* 0x000ea20000000a00 */
[----:B------:R-:W3:Y:S01]  /*03f0*/  LDG.E.64 R16, desc[UR12][R16.64] ;  /* 0x0000000c10107981 */ /* 0x000ee2000c1e1b00 */
[----:B0-----:R-:W-:-:S06]  /*0400*/  IABS R13, R14 ;  /* 0x0000000e000d7213 */ /* 0x001fcc0000000000 */
[----:B------:R-:W0:Y:S01]  /*0410*/  @P2 LDC.64 R26, c[0x0][0x230] ;  /* 0x00008c00ff1a2b82 */ /* 0x000e220000000a00 */
[----:B------:R-:W4:Y:S08]  /*0420*/  I2F.RP R8, R13 ;  /* 0x0000000d00087306 */ /* 0x000f300000209400 */
[----:B----4-:R-:W4:Y:S02]  /*0430*/  MUFU.RCP R8, R8 ;  /* 0x0000000800087308 */ /* 0x010f240000001000 */
[----:B----4-:R-:W-:-:S06]  /*0440*/  IADD3 R10, R8, 0xffffffe, RZ ;  /* 0x0ffffffe080a7810 */ /* 0x010fcc0007ffe0ff */
[----:B------:R4:W1:Y:S02]  /*0450*/  F2I.FTZ.U32.TRUNC.NTZ R11, R10 ;  /* 0x0000000a000b7305 */ /* 0x000864000021f000 */
[----:B----4-:R-:W-:Y:S01]  /*0460*/  HFMA2.MMA R10, -RZ, RZ, 0, 0 ;  /* 0x00000000ff0a7435 */ /* 0x010fe200000001ff */
[----:B-1----:R-:W-:-:S05]  /*0470*/  IADD3 R12, RZ, -R11, RZ ;  /* 0x8000000bff0c7210 */ /* 0x002fca0007ffe0ff */
[----:B------:R-:W-:Y:S01]  /*0480*/  IMAD R15, R12, R13, RZ ;  /* 0x0000000d0c0f7224 */ /* 0x000fe200078e02ff */
[----:B------:R-:W-:-:S03]  /*0490*/  IABS R12, UR15 ;  /* 0x0000000f000c7c13 */ /* 0x000fc60008000000 */
[----:B------:R-:W-:Y:S01]  /*04a0*/  IMAD.HI.U32 R11, R11, R15, R10 ;  /* 0x0000000f0b0b7227 */ /* 0x000fe200078e000a */
[----:B------:R-:W-:Y:S01]  /*04b0*/  LOP3.LUT R10, R14, UR15, RZ, 0x3c, !PT ;  /* 0x0000000f0e0a7c12 */ /* 0x000fe2000f8e3cff */
[----:B------:R-:W1:Y:S03]  /*04c0*/  LDC R15, c[0x0][0x2ac] ;  /* 0x0000ab00ff0f7b82 */ /* 0x000e660000000800 */
[----:B------:R-:W-:Y:S01]  /*04d0*/  ISETP.GE.AND P3, PT, R10, RZ, PT ;  /* 0x000000ff0a00720c */ /* 0x000fe20003f66270 */
[----:B------:R-:W-:-:S05]  /*04e0*/  IMAD.HI.U32 R11, R11, R12, RZ ;  /* 0x0000000c0b0b7227 */ /* 0x000fca00078e00ff */
[----:B------:R-:W-:-:S05]  /*04f0*/  IADD3 R8, -R11, RZ, RZ ;  /* 0x000000ff0b087210 */ /* 0x000fca0007ffe1ff */
[----:B------:R-:W-:Y:S01]  /*0500*/  IMAD R8, R13, R8, R12 ;  /* 0x000000080d087224 */ /* 0x000fe200078e020c */
[----:B------:R-:W-:-:S04]  /*0510*/  SHF.R.U32.HI R12, RZ, 0x4, R39 ;  /* 0x00000004ff0c7819 */ /* 0x000fc80000011627 */
[----:B------:R-:W-:Y:S01]  /*0520*/  ISETP.GT.U32.AND P5, PT, R13, R8, PT ;  /* 0x000000080d00720c */ /* 0x000fe20003fa4070 */
[----:B-1----:R-:W-:Y:S01]  /*0530*/  IMAD R22, R15, UR14, R12 ;  /* 0x0000000e0f167c24 */ /* 0x002fe2000f8e020c */
[----:B------:R-:W-:-:S04]  /*0540*/  SHF.L.U32 R12, R39, 0x1, RZ ;  /* 0x00000001270c7819 */ /* 0x000fc800000006ff */
[----:B------:R-:W-:-:S07]  /*0550*/  LOP3.LUT R15, R12, 0x1e, RZ, 0xc0, !PT ;  /* 0x0000001e0c0f7812 */ /* 0x000fce00078ec0ff */
[-C--:B------:R-:W-:Y:S02]  /*0560*/  @!P5 IADD3 R8, R8, -R13.reuse, RZ ;  /* 0x8000000d0808d210 */ /* 0x080fe40007ffe0ff */
[----:B------:R-:W-:Y:S02]  /*0570*/  @!P5 IADD3 R11, R11, 0x1, RZ ;  /* 0x000000010b0bd810 */ /* 0x000fe40007ffe0ff */
[CC--:B------:R-:W-:Y:S02]  /*0580*/  ISETP.GE.U32.AND P4, PT, R8.reuse, R13.reuse, PT ;  /* 0x0000000d0800720c */ /* 0x0c0fe40003f86070 */
[----:B------:R-:W-:Y:S02]  /*0590*/  ISETP.GT.U32.AND P5, PT, R13, R8, PT ;  /* 0x000000080d00720c */ /* 0x000fe40003fa4070 */
[----:B------:R-:W-:-:S04]  /*05a0*/  IADD3 R13, R8, -R13, RZ ;  /* 0x8000000d080d7210 */ /* 0x000fc80007ffe0ff */
[----:B------:R-:W-:Y:S02]  /*05b0*/  SEL R8, R13, R8, !P5 ;  /* 0x000000080d087207 */ /* 0x000fe40006800000 */
[----:B------:R-:W-:Y:S02]  /*05c0*/  IADD3 R13, R22, 0x40, RZ ;  /* 0x00000040160d7810 */ /* 0x000fe40007ffe0ff */
        /* <DEDUP_REMOVED lines=8> */
[----:B------:R-:W1:Y:S01]  /*0650*/  @P1 LDC.64 R10, c[0x0][0x288] ;  /* 0x0000a200ff0a1b82 */ /* 0x000e620000000a00 */
[----:B------:R-:W-:Y:S02]  /*0660*/  LEA R14, R8, R15, 0x5 ;  /* 0x0000000f080e7211 */ /* 0x000fe400078e28ff */
[----:B------:R-:W-:-:S02]  /*0670*/  SHF.R.S32.HI R12, RZ, 0x1f, R43 ;  /* 0x0000001fff0c7819 */ /* 0x000fc4000001142b */
[----:B------:R-:W-:Y:S02]  /*0680*/  ISETP.GE.U32.AND P0, PT, R13, UR20, PT ;  /* 0x000000140d007c0c */ /* 0x000fe4000bf06070 */
[----:B------:R-:W-:Y:S01]  /*0690*/  SHF.R.S32.HI R13, RZ, 0x1f, R13 ;  /* 0x0000001fff0d7819 */ /* 0x000fe2000001140d */
[----:B------:R-:W-:Y:S01]  /*06a0*/  IMAD R12, R12, UR18, RZ ;  /* 0x000000120c0c7c24 */ /* 0x000fe2000f8e02ff */
[----:B------:R-:W-:Y:S02]  /*06b0*/  SHF.R.S32.HI R15, RZ, 0x1f, R14 ;  /* 0x0000001fff0f7819 */ /* 0x000fe4000001140e */
[----:B------:R-:W-:Y:S01]  /*06c0*/  ISETP.GE.AND.EX P0, PT, R13, UR21, PT, P0 ;  /* 0x000000150d007c0c */ /* 0x000fe2000bf06300 */
[C---:B------:R-:W-:Y:S01]  /*06d0*/  IMAD R45, R43.reuse, UR19, R12 ;  /* 0x000000132b2d7c24 */ /* 0x040fe2000f8e020c */
[----:B------:R-:W-:Y:S01]  /*06e0*/  IADD3 R22, R22, 0x60, RZ ;  /* 0x0000006016167810 */ /* 0x000fe20007ffe0ff */
[----:B------:R-:W-:Y:S01]  /*06f0*/  IMAD.WIDE.U32 R42, R43, UR18, R14 ;  /* 0x000000122b2a7c25 */ /* 0x000fe2000f8e000e */
[----:B------:R-:W4:Y:S02]  /*0700*/  @P1 LDC.64 R12, c[0x0][0x228] ;  /* 0x00008a00ff0c1b82 */ /* 0x000f240000000a00 */
[----:B------:R-:W-:-:S02]  /*0710*/  ISETP.GE.U32.AND P3, PT, R22, UR20, PT ;  /* 0x0000001416007c0c */ /* 0x000fc4000bf66070 */
[----:B------:R-:W-:Y:S02]  /*0720*/  IADD3 R45, R43, R45, RZ ;  /* 0x0000002d2b2d7210 */ /* 0x000fe40007ffe0ff */
[----:B------:R-:W-:Y:S02]  /*0730*/  SHF.R.S32.HI R22, RZ, 0x1f, R22 ;  /* 0x0000001fff167819 */ /* 0x000fe40000011416 */
[----:B------:R-:W-:Y:S01]  /*0740*/  @P1 MOV R44, R42 ;  /* 0x0000002a002c1202 */ /* 0x000fe20000000f00 */
[----:B-1----:R-:W-:Y:S01]  /*0750*/  @P1 IMAD R23, R3, R10, RZ ;  /* 0x0000000a03171224 */ /* 0x002fe200078e02ff */
[----:B------:R-:W-:-:S03]  /*0760*/  ISETP.GE.AND.EX P3, PT, R22, UR21, PT, P3 ;  /* 0x0000001516007c0c */ /* 0x000fc6000bf66330 */
[C---:B------:R-:W-:Y:S02]  /*0770*/  @P1 IMAD R31, R28.reuse, R11, R23 ;  /* 0x0000000b1c1f1224 */ /* 0x040fe400078e0217 */
[----:B------:R-:W-:Y:S01]  /*0780*/  @P1 IMAD.WIDE.U32 R24, R28, R10, R44 ;  /* 0x0000000a1c181225 */ /* 0x000fe200078e002c */
[----:B------:R-:W1:Y:S04]  /*0790*/  @P2 LDC.64 R22, c[0x0][0x228] ;  /* 0x00008a00ff162b82 */ /* 0x000e680000000a00 */
[----:B------:R-:W-:Y:S02]  /*07a0*/  @P1 IADD3 R25, R25, R31, RZ ;  /* 0x0000001f19191210 */ /* 0x000fe40007ffe0ff */
[C---:B------:R-:W-:Y:S02]  /*07b0*/  @P1 SHF.L.U32 R35, R24.reuse, 0x1, RZ ;  /* 0x0000000118231819 */ /* 0x040fe400000006ff */
[----:B------:R-:W-:-:S02]  /*07c0*/  @P1 SHF.L.U64.HI R32, R24, 0x1, R25 ;  /* 0x0000000118201819 */ /* 0x000fc40000010219 */
[----:B------:R-:W-:Y:S01]  /*07d0*/  @P1 IADD3 R18, P4, R35, R18, RZ ;  /* 0x0000001223121210 */ /* 0x000fe20007f9e0ff */
[----:B--2---:R-:W-:Y:S01]  /*07e0*/  @P2 IMAD R31, R5, R20, RZ ;  /* 0x00000014051f2224 */ /* 0x004fe200078e02ff */
[----:B------:R-:W-:Y:S02]  /*07f0*/  @P2 MOV R24, R42 ;  /* 0x0000002a00182202 */ /* 0x000fe40000000f00 */
[----:B------:R-:W-:Y:S02]  /*0800*/  @P2 MOV R25, R45 ;  /* 0x0000002d00192202 */ /* 0x000fe40000000f00 */
[----:B------:R-:W-:Y:S01]  /*0810*/  @P1 IADD3.X R19, R32, R19, RZ, P4, !PT ;  /* 0x0000001320131210 */ /* 0x000fe200027fe4ff */
[C---:B------:R-:W-:Y:S01]  /*0820*/  @P2 IMAD R31, R0.reuse, R21, R31 ;  /* 0x00000015001f2224 */ /* 0x040fe200078e021f */
[----:B----4-:R-:W-:Y:S01]  /*0830*/  @P1 IADD3 R34, P4, R35, R12, RZ ;  /* 0x0000000c23221210 */ /* 0x010fe20007f9e0ff */
[----:B------:R-:W-:Y:S01]  /*0840*/  @P2 IMAD.WIDE.U32 R20, R0, R20, R24 ;  /* 0x0000001400142225 */ /* 0x000fe200078e0018 */
[----:B------:R-:W-:-:S02]  /*0850*/  CS2R R36, SRZ ;  /* 0x0000000000247805 */ /* 0x000fc4000001ff00 */
[----:B------:R-:W-:Y:S02]  /*0860*/  @P1 IADD3.X R35, R32, R13, RZ, P4, !PT ;  /* 0x0000000d20231210 */ /* 0x000fe400027fe4ff */
[----:B------:R-:W-:Y:S02]  /*0870*/  @P2 IADD3 R21, R21, R31, RZ ;  /* 0x0000001f15152210 */ /* 0x000fe40007ffe0ff */
[C---:B------:R-:W-:Y:S01]  /*0880*/  @P2 SHF.L.U32 R13, R20.reuse, 0x1, RZ ;  /* 0x00000001140d2819 */ /* 0x040fe200000006ff */
[----:B------:R2:W5:Y:S01]  /*0890*/  @P1 LDG.E R36, desc[UR12][R34.64] ;  /* 0x0000000c22241981 */ /* 0x000562000c1e1900 */
[----:B------:R-:W-:Y:S02]  /*08a0*/  @P2 SHF.L.U64.HI R40, R20, 0x1, R21 ;  /* 0x0000000114282819 */ /* 0x000fe40000010215 */
[----:B-1----:R-:W-:Y:S01]  /*08b0*/  @P2 IADD3 R22, P5, R13, R22, RZ ;  /* 0x000000160d162210 */ /* 0x002fe20007fbe0ff */
[----:B------:R1:W4:Y:S01]  /*08c0*/  @P1 LDG.E R37, desc[UR12][R18.64] ;  /* 0x0000000c12251981 */ /* 0x000322000c1e1900 */
[----:B--2---:R-:W-:-:S02]  /*08d0*/  HFMA2.MMA R35, -RZ, RZ, 0, 0 ;  /* 0x00000000ff237435 */ /* 0x004fc400000001ff */
[----:B------:R-:W-:-:S08]  /*08e0*/  @P2 IADD3.X R23, R40, R23, RZ, P5, !PT ;  /* 0x0000001728172210 */ /* 0x000fd00002ffe4ff */
[----:B------:R-:W5:Y:S01]  /*08f0*/  @P2 LDG.E R35, desc[UR12][R22.64] ;  /* 0x0000000c16232981 */ /* 0x000f62000c1e1900 */
[C---:B------:R-:W-:Y:S02]  /*0900*/  ISETP.LT.U32.AND P0, PT, R39.reuse, 0x200, !P0 ;  /* 0x000002002700780c */ /* 0x040fe40004701070 */
[----:B------:R-:W-:-:S11]  /*0910*/  ISETP.LT.U32.AND P3, PT, R39, 0x200, !P3 ;  /* 0x000002002700780c */ /* 0x000fd60005f61070 */
[----:B------:R-:W2:Y:S08]  /*0920*/  @P0 LDC.64 R10, c[0x0][0x288] ;  /* 0x0000a200ff0a0b82 */ /* 0x000eb00000000a00 */
[----:B------:R-:W3:Y:S01]  /*0930*/  @P3 LDC.64 R24, c[0x0][0x288] ;  /* 0x0000a200ff183b82 */ /* 0x000ee20000000a00 */
[----:B------:R-:W-:Y:S02]  /*0940*/  @P0 MOV R32, R42 ;  /* 0x0000002a00200202 */ /* 0x000fe40000000f00 */
[----:B------:R-:W-:-:S05]  /*0950*/  @P0 MOV R33, R45 ;  /* 0x0000002d00210202 */ /* 0x000fca0000000f00 */
[----:B------:R-:W3:Y:S01]  /*0960*/  @P0 LDC.64 R20, c[0x0][0x230] ;  /* 0x00008c00ff140b82 */ /* 0x000ee20000000a00 */
[----:B------:R-:W-:Y:S01]  /*0970*/  HFMA2.MMA R38, -RZ, RZ, 0, 0 ;  /* 0x00000000ff267435 */ /* 0x000fe200000001ff */
[----:B0-----:R-:W-:-:S06]  /*0980*/  @P2 IADD3 R26, P4, R13, R26, RZ ;  /* 0x0000001a0d1a2210 */ /* 0x001fcc0007f9e0ff */
[----:B-1----:R-:W0:Y:S01]  /*0990*/  @P0 LDC.64 R18, c[0x0][0x228] ;  /* 0x00008a00ff120b82 */ /* 0x002e220000000a00 */
[-C--:B--2---:R-:W-:Y:S02]  /*09a0*/  @P0 IMAD R12, R7, R10.reuse, RZ ;  /* 0x0000000a070c0224 */ /* 0x084fe400078e02ff */
[----:B------:R-:W-:-:S04]  /*09b0*/  @P0 IMAD.WIDE.U32 R32, R2, R10, R32 ;  /* 0x0000000a02200225 */ /* 0x000fc800078e0020 */
[----:B------:R-:W-:Y:S01]  /*09c0*/  @P0 IMAD R31, R2, R11, R12 ;  /* 0x0000000b021f0224 */ /* 0x000fe200078e020c */
[----:B------:R-:W-:Y:S01]  /*09d0*/  @P2 IADD3.X R27, R40, R27, RZ, P4, !PT ;  /* 0x0000001b281b2210 */ /* 0x000fe200027fe4ff */
[----:B------:R-:W1:Y:S03]  /*09e0*/  @P3 LDC.64 R10, c[0x0][0x230] ;  /* 0x00008c00ff0a3b82 */ /* 0x000e660000000a00 */
[----:B------:R-:W-:Y:S01]  /*09f0*/  @P0 IADD3 R31, R33, R31, RZ ;  /* 0x0000001f211f0210 */ /* 0x000fe20007ffe0ff */
[----:B------:R2:W5:Y:S01]  /*0a00*/  @P2 LDG.E R38, desc[UR12][R26.64] ;  /* 0x0000000c1a262981 */ /* 0x000562000c1e1900 */
[----:B---3--:R-:W-:Y:S02]  /*0a10*/  @P3 IMAD R33, R9, R24, RZ ;  /* 0x0000001809213224 */ /* 0x008fe400078e02ff */
[C---:B------:R-:W-:Y:S01]  /*0a20*/  @P0 SHF.L.U64.HI R34, R32.reuse, 0x1, R31 ;  /* 0x0000000120220819 */ /* 0x040fe2000001021f */
[----:B------:R-:W3:Y:S01]  /*0a30*/  @P3 LDC.64 R12, c[0x0][0x228] ;  /* 0x00008a00ff0c3b82 */ /* 0x000ee20000000a00 */
[----:B------:R-:W-:Y:S01]  /*0a40*/  @P0 SHF.L.U32 R31, R32, 0x1, RZ ;  /* 0x00000001201f0819 */ /* 0x000fe200000006ff */
[----:B------:R-:W-:Y:S01]  /*0a50*/  @P3 IMAD R33, R4, R25, R33 ;  /* 0x0000001904213224 */ /* 0x000fe200078e0221 */
[----:B--2---:R-:W-:-:S02]  /*0a60*/  @P3 MOV R26, R42 ;  /* 0x0000002a001a3202 */ /* 0x004fc40000000f00 */
[----:B------:R-:W-:Y:S02]  /*0a70*/  @P3 MOV R27, R45 ;  /* 0x0000002d001b3202 */ /* 0x000fe40000000f00 */
[----:B------:R-:W-:Y:S01]  /*0a80*/  @P0 IADD3 R20, P4, R31, R20, RZ ;  /* 0x000000141f140210 */ /* 0x000fe20007f9e0ff */
[----:B------:R-:W-:-:S03]  /*0a90*/  @P3 IMAD.WIDE.U32 R24, R4, R24, R26 ;  /* 0x0000001804183225 */ /* 0x000fc600078e001a */
[----:B------:R-:W-:Y:S02]  /*0aa0*/  @P0 IADD3.X R21, R34, R21, RZ, P4, !PT ;  /* 0x0000001522150210 */ /* 0x000fe400027fe4ff */
[----:B0-----:R-:W-:Y:S02]  /*0ab0*/  @P0 IADD3 R18, P4, R31, R18, RZ ;  /* 0x000000121f120210 */ /* 0x001fe40007f9e0ff */
[----:B------:R-:W-:Y:S02]  /*0ac0*/  R2UR UR20, R16 ;  /* 0x00000000101472ca */ /* 0x000fe400000e0000 */
[----:B------:R-:W-:Y:S02]  /*0ad0*/  @P3 IADD3 R27, R25, R33, RZ ;  /* 0x00000021191b3210 */ /* 0x000fe40007ffe0ff */
[----:B------:R-:W-:Y:S02]  /*0ae0*/  CS2R R32, SRZ ;  /* 0x0000000000207805 */ /* 0x000fe4000001ff00 */
[----:B------:R-:W-:-:S04]  /*0af0*/  @P0 IADD3.X R19, R34, R19, RZ, P4, !PT ;  /* 0x0000001322130210 */ /* 0x000fc800027fe4ff */
[----:B------:R-:W5:Y:S03]  /*0b00*/  @P0 LDG.E R33, desc[UR12][R20.64] ;  /* 0x0000000c14210981 */ /* 0x000f66000c1e1900 */
[----:B------:R-:W-:Y:S01]  /*0b10*/  MOV R16, UR20 ;  /* 0x0000001400107c02 */ /* 0x000fe20008000f00 */
[----:B------:R-:W5:Y:S04]  /*0b20*/  @P0 LDG.E R32, desc[UR12][R18.64] ;  /* 0x0000000c12200981 */ /* 0x000f68000c1e1900 */
[----:B------:R-:W-:-:S05]  /*0b30*/  FFMA.FTZ R17, -R16, UR20, R17 ;  /* 0x0000001410117c23 */ /* 0x000fca0008010111 */
[----:B------:R-:W-:-:S13]  /*0b40*/  FSETP.GTU.FTZ.AND P0, PT, R17, RZ, PT ;  /* 0x000000ff1100720b */ /* 0x000fda0003f1c000 */
[----:B------:R-:W-:Y:S01]  /*0b50*/  VOTEU.ANY UP0, P0 ;  /* 0x00000000003f7886 */ /* 0x000fe20000000100 */
[----:B------:R-:W-:-:S04]  /*0b60*/  PLOP3.LUT P0, PT, PT, PT, UP0, 0x80, 0x0 ;  /* 0x000000000000781c */ /* 0x000fc80003f0f008 */
[----:B------:R-:W-:-:S09]  /*0b70*/  @UP0 ULDC UR10, c[0x0][0x250] ;  /* 0x00009400000a0ab9 */ /* 0x000fd20000000800 */
[----:B------:R-:W-:-:S06]  /*0b80*/  @P0 FADD.FTZ R16, R17, UR10 ;  /* 0x0000000a11100e21 */ /* 0x000fcc0008010000 */
[----:B------:R-:W0:Y:S01]  /*0b90*/  @P0 MUFU.RSQ R16, R16 ;  /* 0x0000001000100308 */ /* 0x000e220000001400 */
[C---:B------:R-:W-:Y:S01]  /*0ba0*/  @P3 SHF.L.U32 R25, R24.reuse, 0x1, RZ ;  /* 0x0000000118193819 */ /* 0x040fe200000006ff */
[----:B------:R-:W-:Y:S01]  /*0bb0*/  HFMA2.MMA R34, -RZ, RZ, 0, 0 ;  /* 0x00000000ff227435 */ /* 0x000fe200000001ff */
[----:B------:R-:W-:Y:S02]  /*0bc0*/  @P3 SHF.L.U64.HI R24, R24, 0x1, R27 ;  /* 0x0000000118183819 */ /* 0x000fe4000001021b */
[C---:B-1----:R-:W-:Y:S02]  /*0bd0*/  @P3 IADD3 R10, P5, R25.reuse, R10, RZ ;  /* 0x0000000a190a3210 */ /* 0x042fe40007fbe0ff */
[----:B---3--:R-:W-:Y:S02]  /*0be0*/  @P3 IADD3 R12, P6, R25, R12, RZ ;  /* 0x0000000c190c3210 */ /* 0x008fe40007fde0ff */
[----:B0-----:R-:W-:Y:S02]  /*0bf0*/  @P0 R2UR UR10, R16 ;  /* 0x00000000100a02ca */ /* 0x001fe400000e0000 */
[----:B------:R-:W-:-:S02]  /*0c00*/  ISETP.GT.U32.AND P0, PT, R39, 0x1ff, PT ;  /* 0x000001ff2700780c */ /* 0x000fc40003f04070 */
[----:B------:R-:W-:Y:S02]  /*0c10*/  MOV R31, RZ ;  /* 0x000000ff001f7202 */ /* 0x000fe40000000f00 */
[C---:B------:R-:W-:Y:S02]  /*0c20*/  @P3 IADD3.X R11, R24.reuse, R11, RZ, P5, !PT ;  /* 0x0000000b180b3210 */ /* 0x040fe40002ffe4ff */
[----:B------:R-:W-:Y:S01]  /*0c30*/  @P3 IADD3.X R13, R24, R13, RZ, P6, !PT ;  /* 0x0000000d180d3210 */ /* 0x000fe200037fe4ff */
[----:B------:R-:W-:Y:S01]  /*0c40*/  UMOV UR18, 0x3f800000 ;  /* 0x3f80000000127882 */ /* 0x000fe20000000000 */
[----:B------:R-:W-:Y:S01]  /*0c50*/  BSSY B0, `(.L_x_708) ;  /* 0x0000015000007945 */ /* 0x000fe20003800000 */
[----:B------:R0:W5:Y:S02]  /*0c60*/  @P3 LDG.E R34, desc[UR12][R10.64] ;  /* 0x0000000c0a223981 */ /* 0x000164000c1e1900 */
[----:B------:R-:W-:Y:S01]  /*0c70*/  @UP0 UMOV UR18, UR10 ;  /* 0x0000000a00120c82 */ /* 0x000fe20008000000 */
[----:B------:R-:W-:Y:S01]  /*0c80*/  ISETP.NE.AND P4, PT, RZ, UR16, PT ;  /* 0x00000010ff007c0c */ /* 0x000fe2000bf85270 */
[----:B------:R1:W5:Y:S01]  /*0c90*/  @P3 LDG.E R31, desc[UR12][R12.64] ;  /* 0x0000000c0c1f3981 */ /* 0x000362000c1e1900 */
[----:B0-----:R-:W-:-:S02]  /*0ca0*/  CS2R R10, SRZ ;  /* 0x00000000000a7805 */ /* 0x001fc4000001ff00 */
[----:B-1----:R-:W-:Y:S01]  /*0cb0*/  CS2R R12, SRZ ;  /* 0x00000000000c7805 */ /* 0x002fe2000001ff00 */
[--C-:B----4-:R-:W-:Y:S02]  /*0cc0*/  HADD2.F32 R18, -RZ, R37.reuse.H0_H0 ;  /* 0x20000025ff127230 */ /* 0x110fe40000004100 */
[----:B------:R-:W-:Y:S01]  /*0cd0*/  HADD2.F32 R19, -RZ, R37.H1_H1 ;  /* 0x30000025ff137230 */ /* 0x000fe20000004100 */
[----:B------:R-:W-:Y:S06]  /*0ce0*/  @P0 BRA `(.L_x_709) ;  /* 0x00000000002c0947 */ /* 0x000fec0003800000 */
        /* <DEDUP_REMOVED lines=11> */
.L_x_709:
[----:B------:R-:W-:Y:S05]  /*0da0*/  BSYNC B0 ;  /* 0x0000000000007941 */ /* 0x000fea0003800000 */
.L_x_708:
[----:B0-----:R-:W-:Y:S01]  /*0db0*/  FADD.FTZ R15, R18, -UR20 ;  /* 0x80000014120f7e21 */ /* 0x001fe20008010000 */
[----:B------:R-:W-:Y:S01]  /*0dc0*/  FADD.FTZ R14, R19, -UR20 ;  /* 0x80000014130e7e21 */ /* 0x000fe20008010000 */
[--C-:B-----5:R-:W-:Y:S02]  /*0dd0*/  HADD2.F32 R17, -RZ, R36.reuse.H0_H0 ;  /* 0x20000024ff117230 */ /* 0x120fe40000004100 */
[----:B------:R-:W-:Y:S02]  /*0de0*/  HADD2.F32 R16, -RZ, R36.H1_H1 ;  /* 0x30000024ff107230 */ /* 0x000fe40000004100 */
        /* <DEDUP_REMOVED lines=21> */
.L_x_710:
[----:B------:R-:W-:Y:S01]  /*0f40*/  FMUL.FTZ R18, R17, R10 ;  /* 0x0000000a11127220 */ /* 0x000fe20000410000 */
[----:B------:R-:W-:Y:S01]  /*0f50*/  FMUL.FTZ R20, R16, R11 ;  /* 0x0000000b10147220 */ /* 0x000fe20000410000 */
[--C-:B------:R-:W-:Y:S02]  /*0f60*/  HADD2.F32 R22, -RZ, R38.reuse.H0_H0 ;  /* 0x20000026ff167230 */ /* 0x100fe40000004100 */
[C---:B------:R-:W-:Y:S01]  /*0f70*/  FFMA.FTZ R48, R15.reuse, R17, RZ ;  /* 0x000000110f307223 */ /* 0x040fe200000100ff */
[----:B------:R-:W-:Y:S01]  /*0f80*/  FFMA.FTZ R19, R15, R18, RZ ;  /* 0x000000120f137223 */ /* 0x000fe200000100ff */
[----:B------:R-:W-:Y:S01]  /*0f90*/  FADD.FTZ R21, RZ, R18 ;  /* 0x00000012ff157221 */ /* 0x000fe20000010000 */
[----:B------:R-:W-:Y:S02]  /*0fa0*/  HADD2.F32 R23, -RZ, R38.H1_H1 ;  /* 0x30000026ff177230 */ /* 0x000fe40000004100 */
[----:B------:R-:W-:Y:S01]  /*0fb0*/  FADD.FTZ R22, R22, -UR20 ;  /* 0x8000001416167e21 */ /* 0x000fe20008010000 */
[----:B------:R-:W-:Y:S01]  /*0fc0*/  FFMA.FTZ R18, R14, R20, R19 ;  /* 0x000000140e127223 */ /* 0x000fe20000010013 */
[----:B------:R-:W-:Y:S01]  /*0fd0*/  FADD.FTZ R19, R20, R21 ;  /* 0x0000001514137221 */ /* 0x000fe20000010000 */
[----:B------:R-:W-:-:S02]  /*0fe0*/  HADD2.F32 R25, -RZ, R35.H0_H0 ;  /* 0x20000023ff197230 */ /* 0x000fc40000004100 */
[----:B------:R-:W-:Y:S01]  /*0ff0*/  FADD.FTZ R20, R23, -UR20 ;  /* 0x8000001417147e21 */ /* 0x000fe20008010000 */
        /* <DEDUP_REMOVED lines=22> */
.L_x_711:
[----:B------:R-:W-:Y:S01]  /*1160*/  FADD.FTZ R22, RZ, R17 ;  /* 0x00000011ff167221 */ /* 0x000fe20000010000 */
[----:B------:R-:W-:Y:S01]  /*1170*/  FMUL.FTZ R23, R25, R10 ;  /* 0x0000000a19177220 */ /* 0x000fe20000410000 */
[C---:B------:R-:W-:Y:S01]  /*1180*/  FFMA.FTZ R15, R41.reuse, R25, R48 ;  /* 0x00000019290f7223 */ /* 0x040fe20000010030 */
[----:B------:R-:W-:Y:S01]  /*1190*/  FFMA.FTZ R27, R14, R16, RZ ;  /* 0x000000100e1b7223 */ /* 0x000fe200000100ff */
[----:B------:R-:W-:Y:S01]  /*11a0*/  FADD.FTZ R17, R22, R25 ;  /* 0x0000001916117221 */ /* 0x000fe20000010000 */
[----:B------:R-:W-:Y:S01]  /*11b0*/  FFMA.FTZ R25, R41, R23, R18 ;  /* 0x0000001729197223 */ /* 0x000fe20000010012 */
[----:B------:R-:W-:Y:S01]  /*11c0*/  FADD.FTZ R19, R19, R23 ;  /* 0x0000001713137221 */ /* 0x000fe20000010000 */
[--C-:B------:R-:W-:Y:S02]  /*11d0*/  HADD2.F32 R22, -RZ, R33.reuse.H0_H0 ;  /* 0x20000021ff167230 */ /* 0x100fe40000004100 */
[----:B------:R-:W-:Y:S01]  /*11e0*/  FADD.FTZ R16, RZ, R16 ;  /* 0x00000010ff107221 */ /* 0x000fe20000010000 */
[----:B------:R-:W-:-:S02]  /*11f0*/  HADD2.F32 R23, -RZ, R33.H1_H1 ;  /* 0x30000021ff177230 */ /* 0x000fc40000004100 */
[----:B------:R-:W-:Y:S01]  /*1200*/  FMUL.FTZ R18, R21, R11 ;  /* 0x0000000b15127220 */ /* 0x000fe20000410000 */
[----:B------:R-:W-:Y:S01]  /*1210*/  FFMA.FTZ R14, R20, R21, R27 ;  /* 0x00000015140e7223 */ /* 0x000fe2000001001b */
[----:B------:R-:W-:Y:S01]  /*1220*/  FADD.FTZ R21, R16, R21 ;  /* 0x0000001510157221 */ /* 0x000fe20000010000 */
[----:B------:R-:W-:Y:S01]  /*1230*/  FADD.FTZ R22, R22, -UR20 ;  /* 0x8000001416167e21 */ /* 0x000fe20008010000 */
[----:B------:R-:W-:Y:S01]  /*1240*/  FADD.FTZ R16, R23, -UR20 ;  /* 0x8000001417107e21 */ /* 0x000fe20008010000 */
[----:B------:R-:W-:Y:S01]  /*1250*/  FFMA.FTZ R20, R20, R18, R25 ;  /* 0x0000001214147223 */ /* 0x000fe20000010019 */
[----:B------:R-:W-:Y:S01]  /*1260*/  FADD.FTZ R18, R18, R19 ;  /* 0x0000001312127221 */ /* 0x000fe20000010000 */
[--C-:B------:R-:W-:Y:S02]  /*1270*/  HADD2.F32 R24, -RZ, R32.reuse.H0_H0 ;  /* 0x20000020ff187230 */ /* 0x100fe40000004100 */
[----:B------:R-:W-:Y:S01]  /*1280*/  FMUL.FTZ R47, R22, UR18 ;  /* 0x00000012162f7c20 */ /* 0x000fe20008410000 */
[----:B------:R-:W-:-:S02]  /*1290*/  HADD2.F32 R19, -RZ, R32.H1_H1 ;  /* 0x30000020ff137230 */ /* 0x000fc40000004100 */
        /* <DEDUP_REMOVED lines=15> */
[----:B-1----:R-:W-:Y:S01]  /*1390*/  FMUL.FTZ R19, R19, R46 ;  /* 0x0000002e13137220 */ /* 0x002fe20000410000 */
[----:B------:R-:W-:Y:S02]  /*13a0*/  FADD.FTZ R46, -R46, 1 ;  /* 0x3f8000002e2e7421 */ /* 0x000fe40000010100 */
[----:B------:R-:W-:Y:S02]  /*13b0*/  FMUL.FTZ R24, R24, R27 ;  /* 0x0000001b18187220 */ /* 0x000fe40000410000 */
[----:B------:R-:W-:-:S04]  /*13c0*/  FFMA.FTZ R46, R23, R46, 1 ;  /* 0x3f800000172e7423 */ /* 0x000fc8000001002e */
[----:B------:R-:W-:-:S07]  /*13d0*/  FMUL.FTZ R19, R19, R46 ;  /* 0x0000002e13137220 */ /* 0x000fce0000410000 */
.L_x_712:
[----:B------:R-:W-:Y:S01]  /*13e0*/  FMUL.FTZ R23, R24, R10 ;  /* 0x0000000a18177220 */ /* 0x000fe20000410000 */
[----:B------:R-:W-:Y:S01]  /*13f0*/  FADD.FTZ R22, R17, R24 ;  /* 0x0000001811167221 */ /* 0x000fe20000010000 */
[C---:B------:R-:W-:Y:S01]  /*1400*/  FFMA.FTZ R15, R47.reuse, R24, R15 ;  /* 0x000000182f0f7223 */ /* 0x040fe2000001000f */
[--C-:B------:R-:W-:Y:S02]  /*1410*/  HADD2.F32 R24, -RZ, R34.reuse.H1_H1 ;  /* 0x30000022ff187230 */ /* 0x100fe40000004100 */
[----:B------:R-:W-:Y:S01]  /*1420*/  FFMA.FTZ R17, R47, R23, R20 ;  /* 0x000000172f117223 */ /* 0x000fe20000010014 */
[----:B------:R-:W-:Y:S02]  /*1430*/  HADD2.F32 R20, -RZ, R34.H0_H0 ;  /* 0x20000022ff147230 */ /* 0x000fe40000004100 */
[----:B------:R-:W-:Y:S01]  /*1440*/  FADD.FTZ R23, R18, R23 ;  /* 0x0000001712177221 */ /* 0x000fe20000010000 */
[----:B------:R-:W-:Y:S01]  /*1450*/  FMUL.FTZ R18, R19, R11 ;  /* 0x0000000b13127220 */ /* 0x000fe20000410000 */
[----:B------:R-:W-:Y:S01]  /*1460*/  FADD.FTZ R26, R24, -UR20 ;  /* 0x80000014181a7e21 */ /* 0x000fe20008010000 */
[----:B------:R-:W-:-:S02]  /*1470*/  FADD.FTZ R25, R20, -UR20 ;  /* 0x8000001414197e21 */ /* 0x000fc40008010000 */
[----:B------:R-:W-:Y:S01]  /*1480*/  FFMA.FTZ R24, R16, R18, R17 ;  /* 0x0000001210187223 */ /* 0x000fe20000010011 */
[----:B------:R-:W-:Y:S01]  /*1490*/  FADD.FTZ R46, R18, R23 ;  /* 0x00000017122e7221 */ /* 0x000fe20000010000 */
[--C-:B------:R-:W-:Y:S02]  /*14a0*/  HADD2.F32 R20, -RZ, R31.reuse.H0_H0 ;  /* 0x2000001fff147230 */ /* 0x100fe40000004100 */
[----:B------:R-:W-:Y:S01]  /*14b0*/  FMUL.FTZ R17, R25, UR18 ;  /* 0x0000001219117c20 */ /* 0x000fe20008410000 */
[----:B------:R-:W-:Y:S01]  /*14c0*/  FMUL.FTZ R18, R26, UR18 ;  /* 0x000000121a127c20 */ /* 0x000fe20008410000 */
[----:B------:R-:W-:Y:S01]  /*14d0*/  HADD2.F32 R23, -RZ, R31.H1_H1 ;  /* 0x3000001fff177230 */ /* 0x000fe20000004100 */
        /* <DEDUP_REMOVED lines=19> */
.L_x_713:
[----:B------:R-:W-:Y:S01]  /*1610*/  FMUL.FTZ R25, R20, R10 ;  /* 0x0000000a14197220 */ /* 0x000fe20000410000 */
[----:B------:R-:W-:Y:S01]  /*1620*/  ISETP.GT.AND P0, PT, R29, 0x1e, PT ;  /* 0x0000001e1d00780c */ /* 0x000fe20003f04270 */
[----:B------:R-:W0:Y:S01]  /*1630*/  S2UR UR19, SR_CgaCtaId ;  /* 0x00000000001379c3 */ /* 0x000e220000008800 */
[----:B------:R-:W-:Y:S01]  /*1640*/  UMOV UR11, 0x400 ;  /* 0x00000400000b7882 */ /* 0x000fe20000000000 */
[----:B------:R-:W-:Y:S01]  /*1650*/  FFMA.FTZ R27, R17, R25, R24 ;  /* 0x00000019111b7223 */ /* 0x000fe20000010018 */
[----:B------:R-:W-:Y:S01]  /*1660*/  FMUL.FTZ R24, R23, R11 ;  /* 0x0000000b17187220 */ /* 0x000fe20000410000 */
[----:B------:R-:W-:Y:S01]  /*1670*/  FADD.FTZ R25, R46, R25 ;  /* 0x000000192e197221 */ /* 0x000fe20000010000 */
[----:B------:R-:W-:Y:S01]  /*1680*/  UIADD3 UR10, UR11, 0xa0, URZ ;  /* 0x000000a00b0a7890 */ /* 0x000fe2000fffe03f */
[----:B------:R-:W-:Y:S01]  /*1690*/  FFMA.FTZ R41, R16, R19, R14 ;  /* 0x0000001310297223 */ /* 0x000fe2000001000e */
[----:B------:R-:W-:Y:S01]  /*16a0*/  FFMA.FTZ R27, R18, R24, R27 ;  /* 0x00000018121b7223 */ /* 0x000fe2000001001b */
[----:B------:R-:W-:Y:S01]  /*16b0*/  FADD.FTZ R24, R24, R25 ;  /* 0x0000001918187221 */ /* 0x000fe20000010000 */
[----:B------:R-:W-:Y:S01]  /*16c0*/  ISETP.NE.AND P3, PT, R39, RZ, PT ;  /* 0x000000ff2700720c */ /* 0x000fe20003f65270 */
[----:B------:R-:W-:Y:S01]  /*16d0*/  FADD.FTZ R14, R21, R19 ;  /* 0x00000013150e7221 */ /* 0x000fe20000010000 */
[----:B------:R-:W-:Y:S01]  /*16e0*/  FFMA.FTZ R16, R17, R20, R15 ;  /* 0x0000001411107223 */ /* 0x000fe2000001000f */
[----:B------:R-:W1:Y:S01]  /*16f0*/  SHFL.DOWN PT, R26, R27, 0x1, 0x1f ;  /* 0x08201f001b1a7f89 */ /* 0x000e6200000e0000 */
[----:B------:R-:W-:Y:S01]  /*1700*/  FFMA.FTZ R17, R18, R23, R41 ;  /* 0x0000001712117223 */ /* 0x000fe20000010029 */
[----:B------:R-:W-:Y:S01]  /*1710*/  FADD.FTZ R18, R22, R20 ;  /* 0x0000001416127221 */ /* 0x000fe20000010000 */
[----:B------:R-:W-:Y:S01]  /*1720*/  FADD.FTZ R19, R14, R23 ;  /* 0x000000170e137221 */ /* 0x000fe20000010000 */
[----:B------:R-:W2:Y:S01]  /*1730*/  SHFL.DOWN PT, R25, R24, 0x1, 0x1f ;  /* 0x08201f0018197f89 */ /* 0x000ea200000e0000 */
[----:B------:R-:W-:Y:S01]  /*1740*/  BSSY B0, `(.L_x_714) ;  /* 0x0000048000007945 */ /* 0x000fe20003800000 */
[----:B------:R-:W-:Y:S01]  /*1750*/  ISETP.GT.U32.AND P5, PT, R39, 0xf, PT ;  /* 0x0000000f2700780c */ /* 0x000fe20003fa4070 */
[----:B0-----:R-:W-:-:S06]  /*1760*/  ULEA UR10, UR19, UR10, 0x18 ;  /* 0x0000000a130a7291 */ /* 0x001fcc000f8ec03f */
[----:B------:R-:W-:-:S05]  /*1770*/  LEA R40, R39, UR10, 0x4 ;  /* 0x0000000a27287c11 */ /* 0x000fca000f8e20ff */
[----:B------:R-:W-:Y:S01]  /*1780*/  STS.128 [R40], R16 ;  /* 0x0000001028007388 */ /* 0x000fe20000000c00 */
        /* <DEDUP_REMOVED lines=22> */
[----:B------:R-:W-:-:S03]  /*18f0*/  ISETP.NE.AND P0, PT, R29, RZ, PT ;  /* 0x000000ff1d00720c */ /* 0x000fc60003f05270 */
[----:B------:R-:W-:Y:S02]  /*1900*/  MOV R14, R27 ;  /* 0x0000001b000e7202 */ /* 0x000fe40000000f00 */
[----:B------:R-:W-:-:S08]  /*1910*/  MOV R15, R24 ;  /* 0x00000018000f7202 */ /* 0x000fd00000000f00 */
        /* <DEDUP_REMOVED lines=42> */
.L_x_715:
[----:B------:R-:W-:Y:S05]  /*1bc0*/  BSYNC B0 ;  /* 0x0000000000007941 */ /* 0x000fea0003800000 */
.L_x_714:
        /* <DEDUP_REMOVED lines=13> */
[----:B------:R-:W-:-:S02]  /*1ca0*/  FADD.FTZ R26, R22, R27 ;  /* 0x0000001b161a7221 */ /* 0x000fc40000010000 */
[----:B------:R-:W2:Y:S01]  /*1cb0*/  LDS.128 R20, [R40+0x400] ;  /* 0x0004000028147984 */ /* 0x000ea20000000c00 */
[----:B-1----:R-:W-:Y:S01]  /*1cc0*/  FADD.FTZ R41, R41, R16 ;  /* 0x0000001029297221 */ /* 0x002fe20000010000 */
[----:B------:R-:W-:Y:S01]  /*1cd0*/  FADD.FTZ R24, R24, R17 ;  /* 0x0000001118187221 */ /* 0x000fe20000010000 */
[----:B------:R-:W-:Y:S01]  /*1ce0*/  FADD.FTZ R25, R25, R18 ;  /* 0x0000001219197221 */ /* 0x000fe20000010000 */
[----:B------:R-:W-:Y:S02]  /*1cf0*/  FADD.FTZ R26, R26, R19 ;  /* 0x000000131a1a7221 */ /* 0x000fe40000010000 */
[----:B------:R-:W1:Y:S01]  /*1d00*/  LDS.128 R16, [R40+0x500] ;  /* 0x0005000028107984 */ /* 0x000e620000000c00 */
[----:B--2---:R-:W-:Y:S01]  /*1d10*/  FADD.FTZ R41, R41, R20 ;  /* 0x0000001429297221 */ /* 0x004fe20000010000 */
        /* <DEDUP_REMOVED lines=132> */
[----:B------:R-:W-:Y:S01]  /*2560*/  FADD.FTZ R26, R26, R23 ;  /* 0x000000171a1a7221 */ /* 0x000fe20000010000 */
[----:B-1----:R-:W-:Y:S01]  /*2570*/  FADD.FTZ R16, R41, R16 ;  /* 0x0000001029107221 */ /* 0x002fe20000010000 */
[----:B------:R-:W-:Y:S01]  /*2580*/  FADD.FTZ R17, R24, R17 ;  /* 0x0000001118117221 */ /* 0x000fe20000010000 */
[----:B------:R-:W-:Y:S01]  /*2590*/  FADD.FTZ R18, R25, R18 ;  /* 0x0000001219127221 */ /* 0x000fe20000010000 */
[----:B------:R-:W-:-:S07]  /*25a0*/  FADD.FTZ R19, R26, R19 ;  /* 0x000000131a137221 */ /* 0x000fce0000010000 */
.L_x_717:
[----:B------:R-:W-:Y:S05]  /*25b0*/  BSYNC B0 ;  /* 0x0000000000007941 */ /* 0x000fea0003800000 */
.L_x_716:
[----:B------:R-:W1:Y:S01]  /*25c0*/  LDC R20, c[0x0][0xc] ;  /* 0x00000300ff147b82 */ /* 0x000e620000000800 */
[----:B------:R-:W-:Y:S01]  /*25d0*/  LEA R21, R8, R39, 0x4 ;  /* 0x0000002708157211 */ /* 0x000fe200078e20ff */
[----:B------:R-:W-:Y:S06]  /*25e0*/  BSSY B0, `(.L_x_718) ;  /* 0x0000012000007945 */ /* 0x000fec0003800000 */
        /* <DEDUP_REMOVED lines=17> */
.L_x_719:
[----:B------:R-:W-:Y:S05]  /*2700*/  BSYNC B0 ;  /* 0x0000000000007941 */ /* 0x000fea0003800000 */
.L_x_718:
[----:B------:R-:W-:Y:S05]  /*2710*/  @!P0 BRA `(.L_x_720) ;  /* 0x0000001000948947 */ /* 0x000fea0003800000 */
[----:B--2---:R-:W1:Y:S01]  /*2720*/  LDC.64 R16, c[0x0][0x258] ;  /* 0x00009600ff107b82 */ /* 0x004e620000000a00 */
[----:B------:R-:W-:-:S04]  /*2730*/  ULOP3.LUT UR10, UR4, 0x1, URZ, 0xc0, !UPT ;  /* 0x00000001040a7892 */ /* 0x000fc8000f8ec03f */
[----:B------:R-:W-:-:S03]  /*2740*/  UIMAD UR10, UR10, UR17, URZ ;  /* 0x000000110a0a72a4 */ /* 0x000fc6000f8e023f */
[----:B------:R-:W2:Y:S03]  /*2750*/  LDC.64 R26, c[0x0][0x260] ;  /* 0x00009800ff1a7b82 */ /* 0x000ea60000000a00 */
[----:B------:R-:W-:Y:S01]  /*2760*/  IMAD R8, R20, UR10, RZ ;  /* 0x0000000a14087c24 */ /* 0x000fe2000f8e02ff */
[----:B------:R-:W-:-:S04]  /*2770*/  IADD3 R19, R30, UR10, RZ ;  /* 0x0000000a1e137c10 */ /* 0x000fc8000fffe0ff */
[----:B------:R-:W-:Y:S01]  /*2780*/  SHF.L.U32 R21, R8, 0x1, RZ ;  /* 0x0000000108157819 */ /* 0x000fe200000006ff */
[----:B-1----:R-:W-:-:S04]  /*2790*/  IMAD.WIDE.U32 R16, R19, 0x4, R16 ;  /* 0x0000000413107825 */ /* 0x002fc800078e0010 */
[----:B--2---:R-:W-:Y:S01]  /*27a0*/  IMAD.WIDE R26, R21, 0x4, R26 ;  /* 0x00000004151a7825 */ /* 0x004fe200078e021a */
[----:B------:R-:W-:Y:S06]  /*27b0*/  @P3 BRA `(.L_x_721) ;  /* 0x0000000000743947 */ /* 0x000fec0003800000 */
[----:B------:R-:W1:Y:S01]  /*27c0*/  S2R R29, SR_LANEID ;  /* 0x00000000001d7919 */ /* 0x000e620000000000 */
[----:B------:R-:W2:Y:S01]  /*27d0*/  S2UR UR21, SR_CTAID.Y ;  /* 0x00000000001579c3 */ /* 0x000ea20000002600 */
[----:B------:R-:W-:Y:S01]  /*27e0*/  VOTEU.ANY UR11, UPT, PT ;  /* 0x00000000000b7886 */ /* 0x000fe200038e0100 */
[----:B------:R-:W-:Y:S01]  /*27f0*/  ULOP3.LUT UP0, URZ, UR4, 0x2, URZ, 0xc0, !UPT ;  /* 0x00000002043f7892 */ /* 0x000fe2000f80c03f */
[----:B------:R-:W3:Y:S01]  /*2800*/  S2R R19, SR_CTAID.X ;  /* 0x0000000000137919 */ /* 0x000ee20000002500 */
[----:B------:R-:W-:Y:S01]  /*2810*/  UFLO.U32 UR19, UR11 ;  /* 0x0000000b001372bd */ /* 0x000fe200080e0000 */
[----:B------:R-:W-:Y:S01]  /*2820*/  UMOV UR10, 0x1 ;  /* 0x00000001000a7882 */ /* 0x000fe20000000000 */
[----:B------:R-:W-:Y:S02]  /*2830*/  UPOPC UR11, UR11 ;  /* 0x0000000b000b72bf */ /* 0x000fe40008000000 */
[----:B------:R-:W-:-:S04]  /*2840*/  USEL UR10, UR10, 0xffffffff, !UP0 ;  /* 0xffffffff0a0a7887 */ /* 0x000fc8000c000000 */
[----:B------:R-:W-:-:S06]  /*2850*/  UIMAD UR10, UR10, UR11, URZ ;  /* 0x0000000b0a0a72a4 */ /* 0x000fcc000f8e023f */
[----:B------:R-:W-:Y:S02]  /*2860*/  MOV R23, UR10 ;  /* 0x0000000a00177c02 */ /* 0x000fe40008000f00 */
[----:B--2---:R-:W-:Y:S02]  /*2870*/  MOV R30, UR21 ;  /* 0x00000015001e7c02 */ /* 0x004fe40008000f00 */
[----:B-1----:R-:W-:-:S03]  /*2880*/  ISETP.EQ.U32.AND P0, PT, R29, UR19, PT ;  /* 0x000000131d007c0c */ /* 0x002fc6000bf02070 */
[----:B---3--:R-:W-:-:S04]  /*2890*/  IMAD R19, R19, UR17, R30 ;  /* 0x0000001113137c24 */ /* 0x008fc8000f8e021e */
        /* <DEDUP_REMOVED lines=9> */
[----:B-1----:R-:W-:Y:S05]  /*2930*/  @!P0 BRA `(.L_x_721) ;  /* 0x0000000000148947 */ /* 0x002fea0003800000 */
.L_x_722:
[----:B------:R-:W2:Y:S04]  /*2940*/  LDG.E.STRONG.GPU R8, desc[UR12][R16.64] ;  /* 0x0000000c10087981 */ /* 0x000ea8000c1ef900 */
[----:B--2---:R-:W-:Y:S01]  /*2950*/  CCTL.IVALL ;  /* 0x00000000ff00798f */ /* 0x004fe20002000000 */
[----:B------:R-:W-:Y:S05]  /*2960*/  YIELD ;  /* 0x0000000000007946 */ /* 0x000fea0003800000 */
[----:B------:R-:W-:-:S13]  /*2970*/  ISETP.NE.AND P0, PT, R8, R21, PT ;  /* 0x000000150800720c */ /* 0x000fda0003f05270 */
[----:B------:R-:W-:Y:S05]  /*2980*/  @P0 BRA `(.L_x_722) ;  /* 0xfffffffc00ec0947 */ /* 0x000fea000383ffff */
.L_x_721:
        /* <DEDUP_REMOVED lines=8> */
[----:B------:R-:W-:-:S04]  /*2a10*/  LOP3.LUT R17, R20, 0x3, RZ, 0xc0, !PT ;  /* 0x0000000314117812 */ /* 0x000fc800078ec0ff */
[----:B------:R-:W-:Y:S02]  /*2a20*/  IADD3 R8, -R17, R20, RZ ;  /* 0x0000001411087210 */ /* 0x000fe40007ffe1ff */
[----:B------:R-:W-:Y:S02]  /*2a30*/  MOV R17, RZ ;  /* 0x000000ff00117202 */ /* 0x000fe40000000f00 */
[----:B------:R-:W-:-:S13]  /*2a40*/  ISETP.GT.AND P0, PT, R8, RZ, PT ;  /* 0x000000ff0800720c */ /* 0x000fda0003f04270 */
[----:B------:R-:W-:Y:S05]  /*2a50*/  @!P0 BRA `(.L_x_724) ;  /* 0x0000000800d88947 */ /* 0x000fea0003800000 */
[----:B------:R-:W-:Y:S02]  /*2a60*/  ISETP.GT.AND P5, PT, R8, 0xc, PT ;  /* 0x0000000c0800780c */ /* 0x000fe40003fa4270 */
[----:B------:R-:W-:-:S11]  /*2a70*/  PLOP3.LUT P0, PT, PT, PT, PT, 0x80, 0x0 ;  /* 0x000000000000781c */ /* 0x000fd60003f0f070 */
[----:B------:R-:W-:Y:S05]  /*2a80*/  @!P5 BRA `(.L_x_725) ;  /* 0x0000000400d0d947 */ /* 0x000fea0003800000 */
[----:B------:R-:W-:-:S13]  /*2a90*/  PLOP3.LUT P0, PT, PT, PT, PT, 0x8, 0x0 ;  /* 0x000000000000781c */ /* 0x000fda0003f0e170 */
.L_x_726:
[C---:B------:R-:W-:Y:S02]  /*2aa0*/  ISETP.EQ.OR P5, PT, R17.reuse, UR14, P3 ;  /* 0x0000000e11007c0c */ /* 0x040fe40009fa2670 */
[----:B------:R-:W-:-:S04]  /*2ab0*/  IADD3 R23, R17, 0x1, RZ ;  /* 0x0000000111177810 */ /* 0x000fc80007ffe0ff */
[----:B------:R-:W-:-:S07]  /*2ac0*/  ISETP.EQ.OR P6, PT, R23, UR14, P3 ;  /* 0x0000000e17007c0c */ /* 0x000fce0009fc2670 */
[----:B------:R-:W-:-:S04]  /*2ad0*/  @!P5 IMAD R19, R17, UR17, R30 ;  /* 0x000000111113dc24 */ /* 0x000fc8000f8e021e */
[----:B------:R-:W-:-:S04]  /*2ae0*/  @!P5 IMAD.WIDE.U32 R18, R19, 0x8, R26 ;  /* 0x000000081312d825 */ /* 0x000fc800078e001a */
[----:B------:R-:W-:Y:S02]  /*2af0*/  @!P6 IMAD R23, R23, UR17, R30 ;  /* 0x000000111717ec24 */ /* 0x000fe4000f8e021e */
[----:B------:R-:W0:Y:S02]  /*2b00*/  @!P5 LDG.E.64 R18, desc[UR12][R18.64] ;  /* 0x0000000c1212d981 */ /* 0x000e24000c1e1b00 */
[----:B------:R-:W-:-:S06]  /*2b10*/  @!P6 IMAD.WIDE.U32 R22, R23, 0x8, R26 ;  /* 0x000000081716e825 */ /* 0x000fcc00078e001a */
[----:B------:R-:W2:Y:S01]  /*2b20*/  @!P6 LDG.E.64 R22, desc[UR12][R22.64] ;  /* 0x0000000c1616e981 */ /* 0x000ea2000c1e1b00 */
[C---:B------:R-:W-:Y:S02]  /*2b30*/  IADD3 R21, R17.reuse, 0x2, RZ ;  /* 0x0000000211157810 */ /* 0x040fe40007ffe0ff */
[----:B------:R-:W-:Y:S01]  /*2b40*/  IADD3 R25, R17, 0x3, RZ ;  /* 0x0000000311197810 */ /* 0x000fe20007ffe0ff */
[----:B0-----:R-:W-:Y:S01]  /*2b50*/  @!P5 FADD.FTZ R14, R14, R18 ;  /* 0x000000120e0ed221 */ /* 0x001fe20000010000 */
[----:B------:R-:W-:Y:S01]  /*2b60*/  @!P5 FADD.FTZ R15, R15, R19 ;  /* 0x000000130f0fd221 */ /* 0x000fe20000010000 */
[----:B------:R-:W-:Y:S02]  /*2b70*/  ISETP.EQ.OR P5, PT, R21, UR14, P3 ;  /* 0x0000000e15007c0c */ /* 0x000fe40009fa2670 */
[----:B--2---:R-:W-:Y:S01]  /*2b80*/  @!P6 FADD.FTZ R14, R14, R22 ;  /* 0x000000160e0ee221 */ /* 0x004fe20000010000 */
        /* <DEDUP_REMOVED lines=100> */
.L_x_725:
        /* <DEDUP_REMOVED lines=12> */
[----:B------:R-:W-:Y:S02]  /*3290*/  IADD3 R41, R17, 0x3, RZ ;  /* 0x0000000311297810 */ /* 0x000fe40007ffe0ff */
[----:B------:R-:W-:Y:S02]  /*32a0*/  ISETP.EQ.OR P0, PT, R25, UR14, P3 ;  /* 0x0000000e19007c0c */ /* 0x000fe40009f02670 */
[----:B------:R-:W-:-:S11]  /*32b0*/  IADD3 R21, R17, 0x4, RZ ;  /* 0x0000000411157810 */ /* 0x000fd60007ffe0ff */
[----:B------:R-:W-:-:S04]  /*32c0*/  @!P0 IMAD R17, R25, UR17, R30 ;  /* 0x0000001119118c24 */ /* 0x000fc8000f8e021e */
[----:B------:R-:W-:-:S06]  /*32d0*/  @!P0 IMAD.WIDE.U32 R16, R17, 0x8, R26 ;  /* 0x0000000811108825 */ /* 0x000fcc00078e001a */
[----:B------:R-:W3:Y:S01]  /*32e0*/  @!P0 LDG.E.64 R16, desc[UR12][R16.64] ;  /* 0x0000000c10108981 */ /* 0x000ee2000c1e1b00 */
        /* <DEDUP_REMOVED lines=11> */
[----:B------:R-:W4:Y:S01]  /*33a0*/  @!P5 LDG.E.64 R22, desc[UR12][R22.64] ;  /* 0x0000000c1616d981 */ /* 0x000f22000c1e1b00 */
[----:B------:R-:W-:Y:S01]  /*33b0*/  IADD3 R25, R21, 0x1, RZ ;  /* 0x0000000115197810 */ /* 0x000fe20007ffe0ff */
[----:B---3--:R-:W-:Y:S01]  /*33c0*/  @!P0 FADD.FTZ R14, R14, R16 ;  /* 0x000000100e0e8221 */ /* 0x008fe20000010000 */
[----:B------:R-:W-:Y:S01]  /*33d0*/  @!P0 FADD.FTZ R15, R15, R17 ;  /* 0x000000110f0f8221 */ /* 0x000fe20000010000 */
[----:B------:R-:W-:Y:S02]  /*33e0*/  IADD3 R41, R21, 0x2, RZ ;  /* 0x0000000215297810 */ /* 0x000fe40007ffe0ff */
[----:B------:R-:W-:Y:S02]  /*33f0*/  ISETP.EQ.OR P0, PT, R25, UR14, P3 ;  /* 0x0000000e19007c0c */ /* 0x000fe40009f02670 */
[----:B------:R-:W-:-:S11]  /*3400*/  IADD3 R47, R21, 0x3, RZ ;  /* 0x00000003152f7810 */ /* 0x000fd60007ffe0ff */
[----:B------:R-:W-:-:S04]  /*3410*/  @!P0 IMAD R17, R25, UR17, R30 ;  /* 0x0000001119118c24 */ /* 0x000fc8000f8e021e */
        /* <DEDUP_REMOVED lines=14> */
[----:B------:R-:W-:Y:S01]  /*3500*/  IADD3 R8, R8, -0x4, RZ ;  /* 0xfffffffc08087810 */ /* 0x000fe20007ffe0ff */
[----:B---3--:R-:W-:Y:S01]  /*3510*/  @!P0 FADD.FTZ R14, R14, R16 ;  /* 0x000000100e0e8221 */ /* 0x008fe20000010000 */
[----:B------:R-:W-:Y:S01]  /*3520*/  @!P0 FADD.FTZ R15, R15, R17 ;  /* 0x000000110f0f8221 */ /* 0x000fe20000010000 */
[----:B------:R-:W-:Y:S02]  /*3530*/  PLOP3.LUT P0, PT, PT, PT, PT, 0x8, 0x0 ;  /* 0x000000000000781c */ /* 0x000fe40003f0e170 */
[----:B------:R-:W-:Y:S02]  /*3540*/  IADD3 R8, R8, -0x4, RZ ;  /* 0xfffffffc08087810 */ /* 0x000fe40007ffe0ff */
[----:B------:R-:W-:Y:S01]  /*3550*/  IADD3 R17, R21, 0x4, RZ ;  /* 0x0000000415117810 */ /* 0x000fe20007ffe0ff */
[----:B--2---:R-:W-:Y:S01]  /*3560*/  @!P6 FADD.FTZ R14, R14, R18 ;  /* 0x000000120e0ee221 */ /* 0x004fe20000010000 */
[----:B------:R-:W-:-:S03]  /*3570*/  @!P6 FADD.FTZ R15, R15, R19 ;  /* 0x000000130f0fe221 */ /* 0x000fc60000010000 */
[----:B----4-:R-:W-:Y:S01]  /*3580*/  @!P5 FADD.FTZ R14, R14, R22 ;  /* 0x000000160e0ed221 */ /* 0x010fe20000010000 */
[----:B------:R-:W-:-:S07]  /*3590*/  @!P5 FADD.FTZ R15, R15, R23 ;  /* 0x000000170f0fd221 */ /* 0x000fce0000010000 */
.L_x_727:
[----:B------:R-:W-:-:S13]  /*35a0*/  ISETP.NE.OR P0, PT, R8, RZ, P0 ;  /* 0x000000ff0800720c */ /* 0x000fda0000705670 */
[----:B------:R-:W-:Y:S05]  /*35b0*/  @!P0 BRA `(.L_x_723) ;  /* 0x00000000007c8947 */ /* 0x000fea0003800000 */
.L_x_724:
[----:B------:R-:W-:-:S13]  /*35c0*/  ISETP.EQ.OR P6, PT, R17, UR14, P3 ;  /* 0x0000000e11007c0c */ /* 0x000fda0009fc2670 */
[----:B------:R-:W-:-:S04]  /*35d0*/  @!P6 IMAD R19, R17, UR17, R30 ;  /* 0x000000111113ec24 */ /* 0x000fc8000f8e021e */
[----:B------:R-:W-:-:S06]  /*35e0*/  @!P6 IMAD.WIDE.U32 R18, R19, 0x8, R26 ;  /* 0x000000081312e825 */ /* 0x000fcc00078e001a */
[----:B------:R-:W0:Y:S01]  /*35f0*/  @!P6 LDG.E.64 R18, desc[UR12][R18.64] ;  /* 0x0000000c1212e981 */ /* 0x000e22000c1e1b00 */
[C---:B------:R-:W-:Y:S02]  /*3600*/  IADD3 R21, R17.reuse, 0x1, RZ ;  /* 0x0000000111157810 */ /* 0x040fe40007ffe0ff */
[----:B------:R-:W-:Y:S02]  /*3610*/  IADD3 R23, R17, 0x2, RZ ;  /* 0x0000000211177810 */ /* 0x000fe40007ffe0ff */
[----:B------:R-:W-:Y:S02]  /*3620*/  ISETP.EQ.OR P0, PT, R21, UR14, P3 ;  /* 0x0000000e15007c0c */ /* 0x000fe40009f02670 */
[----:B------:R-:W-:Y:S02]  /*3630*/  ISETP.EQ.OR P5, PT, R23, UR14, P3 ;  /* 0x0000000e17007c0c */ /* 0x000fe40009fa2670 */
[----:B------:R-:W-:-:S09]  /*3640*/  IADD3 R25, R17, 0x3, RZ ;  /* 0x0000000311197810 */ /* 0x000fd20007ffe0ff */
[--C-:B------:R-:W-:Y:S02]  /*3650*/  @!P0 IMAD R21, R21, UR17, R30.reuse ;  /* 0x0000001115158c24 */ /* 0x100fe4000f8e021e */
[----:B------:R-:W-:-:S04]  /*3660*/  @!P5 IMAD R23, R23, UR17, R30 ;  /* 0x000000111717dc24 */ /* 0x000fc8000f8e021e */
[----:B------:R-:W-:-:S06]  /*3670*/  @!P5 IMAD.WIDE.U32 R22, R23, 0x8, R26 ;  /* 0x000000081716d825 */ /* 0x000fcc00078e001a */
[----:B------:R-:W2:Y:S01]  /*3680*/  @!P5 LDG.E.64 R22, desc[UR12][R22.64] ;  /* 0x0000000c1616d981 */ /* 0x000ea2000c1e1b00 */
[----:B0-----:R-:W-:Y:S01]  /*3690*/  @!P6 FADD.FTZ R14, R14, R18 ;  /* 0x000000120e0ee221 */ /* 0x001fe20000010000 */
[----:B------:R-:W-:Y:S01]  /*36a0*/  @!P6 FADD.FTZ R15, R15, R19 ;  /* 0x000000130f0fe221 */ /* 0x000fe20000010000 */
[----:B------:R-:W-:Y:S01]  /*36b0*/  ISETP.EQ.OR P6, PT, R25, UR14, P3 ;  /* 0x0000000e19007c0c */ /* 0x000fe20009fc2670 */
[----:B------:R-:W-:-:S06]  /*36c0*/  @!P0 IMAD.WIDE.U32 R18, R21, 0x8, R26 ;  /* 0x0000000815128825 */ /* 0x000fcc00078e001a */
[----:B------:R-:W3:Y:S06]  /*36d0*/  @!P0 LDG.E.64 R18, desc[UR12][R18.64] ;  /* 0x0000000c12128981 */ /* 0x000eec000c1e1b00 */
[----:B------:R-:W-:-:S04]  /*36e0*/  @!P6 IMAD R25, R25, UR17, R30 ;  /* 0x000000111919ec24 */ /* 0x000fc8000f8e021e */
[----:B------:R-:W-:-:S06]  /*36f0*/  @!P6 IMAD.WIDE.U32 R24, R25, 0x8, R26 ;  /* 0x000000081918e825 */ /* 0x000fcc00078e001a */
[----:B------:R-:W4:Y:S01]  /*3700*/  @!P6 LDG.E.64 R24, desc[UR12][R24.64] ;  /* 0x0000000c1818e981 */ /* 0x000f22000c1e1b00 */
[----:B------:R-:W-:Y:S02]  /*3710*/  IADD3 R8, R8, -0x4, RZ ;  /* 0xfffffffc08087810 */ /* 0x000fe40007ffe0ff */
[----:B------:R-:W-:Y:S01]  /*3720*/  IADD3 R17, R17, 0x4, RZ ;  /* 0x0000000411117810 */ /* 0x000fe20007ffe0ff */
[----:B---3--:R-:W-:Y:S01]  /*3730*/  @!P0 FADD.FTZ R14, R14, R18 ;  /* 0x000000120e0e8221 */ /* 0x008fe20000010000 */
[----:B------:R-:W-:Y:S01]  /*3740*/  @!P0 FADD.FTZ R15, R15, R19 ;  /* 0x000000130f0f8221 */ /* 0x000fe20000010000 */
[----:B------:R-:W-:Y:S02]  /*3750*/  ISETP.NE.AND P0, PT, R8, RZ, PT ;  /* 0x000000ff0800720c */ /* 0x000fe40003f05270 */
[----:B--2---:R-:W-:Y:S01]  /*3760*/  @!P5 FADD.FTZ R14, R14, R22 ;  /* 0x000000160e0ed221 */ /* 0x004fe20000010000 */
[----:B------:R-:W-:-:S03]  /*3770*/  @!P5 FADD.FTZ R15, R15, R23 ;  /* 0x000000170f0fd221 */ /* 0x000fc60000010000 */
[----:B----4-:R-:W-:Y:S01]  /*3780*/  @!P6 FADD.FTZ R14, R14, R24 ;  /* 0x000000180e0ee221 */ /* 0x010fe20000010000 */
[----:B------:R-:W-:-:S06]  /*3790*/  @!P6 FADD.FTZ R15, R15, R25 ;  /* 0x000000190f0fe221 */ /* 0x000fcc0000010000 */
[----:B------:R-:W-:Y:S05]  /*37a0*/  @P0 BRA `(.L_x_724) ;  /* 0xfffffffc00840947 */ /* 0x000fea000383ffff */
.L_x_723:
        /* <DEDUP_REMOVED lines=8> */
[----:B------:R-:W0:Y:S02]  /*3830*/  LDG.E.64 R18, desc[UR12][R18.64] ;  /* 0x0000000c12127981 */ /* 0x000e24000c1e1b00 */
[----:B0-----:R-:W-:Y:S01]  /*3840*/  FADD.FTZ R14, R14, R18 ;  /* 0x000000120e0e7221 */ /* 0x001fe20000010000 */
[----:B------:R-:W-:-:S07]  /*3850*/  FADD.FTZ R15, R15, R19 ;  /* 0x000000130f0f7221 */ /* 0x000fce0000010000 */
.L_x_729:
[----:B------:R-:W-:Y:S05]  /*3860*/  BSYNC B0 ;  /* 0x0000000000007941 */ /* 0x000fea0003800000 */
.L_x_728:
        /* <DEDUP_REMOVED lines=10> */
[----:B------:R-:W0:Y:S04]  /*3910*/  @!P5 LDG.E.64 R16, desc[UR12][R16.64] ;  /* 0x0000000c1010d981 */ /* 0x000e28000c1e1b00 */
[----:B------:R-:W2:Y:S01]  /*3920*/  @!P0 LDG.E.64 R26, desc[UR12][R26.64] ;  /* 0x0000000c1a1a8981 */ /* 0x000ea2000c1e1b00 */
[----:B0-----:R-:W-:Y:S01]  /*3930*/  @!P5 FADD.FTZ R14, R14, R16 ;  /* 0x000000100e0ed221 */ /* 0x001fe20000010000 */
[----:B------:R-:W-:-:S03]  /*3940*/  @!P5 FADD.FTZ R15, R15, R17 ;  /* 0x000000110f0fd221 */ /* 0x000fc60000010000 */
[----:B--2---:R-:W-:Y:S01]  /*3950*/  @!P0 FADD.FTZ R14, R14, R26 ;  /* 0x0000001a0e0e8221 */ /* 0x004fe20000010000 */
[----:B------:R-:W-:-:S07]  /*3960*/  @!P0 FADD.FTZ R15, R15, R27 ;  /* 0x0000001b0f0f8221 */ /* 0x000fce0000010000 */
.L_x_720:
[----:B------:R-:W1:Y:S01]  /*3970*/  S2UR UR11, SR_CgaCtaId ;  /* 0x00000000000b79c3 */ /* 0x000e620000008800 */
[----:B------:R-:W-:Y:S01]  /*3980*/  UMOV UR10, 0x400 ;  /* 0x00000400000a7882 */ /* 0x000fe20000000000 */
[----:B------:R-:W-:-:S06]  /*3990*/  SHF.R.U32.HI R8, RZ, 0x4, R39 ;  /* 0x00000004ff087819 */ /* 0x000fcc0000011627 */
[----:B--2---:R-:W2:Y:S01]  /*39a0*/  LDC R19, c[0x0][0x2ac] ;  /* 0x0000ab00ff137b82 */ /* 0x004ea20000000800 */
[----:B-1----:R-:W-:Y:S01]  /*39b0*/  ULEA UR10, UR11, UR10, 0x18 ;  /* 0x0000000a0b0a7291 */ /* 0x002fe2000f8ec03f */
[----:B--2---:R-:W-:-:S08]  /*39c0*/  IMAD R8, R19, UR14, R8 ;  /* 0x0000000e13087c24 */ /* 0x004fd0000f8e0208 */
[----:B------:R0:W-:Y:S01]  /*39d0*/  @!P3 STS.64 [UR10+0x98], R14 ;  /* 0x0000980eff00b988 */ /* 0x0001e20008000a0a */
[----:B------:R-:W-:Y:S01]  /*39e0*/  BAR.SYNC.DEFER_BLOCKING 0x0 ;  /* 0x0000000000007b1d */ /* 0x000fe20000010000 */
[C---:B------:R-:W-:Y:S02]  /*39f0*/  IADD3 R18, R8.reuse, 0x40, RZ ;  /* 0x0000004008127810 */ /* 0x040fe40007ffe0ff */
[----:B------:R-:W-:Y:S01]  /*3a00*/  IADD3 R8, R8, 0x60, RZ ;  /* 0x0000006008087810 */ /* 0x000fe20007ffe0ff */
[--C-:B0-----:R-:W-:Y:S02]  /*3a10*/  HADD2.F32 R14, -RZ, R37.reuse.H0_H0 ;  /* 0x20000025ff0e7230 */ /* 0x101fe40000004100 */
[----:B------:R-:W-:-:S05]  /*3a20*/  HADD2.F32 R37, -RZ, R37.H1_H1 ;  /* 0x30000025ff257230 */ /* 0x000fca0000004100 */
[----:B------:R-:W-:-:S04]  /*3a30*/  FADD.FTZ R37, R37, -UR20 ;  /* 0x8000001425257e21 */ /* 0x000fc80008010000 */
[----:B------:R-:W-:Y:S01]  /*3a40*/  FMUL.FTZ R24, R37, UR18 ;  /* 0x0000001225187c20 */ /* 0x000fe20008410000 */
[----:B------:R-:W0:Y:S01]  /*3a50*/  LDS.64 R16, [UR10+0x98] ;  /* 0x0000980aff107984 */ /* 0x000e220008000a00 */
[----:B------:R-:W-:Y:S02]  /*3a60*/  ULDC.64 UR10, c[0x0][0x290] ;  /* 0x0000a400000a7ab9 */ /* 0x000fe40000000a00 */
[----:B------:R-:W-:Y:S02]  /*3a70*/  ISETP.GE.U32.AND P3, PT, R8, UR10, PT ;  /* 0x0000000a08007c0c */ /* 0x000fe4000bf66070 */
[----:B------:R-:W-:Y:S02]  /*3a80*/  SHF.R.S32.HI R8, RZ, 0x1f, R8 ;  /* 0x0000001fff087819 */ /* 0x000fe40000011408 */
[----:B------:R-:W-:Y:S01]  /*3a90*/  ISETP.GE.U32.AND P0, PT, R18, UR10, PT ;  /* 0x0000000a12007c0c */ /* 0x000fe2000bf06070 */
[----:B------:R-:W-:Y:S01]  /*3aa0*/  ULDC UR10, c[0x0][0x2bc] ;  /* 0x0000af00000a7ab9 */ /* 0x000fe20000000800 */
[----:B------:R-:W-:-:S02]  /*3ab0*/  ISETP.GE.AND.EX P3, PT, R8, UR11, PT, P3 ;  /* 0x0000000b08007c0c */ /* 0x000fc4000bf66330 */
[----:B------:R-:W-:-:S04]  /*3ac0*/  SHF.R.S32.HI R18, RZ, 0x1f, R18 ;  /* 0x0000001fff127819 */ /* 0x000fc80000011412 */
[----:B------:R-:W-:Y:S01]  /*3ad0*/  ISETP.GE.AND.EX P0, PT, R18, UR11, PT, P0 ;  /* 0x0000000b12007c0c */ /* 0x000fe2000bf06300 */
[----:B0-----:R-:W-:Y:S01]  /*3ae0*/  FMUL.FTZ R8, R16, UR10 ;  /* 0x0000000a10087c20 */ /* 0x001fe20008410000 */
[----:B------:R-:W-:Y:S01]  /*3af0*/  FADD.FTZ R16, R14, -UR20 ;  /* 0x800000140e107e21 */ /* 0x000fe20008010000 */
[----:B------:R-:W-:Y:S01]  /*3b00*/  FMUL.FTZ R15, R17, UR10 ;  /* 0x0000000a110f7c20 */ /* 0x000fe20008410000 */
[----:B------:R-:W-:Y:S02]  /*3b10*/  HADD2.F32 R17, -RZ, R36.H0_H0 ;  /* 0x20000024ff117230 */ /* 0x000fe40000004100 */
[----:B------:R-:W-:Y:S02]  /*3b20*/  HADD2.F32 R14, -RZ, R38.H0_H0 ;  /* 0x20000026ff0e7230 */ /* 0x000fe40000004100 */
[----:B------:R-:W-:Y:S01]  /*3b30*/  FMUL.FTZ R41, R16, UR18 ;  /* 0x0000001210297c20 */ /* 0x000fe20008410000 */
[----:B------:R-:W-:Y:S02]  /*3b40*/  HADD2.F32 R36, -RZ, R36.H1_H1 ;  /* 0x30000024ff247230 */ /* 0x000fe40000004100 */
        /* <DEDUP_REMOVED lines=20> */
.L_x_730:
        /* <DEDUP_REMOVED lines=10> */
[----:B------:R-:W-:Y:S02]  /*3d30*/  IMAD R23, R28, UR11, R21 ;  /* 0x0000000b1c177c24 */ /* 0x000fe4000f8e0215 */
[----:B------:R-:W-:Y:S01]  /*3d40*/  FMUL.FTZ R21, R18, UR18 ;  /* 0x0000001212157c20 */ /* 0x000fe20008410000 */
[----:B------:R-:W-:Y:S01]  /*3d50*/  FMUL.FTZ R20, R19, UR18 ;  /* 0x0000001213147c20 */ /* 0x000fe20008410000 */
[----:B------:R-:W-:Y:S01]  /*3d60*/  IMAD.WIDE.U32 R16, R28, UR10, R16 ;  /* 0x0000000a1c107c25 */ /* 0x000fe2000f8e0010 */
[----:B------:R-:W-:-:S02]  /*3d70*/  ULDC.64 UR10, c[0x0][0x210] ;  /* 0x00008400000a7ab9 */ /* 0x000fc40000000a00 */
[----:B------:R-:W-:Y:S02]  /*3d80*/  LEA R18, P5, R16, UR10, 0x1 ;  /* 0x0000000a10127c11 */ /* 0x000fe4000f8a08ff */
[----:B------:R-:W-:Y:S02]  /*3d90*/  IADD3 R23, R17, R23, RZ ;  /* 0x0000001711177210 */ /* 0x000fe40007ffe0ff */
[----:B------:R-:W-:Y:S02]  /*3da0*/  F2FP.F16.F32.PACK_AB R17, R20, R21 ;  /* 0x000000151411723e */ /* 0x000fe400000000ff */
[----:B------:R-:W-:-:S05]  /*3db0*/  LEA.HI.X R19, R16, UR11, R23, 0x1, P5 ;  /* 0x0000000b10137c11 */ /* 0x000fca000a8f0c17 */
[----:B------:R0:W-:Y:S02]  /*3dc0*/  STG.E desc[UR12][R18.64], R17 ;  /* 0x0000001112007986 */ /* 0x0001e4000c10190c */
.L_x_732:
[----:B------:R-:W-:Y:S05]  /*3dd0*/  BSYNC B0 ;  /* 0x0000000000007941 */ /* 0x000fea0003800000 */
.L_x_731:
[----:B------:R-:W-:Y:S01]  /*3de0*/  FADD.FTZ R16, R14, -UR20 ;  /* 0x800000140e107e21 */ /* 0x000fe20008010000 */
[----:B------:R-:W-:Y:S01]  /*3df0*/  FADD.FTZ R38, R38, -UR20 ;  /* 0x8000001426267e21 */ /* 0x000fe20008010000 */
[--C-:B0-----:R-:W-:Y:S02]  /*3e00*/  HADD2.F32 R17, -RZ, R35.reuse.H0_H0 ;  /* 0x20000023ff117230 */ /* 0x101fe40000004100 */
        /* <DEDUP_REMOVED lines=22> */
.L_x_733:
        /* <DEDUP_REMOVED lines=20> */
.L_x_735:
[----:B------:R-:W-:Y:S05]  /*40b0*/  BSYNC B0 ;  /* 0x0000000000007941 */ /* 0x000fea0003800000 */
.L_x_734:
[--C-:B------:R-:W-:Y:S01]  /*40c0*/  HADD2.F32 R14, -RZ, R33.reuse.H0_H0 ;  /* 0x20000021ff0e7230 */ /* 0x100fe20000004100 */
[C---:B------:R-:W-:Y:S01]  /*40d0*/  ISETP.LT.U32.AND P0, PT, R39.reuse, 0x200, !P0 ;  /* 0x000002002700780c */ /* 0x040fe20004701070 */
[----:B------:R-:W-:Y:S01]  /*40e0*/  HADD2.F32 R33, -RZ, R33.H1_H1 ;  /* 0x30000021ff217230 */ /* 0x000fe20000004100 */
[----:B------:R-:W-:Y:S01]  /*40f0*/  ISETP.LT.U32.AND P3, PT, R39, 0x200, !P3 ;  /* 0x000002002700780c */ /* 0x000fe20005f61070 */
[----:B0-----:R-:W-:Y:S02]  /*4100*/  HADD2.F32 R17, -RZ, R32.H0_H0 ;  /* 0x20000020ff117230 */ /* 0x001fe40000004100 */
[----:B------:R-:W-:Y:S01]  /*4110*/  FADD.FTZ R16, R14, -UR20 ;  /* 0x800000140e107e21 */ /* 0x000fe20008010000 */
[----:B------:R-:W-:Y:S02]  /*4120*/  HADD2.F32 R14, -RZ, R34.H0_H0 ;  /* 0x20000022ff0e7230 */ /* 0x000fe40000004100 */
[----:B------:R-:W-:Y:S01]  /*4130*/  FADD.FTZ R33, R33, -UR20 ;  /* 0x8000001421217e21 */ /* 0x000fe20008010000 */
[----:B------:R-:W-:-:S02]  /*4140*/  HADD2.F32 R32, -RZ, R32.H1_H1 ;  /* 0x30000020ff207230 */ /* 0x000fc40000004100 */
[----:B------:R-:W-:Y:S01]  /*4150*/  FMUL.FTZ R35, R16, UR18 ;  /* 0x0000001210237c20 */ /* 0x000fe20008410000 */
[----:B------:R-:W-:Y:S02]  /*4160*/  HADD2.F32 R34, -RZ, R34.H1_H1 ;  /* 0x30000022ff227230 */ /* 0x000fe40000004100 */
        /* <DEDUP_REMOVED lines=20> */
.L_x_736:
[----:B------:R-:W-:Y:S04]  /*42b0*/  BSSY B0, `(.L_x_737) ;  /* 0x0000014000007945 */ /* 0x000fe80003800000 */
[----:B------:R-:W-:Y:S05]  /*42c0*/  @!P0 BRA `(.L_x_738) ;  /* 0x0000000000488947 */ /* 0x000fea0003800000 */
[C-C-:B------:R-:W-:Y:S01]  /*42d0*/  FFMA.FTZ R16, R8.reuse, R35, R15.reuse ;  /* 0x0000002308107223 */ /* 0x140fe2000001000f */
[----:B------:R-:W-:Y:S01]  /*42e0*/  FFMA.FTZ R19, R8, R24, R15 ;  /* 0x0000001808137223 */ /* 0x000fe2000001000f */
[----:B------:R-:W-:Y:S02]  /*42f0*/  ULDC.64 UR10, c[0x0][0x288] ;  /* 0x0000a200000a7ab9 */ /* 0x000fe40000000a00 */
[----:B------:R-:W-:Y:S01]  /*4300*/  FFMA.FTZ R20, R17, R10, -R16 ;  /* 0x0000000a11147223 */ /* 0x000fe20000010810 */
[----:B------:R-:W-:Y:S01]  /*4310*/  MOV R16, R42 ;  /* 0x0000002a00107202 */ /* 0x000fe20000000f00 */
[----:B------:R-:W-:Y:S01]  /*4320*/  IMAD R21, R7, UR10, RZ ;  /* 0x0000000a07157c24 */ /* 0x000fe2000f8e02ff */
[----:B------:R-:W-:Y:S01]  /*4330*/  MOV R17, R45 ;  /* 0x0000002d00117202 */ /* 0x000fe20000000f00 */
[----:B------:R-:W-:Y:S02]  /*4340*/  FFMA.FTZ R32, R32, R11, -R19 ;  /* 0x0000000b20207223 */ /* 0x000fe40000010813 */
[----:B------:R-:W-:-:S04]  /*4350*/  IMAD.WIDE.U32 R18, R2, UR10, R16 ;  /* 0x0000000a02127c25 */ /* 0x000fc8000f8e0010 */
[----:B------:R-:W-:Y:S01]  /*4360*/  IMAD R17, R2, UR11, R21 ;  /* 0x0000000b02117c24 */ /* 0x000fe2000f8e0215 */
[----:B------:R-:W-:Y:S01]  /*4370*/  ULDC.64 UR10, c[0x0][0x210] ;  /* 0x00008400000a7ab9 */ /* 0x000fe20000000a00 */
[----:B------:R-:W-:Y:S01]  /*4380*/  FMUL.FTZ R21, R20, UR18 ;  /* 0x0000001214157c20 */ /* 0x000fe20008410000 */
[----:B------:R-:W-:Y:S01]  /*4390*/  FMUL.FTZ R20, R32, UR18 ;  /* 0x0000001220147c20 */ /* 0x000fe20008410000 */
[----:B------:R-:W-:Y:S02]  /*43a0*/  LEA R16, P0, R18, UR10, 0x1 ;  /* 0x0000000a12107c11 */ /* 0x000fe4000f8008ff */
[----:B------:R-:W-:Y:S02]  /*43b0*/  IADD3 R17, R19, R17, RZ ;  /* 0x0000001113117210 */ /* 0x000fe40007ffe0ff */
[----:B------:R-:W-:Y:S02]  /*43c0*/  F2FP.F16.F32.PACK_AB R19, R20, R21 ;  /* 0x000000151413723e */ /* 0x000fe400000000ff */
[----:B------:R-:W-:-:S05]  /*43d0*/  LEA.HI.X R17, R18, UR11, R17, 0x1, P0 ;  /* 0x0000000b12117c11 */ /* 0x000fca00080f0c11 */
[----:B------:R0:W-:Y:S02]  /*43e0*/  STG.E desc[UR12][R16.64], R19 ;  /* 0x0000001310007986 */ /* 0x0001e4000c10190c */
.L_x_738:
[----:B------:R-:W-:Y:S05]  /*43f0*/  BSYNC B0 ;  /* 0x0000000000007941 */ /* 0x000fea0003800000 */
.L_x_737:
[----:B0-----:R-:W-:Y:S01]  /*4400*/  FADD.FTZ R16, R14, -UR20 ;  /* 0x800000140e107e21 */ /* 0x001fe20008010000 */
[----:B------:R-:W-:Y:S01]  /*4410*/  FADD.FTZ R34, R34, -UR20 ;  /* 0x8000001422227e21 */ /* 0x000fe20008010000 */
[--C-:B------:R-:W-:Y:S02]  /*4420*/  HADD2.F32 R17, -RZ, R31.reuse.H0_H0 ;  /* 0x2000001fff117230 */ /* 0x100fe40000004100 */
        /* <DEDUP_REMOVED lines=22> */
.L_x_739:
        /* <DEDUP_REMOVED lines=19> */
.L_x_741:
[----:B------:R-:W-:Y:S05]  /*46c0*/  BSYNC B0 ;  /* 0x0000000000007941 */ /* 0x000fea0003800000 */
.L_x_740:
[----:B------:R-:W-:Y:S02]  /*46d0*/  UIADD3 UR15, UR17, UR15, URZ ;  /* 0x0000000f110f7290 */ /* 0x000fe4000fffe03f */
[----:B------:R-:W-:Y:S02]  /*46e0*/  UIADD3 UR4, UR4, 0x1, URZ ;  /* 0x0000000104047890 */ /* 0x000fe4000fffe03f */
[----:B------:R-:W-:-:S06]  /*46f0*/  UISETP.GE.AND UP0, UPT, UR15, UR5, UPT ;  /* 0x000000050f00728c */ /* 0x000fcc000bf06270 */
[----:B------:R-:W-:-:S13]  /*4700*/  PLOP3.LUT P0, PT, PT, PT, UP0, 0x80, 0x0 ;  /* 0x000000000000781c */ /* 0x000fda0003f0f008 */
[----:B------:R-:W-:Y:S05]  /*4710*/  @!P0 BRA `(.L_x_742) ;  /* 0xffffffbc000c8947 */ /* 0x000fea000383ffff */
.L_x_707:
        /* <DEDUP_REMOVED lines=23> */
.L_x_744:
[----:B------:R-:W-:Y:S05]  /*4890*/  BSYNC B0 ;  /* 0x0000000000007941 */ /* 0x000fea0003800000 */
.L_x_743:
[----:B------:R-:W-:Y:S05]  /*48a0*/  @P0 EXIT ;  /* 0x000000000000094d */ /* 0x000fea0003800000 */
[----:B------:R-:W-:Y:S05]  /*48b0*/  @P2 BRA `(.L_x_745) ;  /* 0x0000000000202947 */ /* 0x000fea0003800000 */
[----:B------:R-:W-:-:S05]  /*48c0*/  IMAD R0, R4, R7, RZ ;  /* 0x0000000704007224 */ /* 0x000fca00078e02ff */
[----:B------:R-:W-:-:S13]  /*48d0*/  ISETP.NE.AND P0, PT, R0, -0x1, PT ;  /* 0xffffffff0000780c */ /* 0x000fda0003f05270 */
[----:B------:R-:W-:Y:S05]  /*48e0*/  @!P0 BRA `(.L_x_745) ;  /* 0x0000000000148947 */ /* 0x000fea0003800000 */
.L_x_746:
[----:B-1----:R-:W2:Y:S04]  /*48f0*/  LDG.E.STRONG.GPU R5, desc[UR12][R2.64] ;  /* 0x0000000c02057981 */ /* 0x002ea8000c1ef900 */
[----:B--2---:R-:W-:Y:S01]  /*4900*/  CCTL.IVALL ;  /* 0x00000000ff00798f */ /* 0x004fe20002000000 */
[----:B------:R-:W-:Y:S05]  /*4910*/  YIELD ;  /* 0x0000000000007946 */ /* 0x000fea0003800000 */
[----:B------:R-:W-:-:S13]  /*4920*/  ISETP.NE.AND P0, PT, R5, R0, PT ;  /* 0x000000000500720c */ /* 0x000fda0003f05270 */
[----:B------:R-:W-:Y:S05]  /*4930*/  @P0 BRA `(.L_x_746) ;  /* 0xfffffffc00ec0947 */ /* 0x000fea000383ffff */
.L_x_745:
        /* <DEDUP_REMOVED lines=24> */
.L_x_747:
        /* <DEDUP_REMOVED lines=23> */
.L_x_748:
        /* <DEDUP_REMOVED lines=13> */
.L_x_3309:


//--------------------- .text._Z35group_norm_nhwc_bwd_one_pass_kernelI11Fp16IOFp32WLi256ELi32ELi512EEv26Group_norm_nhwc_bwd_params --------------------------
	.section	.text._Z35group_norm_nhwc_bwd_one_pass_kernelI11Fp16IOFp32WLi256ELi32ELi512EEv26Group_norm_nhwc_bwd_params,"ax",@progbits
	.align	128
        .global         _Z35group_norm_nhwc_bwd_one_pass_kernelI11Fp16IOFp32WLi256ELi32ELi512EEv26Group_norm_nhwc_bwd_params
        .type           _Z35group_norm_nhwc_bwd_one_pass_kernelI11Fp16IOFp32WLi256ELi32ELi512EEv26Group_norm_nhwc_bwd_params,@function
        .size           _Z35group_norm_nhwc_bwd_one_pass_kernelI11Fp16IOFp32WLi256ELi32ELi512EEv26Group_norm_nhwc_bwd_params,(.L_x_3310 - _Z35group_norm_nhwc_bwd_one_pass_kernelI11Fp16IOFp32WLi256ELi32ELi512EEv26Group_norm_nhwc_bwd_params)
        .other          _Z35group_norm_nhwc_bwd_one_pass_kernelI11Fp16IOFp32WLi256ELi32ELi512EEv26Group_norm_nhwc_bwd_params,@"STO_CUDA_ENTRY STV_DEFAULT"
_Z35group_norm_nhwc_bwd_one_pass_kernelI11Fp16IOFp32WLi256ELi32ELi512EEv26Group_norm_nhwc_bwd_params:
.text._Z35group_norm_nhwc_bwd_one_pass_kernelI11Fp16IOFp32WLi256ELi32ELi512EEv26Group_norm_nhwc_bwd_params:
[----:B------:R-:W0:Y:S08]  /*0000*/  LDC R1, c[0x0][0x28] ;  /* 0x00000a00ff017b82 */ /* 0x000e300000000800 */
[----:B------:R-:W1:Y:S01]  /*0010*/  S2UR UR6, SR_CTAID.Y ;  /* 0x00000000000679c3 */ /* 0x000e620000002600 */
[----:B------:R-:W-:Y:S01]  /*0020*/  ULDC UR4, c[0x0][0x2a0] ;  /* 0x0000a80000047ab9 */ /* 0x000fe20000000800 */
[----:B------:R-:W-:Y:S01]  /*0030*/  ULDC UR5, c[0x0][0x270] ;  /* 0x00009c0000057ab9 */ /* 0x000fe20000000800 */
[----:B------:R-:W2:Y:S01]  /*0040*/  S2R R39, SR_TID.X ;  /* 0x0000000000277919 */ /* 0x000ea20000002100 */
[----:B------:R-:W-:Y:S01]  /*0050*/  UIMAD UR4, UR4, UR5, URZ ;  /* 0x00000005040472a4 */ /* 0x000fe2000f8e023f */
[----:B0-----:R-:W-:Y:S01]  /*0060*/  IADD3 R1, R1, -0x8, RZ ;  /* 0xfffffff801017810 */ /* 0x001fe20007ffe0ff */
[----:B------:R-:W-:-:S02]  /*0070*/  ULDC.64 UR8, c[0x0][0x208] ;  /* 0x0000820000087ab9 */ /* 0x000fc40000000a00 */
[----:B------:R-:W0:Y:S01]  /*0080*/  S2UR UR7, SR_CTAID.X ;  /* 0x00000000000779c3 */ /* 0x000e220000002500 */
[----:B-1----:R-:W-:-:S04]  /*0090*/  MOV R0, UR6 ;  /* 0x0000000600007c02 */ /* 0x002fc80008000f00 */
[----:B------:R-:W-:-:S13]  /*00a0*/  ISETP.GE.AND P0, PT, R0, UR4, PT ;  /* 0x0000000400007c0c */ /* 0x000fda000bf06270 */
[----:B--2---:R-:W-:Y:S05]  /*00b0*/  @P0 BRA `(.L_x_749) ;  /* 0x0000006000840947 */ /* 0x004fea0003800000 */
[----:B------:R-:W0:Y:S01]  /*00c0*/  LDC R3, c[0x0][0x2ac] ;  /* 0x0000ab00ff037b82 */ /* 0x000e220000000800 */
[--C-:B------:R-:W-:Y:S01]  /*00d0*/  SHF.R.U32.HI R38, RZ, 0x4, R39.reuse ;  /* 0x00000004ff267819 */ /* 0x100fe20000011627 */
[----:B------:R-:W-:Y:S01]  /*00e0*/  ULDC.64 UR10, c[0x0][0x290] ;  /* 0x0000a400000a7ab9 */ /* 0x000fe20000000a00 */
[----:B------:R-:W-:Y:S01]  /*00f0*/  SHF.R.S32.HI R4, RZ, 0x1f, R39 ;  /* 0x0000001fff047819 */ /* 0x000fe20000011427 */
[----:B------:R-:W-:Y:S01]  /*0100*/  UMOV UR5, 0x400 ;  /* 0x0000040000057882 */ /* 0x000fe20000000000 */
[----:B------:R-:W-:Y:S01]  /*0110*/  LOP3.LUT R5, R5, 0xfffffffb, RZ, 0xc0, !PT ;  /* 0xfffffffb05057812 */ /* 0x000fe200078ec0ff */
[----:B------:R-:W-:Y:S01]  /*0120*/  HFMA2.MMA R57, -RZ, RZ, 0, 0 ;  /* 0x00000000ff397435 */ /* 0x000fe200000001ff */
[----:B------:R-:W-:Y:S01]  /*0130*/  LEA.HI R4, R4, R39, RZ, 0x5 ;  /* 0x0000002704047211 */ /* 0x000fe200078f28ff */
[----:B------:R-:W1:Y:S01]  /*0140*/  LDC.64 R60, c[0x0][0x288] ;  /* 0x0000a200ff3c7b82 */ /* 0x000e620000000a00 */
[----:B------:R-:W-:Y:S02]  /*0150*/  MOV R40, R0 ;  /* 0x0000000000287202 */ /* 0x000fe40000000f00 */
[----:B------:R-:W-:-:S05]  /*0160*/  SHF.R.S32.HI R4, RZ, 0x5, R4 ;  /* 0x00000005ff047819 */ /* 0x000fca0000011404 */
[----:B------:R-:W2:Y:S01]  /*0170*/  S2UR UR6, SR_CgaCtaId ;  /* 0x00000000000679c3 */ /* 0x000ea20000008800 */
[----:B0-----:R-:W-:-:S05]  /*0180*/  IMAD R38, R3, UR7, R38 ;  /* 0x0000000703267c24 */ /* 0x001fca000f8e0226 */
[----:B------:R-:W-:Y:S01]  /*0190*/  IADD3 R2, R38, 0xc0, RZ ;  /* 0x000000c026027810 */ /* 0x000fe20007ffe0ff */
[----:B-1----:R-:W-:Y:S01]  /*01a0*/  IMAD.WIDE.U32 R6, R60, 0x3, RZ ;  /* 0x000000033c067825 */ /* 0x002fe200078e00ff */
[----:B------:R-:W-:Y:S02]  /*01b0*/  LEA R3, R61, R61, 0x1 ;  /* 0x0000003d3d037211 */ /* 0x000fe400078e08ff */
[----:B------:R-:W-:Y:S02]  /*01c0*/  ISETP.GE.U32.AND P0, PT, R2, UR10, PT ;  /* 0x0000000a02007c0c */ /* 0x000fe4000bf06070 */
[----:B------:R-:W-:Y:S02]  /*01d0*/  IADD3 R3, R7, R3, RZ ;  /* 0x0000000307037210 */ /* 0x000fe40007ffe0ff */
[----:B------:R-:W-:Y:S01]  /*01e0*/  SHF.R.S32.HI R2, RZ, 0x1f, R2 ;  /* 0x0000001fff027819 */ /* 0x000fe20000011402 */
[----:B--2---:R-:W-:Y:S01]  /*01f0*/  ULEA UR5, UR6, UR5, 0x18 ;  /* 0x0000000506057291 */ /* 0x004fe2000f8ec03f */
[----:B------:R-:W-:-:S02]  /*0200*/  LEA.HI R59, P2, R3, R6, RZ, 0x1 ;  /* 0x00000006033b7211 */ /* 0x000fc400078508ff */
[----:B------:R-:W-:Y:S02]  /*0210*/  ISETP.GE.AND.EX P0, PT, R2, UR11, PT, P0 ;  /* 0x0000000b02007c0c */ /* 0x000fe4000bf06300 */
[----:B------:R-:W-:Y:S01]  /*0220*/  IADD3.X R6, RZ, R3, RZ, P2, !PT ;  /* 0x00000003ff067210 */ /* 0x000fe200017fe4ff */
[----:B------:R-:W0:Y:S01]  /*0230*/  LDC R2, c[0x0][0x10] ;  /* 0x00000400ff027b82 */ /* 0x000e220000000800 */
[----:B------:R-:W-:Y:S02]  /*0240*/  LEA.HI R58, P1, R61, R60, RZ, 0x1 ;  /* 0x0000003c3d3a7211 */ /* 0x000fe400078308ff */
[--C-:B------:R-:W-:Y:S02]  /*0250*/  SHF.R.S64 R59, R59, 0x1, R6.reuse ;  /* 0x000000013b3b7819 */ /* 0x100fe40000001006 */
[----:B------:R-:W-:Y:S02]  /*0260*/  SHF.R.S32.HI R6, RZ, 0x1, R6 ;  /* 0x00000001ff067819 */ /* 0x000fe40000011406 */
[----:B------:R-:W-:-:S02]  /*0270*/  ISETP.LT.U32.AND P0, PT, R39, 0x200, !P0 ;  /* 0x000002002700780c */ /* 0x000fc40004701070 */
[----:B------:R-:W-:Y:S02]  /*0280*/  SHF.L.U64.HI R3, R59, 0x2, R6 ;  /* 0x000000023b037819 */ /* 0x000fe40000010206 */
[----:B------:R-:W-:Y:S02]  /*0290*/  IADD3.X R61, RZ, R61, RZ, P1, !PT ;  /* 0x0000003dff3d7210 */ /* 0x000fe40000ffe4ff */
[----:B------:R-:W-:Y:S01]  /*02a0*/  LEA R60, R4, UR5, 0x3 ;  /* 0x00000005043c7c11 */ /* 0x000fe2000f8e18ff */
[----:B------:R1:W-:Y:S01]  /*02b0*/  STL [R1], R3 ;  /* 0x0000000301007387 */ /* 0x0003e20000100800 */
[--C-:B------:R-:W-:Y:S02]  /*02c0*/  SHF.R.S64 R58, R58, 0x1, R61.reuse ;  /* 0x000000013a3a7819 */ /* 0x100fe4000000103d */
[----:B------:R-:W-:-:S03]  /*02d0*/  SHF.R.S32.HI R61, RZ, 0x1, R61 ;  /* 0x00000001ff3d7819 */ /* 0x000fc6000001143d */
[----:B------:R-:W-:Y:S02]  /*02e0*/  @P0 LOP3.LUT R5, R5, 0x4, RZ, 0xfc, !PT ;  /* 0x0000000405050812 */ /* 0x000fe400078efcff */
[----:B------:R-:W-:-:S07]  /*02f0*/  SHF.L.U64.HI R61, R58, 0x2, R61 ;  /* 0x000000023a3d7819 */ /* 0x000fce000001023d */
.L_x_800:
[----:B------:R-:W2:Y:S01]  /*0300*/  LDC R11, c[0x0][0x2a0] ;  /* 0x0000a800ff0b7b82 */ /* 0x000ea20000000800 */
[----:B------:R-:W-:Y:S01]  /*0310*/  IABS R8, R40 ;  /* 0x0000002800087213 */ /* 0x000fe20000000000 */
[----:B------:R-:W-:Y:S01]  /*0320*/  ULDC.64 UR12, c[0x0][0x290] ;  /* 0x0000a400000c7ab9 */ /* 0x000fe20000000a00 */
[----:B------:R-:W-:Y:S01]  /*0330*/  LOP3.LUT P6, RZ, R5, 0x4, RZ, 0xc0, !PT ;  /* 0x0000000405ff7812 */ /* 0x000fe200078cc0ff */
[----:B------:R-:W-:Y:S01]  /*0340*/  ULDC.64 UR10, c[0x0][0x298] ;  /* 0x0000a600000a7ab9 */ /* 0x000fe20000000a00 */
[----:B------:R-:W-:Y:S02]  /*0350*/  ISETP.GE.AND P1, PT, R40, RZ, PT ;  /* 0x000000ff2800720c */ /* 0x000fe40003f26270 */
[----:B------:R-:W-:Y:S02]  /*0360*/  CS2R R54, SRZ ;  /* 0x0000000000367805 */ /* 0x000fe4000001ff00 */
[C---:B------:R-:W-:Y:S02]  /*0370*/  IADD3 R29, R38.reuse, 0x20, RZ ;  /* 0x00000020261d7810 */ /* 0x040fe40007ffe0ff */
[----:B------:R-:W-:-:S02]  /*0380*/  IADD3 R27, R38, 0x40, RZ ;  /* 0x00000040261b7810 */ /* 0x000fc40007ffe0ff */
[C---:B------:R-:W-:Y:S02]  /*0390*/  IADD3 R15, R38.reuse, 0xc0, RZ ;  /* 0x000000c0260f7810 */ /* 0x040fe40007ffe0ff */
[C---:B------:R-:W-:Y:S02]  /*03a0*/  IADD3 R23, R38.reuse, 0x60, RZ ;  /* 0x0000006026177810 */ /* 0x040fe40007ffe0ff */
[----:B----4-:R-:W-:Y:S01]  /*03b0*/  IADD3 R19, R38, 0x80, RZ ;  /* 0x0000008026137810 */ /* 0x010fe20007ffe0ff */
[----:B------:R-:W3:Y:S01]  /*03c0*/  @P6 LDC.64 R12, c[0x0][0x288] ;  /* 0x0000a200ff0c6b82 */ /* 0x000ee20000000a00 */
[----:B------:R-:W-:Y:S02]  /*03d0*/  ISETP.GE.U32.AND P5, PT, R29, UR12, PT ;  /* 0x0000000c1d007c0c */ /* 0x000fe4000bfa6070 */
[----:B------:R-:W-:Y:S02]  /*03e0*/  CS2R R52, SRZ ;  /* 0x0000000000347805 */ /* 0x000fe4000001ff00 */
[----:B------:R-:W-:-:S02]  /*03f0*/  SHF.R.S32.HI R31, RZ, 0x1f, R29 ;  /* 0x0000001fff1f7819 */ /* 0x000fc4000001141d */
[----:B------:R-:W-:Y:S02]  /*0400*/  CS2R R50, SRZ ;  /* 0x0000000000327805 */ /* 0x000fe4000001ff00 */
[----:B------:R-:W-:Y:S01]  /*0410*/  SHF.R.S32.HI R21, RZ, 0x1f, R27 ;  /* 0x0000001fff157819 */ /* 0x000fe2000001141b */
[----:B------:R-:W-:Y:S01]  /*0420*/  ULDC.U8 UR5, c[0x0][0x2a4] ;  /* 0x0000a90000057ab9 */ /* 0x000fe20000000000 */
[----:B------:R-:W-:Y:S01]  /*0430*/  SHF.R.S32.HI R25, RZ, 0x1f, R23 ;  /* 0x0000001fff197819 */ /* 0x000fe20000011417 */
[----:B------:R-:W4:Y:S01]  /*0440*/  @P6 LDC.64 R44, c[0x0][0x230] ;  /* 0x00008c00ff2c6b82 */ /* 0x000f220000000a00 */
[----:B--2---:R-:W-:Y:S02]  /*0450*/  IABS R4, R11 ;  /* 0x0000000b00047213 */ /* 0x004fe40000000000 */
[----:B------:R-:W-:Y:S02]  /*0460*/  LOP3.LUT R5, R5, 0xfffffffd, RZ, 0xc0, !PT ;  /* 0xfffffffd05057812 */ /* 0x000fe400078ec0ff */
[----:B01----:R-:W1:Y:S03]  /*0470*/  I2F.RP R3, R4 ;  /* 0x0000000400037306 */ /* 0x003e660000209400 */
[----:B------:R-:W2:Y:S05]  /*0480*/  @P6 LDC.64 R42, c[0x0][0x228] ;  /* 0x00008a00ff2a6b82 */ /* 0x000eaa0000000a00 */
[----:B-1----:R-:W1:Y:S02]  /*0490*/  MUFU.RCP R3, R3 ;  /* 0x0000000300037308 */ /* 0x002e640000001000 */
[----:B-1----:R-:W-:-:S06]  /*04a0*/  IADD3 R6, R3, 0xffffffe, RZ ;  /* 0x0ffffffe03067810 */ /* 0x002fcc0007ffe0ff */
[----:B------:R1:W0:Y:S02]  /*04b0*/  F2I.FTZ.U32.TRUNC.NTZ R7, R6 ;  /* 0x0000000600077305 */ /* 0x000224000021f000 */
[----:B-1----:R-:W-:Y:S02]  /*04c0*/  MOV R6, RZ ;  /* 0x000000ff00067202 */ /* 0x002fe40000000f00 */
[----:B0-----:R-:W-:-:S05]  /*04d0*/  IADD3 R9, RZ, -R7, RZ ;  /* 0x80000007ff097210 */ /* 0x001fca0007ffe0ff */
[----:B------:R-:W-:-:S04]  /*04e0*/  IMAD R9, R9, R4, RZ ;  /* 0x0000000409097224 */ /* 0x000fc800078e02ff */
[----:B------:R-:W-:Y:S01]  /*04f0*/  IMAD.HI.U32 R7, R7, R9, R6 ;  /* 0x0000000907077227 */ /* 0x000fe200078e0006 */
[----:B------:R-:W-:-:S04]  /*0500*/  LOP3.LUT R6, R40, R11, RZ, 0x3c, !PT ;  /* 0x0000000b28067212 */ /* 0x000fc800078e3cff */
[----:B------:R-:W-:Y:S01]  /*0510*/  ISETP.GE.AND P2, PT, R6, RZ, PT ;  /* 0x000000ff0600720c */ /* 0x000fe20003f46270 */
[----:B------:R-:W-:Y:S01]  /*0520*/  IMAD.HI.U32 R7, R7, R8, RZ ;  /* 0x0000000807077227 */ /* 0x000fe200078e00ff */
[----:B------:R-:W-:-:S04]  /*0530*/  SHF.L.U32 R6, R39, 0x1, RZ ;  /* 0x0000000127067819 */ /* 0x000fc800000006ff */
[----:B------:R-:W-:Y:S02]  /*0540*/  IADD3 R3, -R7, RZ, RZ ;  /* 0x000000ff07037210 */ /* 0x000fe40007ffe1ff */
[----:B------:R-:W-:-:S03]  /*0550*/  LOP3.LUT R17, R6, 0x1e, RZ, 0xc0, !PT ;  /* 0x0000001e06117812 */ /* 0x000fc600078ec0ff */
[----:B------:R-:W-:-:S05]  /*0560*/  IMAD R3, R4, R3, R8 ;  /* 0x0000000304037224 */ /* 0x000fca00078e0208 */
[----:B------:R-:W-:-:S13]  /*0570*/  ISETP.GT.U32.AND P4, PT, R4, R3, PT ;  /* 0x000000030400720c */ /* 0x000fda0003f84070 */
[-C--:B------:R-:W-:Y:S02]  /*0580*/  @!P4 IADD3 R3, R3, -R4.reuse, RZ ;  /* 0x800000040303c210 */ /* 0x080fe40007ffe0ff */
[----:B------:R-:W-:Y:S02]  /*0590*/  @!P4 IADD3 R7, R7, 0x1, RZ ;  /* 0x000000010707c810 */ /* 0x000fe40007ffe0ff */
[CC--:B------:R-:W-:Y:S02]  /*05a0*/  ISETP.GE.U32.AND P3, PT, R3.reuse, R4.reuse, PT ;  /* 0x000000040300720c */ /* 0x0c0fe40003f66070 */
[----:B------:R-:W-:Y:S02]  /*05b0*/  ISETP.GT.U32.AND P0, PT, R4, R3, PT ;  /* 0x000000030400720c */ /* 0x000fe40003f04070 */
[----:B------:R-:W-:Y:S02]  /*05c0*/  IADD3 R4, R3, -R4, RZ ;  /* 0x8000000403047210 */ /* 0x000fe40007ffe0ff */
[----:B------:R-:W-:-:S02]  /*05d0*/  ISETP.GE.U32.AND P4, PT, R27, UR12, PT ;  /* 0x0000000c1b007c0c */ /* 0x000fc4000bf86070 */
[----:B------:R-:W-:Y:S02]  /*05e0*/  SEL R3, R4, R3, !P0 ;  /* 0x0000000304037207 */ /* 0x000fe40004000000 */
[----:B------:R-:W-:Y:S02]  /*05f0*/  ISETP.GT.U32.AND P0, PT, R39, 0x1ff, PT ;  /* 0x000001ff2700780c */ /* 0x000fe40003f04070 */
[----:B------:R-:W-:Y:S02]  /*0600*/  LOP3.LUT R4, RZ, R11, RZ, 0x33, !PT ;  /* 0x0000000bff047212 */ /* 0x000fe400078e33ff */
[----:B------:R-:W-:Y:S02]  /*0610*/  @P3 IADD3 R7, R7, 0x1, RZ ;  /* 0x0000000107073810 */ /* 0x000fe40007ffe0ff */
[----:B------:R-:W-:Y:S02]  /*0620*/  ISETP.NE.AND P3, PT, R11, RZ, PT ;  /* 0x000000ff0b00720c */ /* 0x000fe40003f65270 */
[----:B------:R-:W-:-:S02]  /*0630*/  ISETP.GE.OR.EX P5, PT, R31, UR13, P0, P5 ;  /* 0x0000000d1f007c0c */ /* 0x000fc400087a6750 */
[----:B------:R-:W-:Y:S02]  /*0640*/  @!P2 IADD3 R7, -R7, RZ, RZ ;  /* 0x000000ff0707a210 */ /* 0x000fe40007ffe1ff */
[----:B------:R-:W-:Y:S02]  /*0650*/  @!P1 IADD3 R3, -R3, RZ, RZ ;  /* 0x000000ff03039210 */ /* 0x000fe40007ffe1ff */
[C---:B------:R-:W-:Y:S02]  /*0660*/  SEL R7, R4.reuse, R7, !P3 ;  /* 0x0000000704077207 */ /* 0x040fe40005800000 */
[----:B------:R-:W-:Y:S02]  /*0670*/  SEL R56, R4, R3, !P3 ;  /* 0x0000000304387207 */ /* 0x000fe40005800000 */
[----:B------:R-:W-:Y:S02]  /*0680*/  SHF.R.S32.HI R3, RZ, 0x1f, R7 ;  /* 0x0000001fff037819 */ /* 0x000fe40000011407 */
[----:B------:R-:W-:Y:S01]  /*0690*/  LEA R16, R56, R17, 0x5 ;  /* 0x0000001138107211 */ /* 0x000fe200078e28ff */
[----:B------:R-:W0:Y:S01]  /*06a0*/  @!P5 LDC.64 R10, c[0x0][0x288] ;  /* 0x0000a200ff0adb82 */ /* 0x000e220000000a00 */
[----:B------:R-:W-:Y:S01]  /*06b0*/  ISETP.GE.OR.EX P4, PT, R21, UR13, P0, P4 ;  /* 0x0000000d15007c0c */ /* 0x000fe20008786740 */
[----:B------:R-:W-:Y:S01]  /*06c0*/  IMAD R4, R3, UR10, RZ ;  /* 0x0000000a03047c24 */ /* 0x000fe2000f8e02ff */
[----:B------:R-:W-:-:S02]  /*06d0*/  SHF.R.S32.HI R17, RZ, 0x1f, R16 ;  /* 0x0000001fff117819 */ /* 0x000fc40000011410 */
[----:B------:R-:W-:Y:S01]  /*06e0*/  SHF.R.S32.HI R3, RZ, 0x1f, R15 ;  /* 0x0000001fff037819 */ /* 0x000fe2000001140f */
[----:B------:R-:W-:Y:S01]  /*06f0*/  IMAD R9, R7, UR11, R4 ;  /* 0x0000000b07097c24 */ /* 0x000fe2000f8e0204 */
[----:B------:R-:W-:Y:S01]  /*0700*/  ISETP.GE.U32.AND P3, PT, R23, UR12, PT ;  /* 0x0000000c17007c0c */ /* 0x000fe2000bf66070 */
[----:B------:R-:W-:Y:S01]  /*0710*/  IMAD.WIDE.U32 R6, R7, UR10, R16 ;  /* 0x0000000a07067c25 */ /* 0x000fe2000f8e0010 */
[----:B------:R-:W1:Y:S01]  /*0720*/  @!P5 LDC.64 R36, c[0x0][0x230] ;  /* 0x00008c00ff24db82 */ /* 0x000e620000000a00 */
[----:B------:R-:W-:Y:S02]  /*0730*/  ISETP.GE.U32.AND P2, PT, R19, UR12, PT ;  /* 0x0000000c13007c0c */ /* 0x000fe4000bf46070 */
[----:B---3--:R-:W-:Y:S01]  /*0740*/  @P6 IMAD R4, R3, R12, RZ ;  /* 0x0000000c03046224 */ /* 0x008fe200078e02ff */
[----:B------:R-:W-:Y:S02]  /*0750*/  IADD3 R9, R7, R9, RZ ;  /* 0x0000000907097210 */ /* 0x000fe40007ffe0ff */
[-C--:B------:R-:W-:Y:S01]  /*0760*/  @P6 MOV R8, R6.reuse ;  /* 0x0000000600086202 */ /* 0x080fe20000000f00 */
[----:B------:R-:W-:Y:S01]  /*0770*/  @P6 IMAD R3, R15, R13, R4 ;  /* 0x0000000d0f036224 */ /* 0x000fe200078e0204 */
[----:B------:R-:W-:Y:S01]  /*0780*/  ISETP.GE.OR.EX P3, PT, R25, UR13, P0, P3 ;  /* 0x0000000d19007c0c */ /* 0x000fe20008766730 */
[----:B------:R-:W3:Y:S01]  /*0790*/  @!P5 LDC.64 R34, c[0x0][0x228] ;  /* 0x00008a00ff22db82 */ /* 0x000ee20000000a00 */
[----:B------:R-:W-:Y:S01]  /*07a0*/  @!P4 MOV R20, R6 ;  /* 0x000000060014c202 */ /* 0x000fe20000000f00 */
        /* <DEDUP_REMOVED lines=10> */
[----:B----4-:R-:W-:Y:S01]  /*0850*/  @P6 IADD3 R44, P1, R31, R44, RZ ;  /* 0x0000002c1f2c6210 */ /* 0x010fe20007f3e0ff */
[----:B------:R-:W-:Y:S01]  /*0860*/  @!P5 IMAD.WIDE.U32 R10, R29, R10, R12 ;  /* 0x0000000a1d0ad225 */ /* 0x000fe200078e000c */
[----:B------:R-:W-:Y:S01]  /*0870*/  ISETP.GE.OR.EX P2, PT, R3, UR13, P0, P2 ;  /* 0x0000000d03007c0c */ /* 0x000fe20008746720 */
[----:B------:R-:W4:Y:S01]  /*0880*/  @!P3 LDC.64 R12, c[0x0][0x288] ;  /* 0x0000a200ff0cbb82 */ /* 0x000f220000000a00 */
[----:B------:R-:W-:Y:S02]  /*0890*/  @P6 IADD3.X R45, R4, R45, RZ, P1, !PT ;  /* 0x0000002d042d6210 */ /* 0x000fe40000ffe4ff */
[----:B--2---:R-:W-:Y:S02]  /*08a0*/  @P6 IADD3 R42, P1, R31, R42, RZ ;  /* 0x0000002a1f2a6210 */ /* 0x004fe40007f3e0ff */
[----:B------:R-:W-:Y:S02]  /*08b0*/  @!P5 IADD3 R11, R11, R33, RZ ;  /* 0x000000210b0bd210 */ /* 0x000fe40007ffe0ff */
[----:B------:R-:W-:Y:S01]  /*08c0*/  @!P5 SHF.L.U32 R29, R10, 0x1, RZ ;  /* 0x000000010a1dd819 */ /* 0x000fe200000006ff */
[----:B------:R-:W2:Y:S01]  /*08d0*/  @!P4 LDC.64 R32, c[0x0][0x230] ;  /* 0x00008c00ff20cb82 */ /* 0x000ea20000000a00 */
[----:B------:R-:W-:Y:S01]  /*08e0*/  @P6 IADD3.X R43, R4, R43, RZ, P1, !PT ;  /* 0x0000002b042b6210 */ /* 0x000fe20000ffe4ff */
[----:B0-----:R-:W-:Y:S01]  /*08f0*/  @!P4 IMAD R18, R21, R14, RZ ;  /* 0x0000000e1512c224 */ /* 0x001fe200078e02ff */
[----:B------:R-:W-:-:S02]  /*0900*/  @!P4 MOV R21, R9 ;  /* 0x000000090015c202 */ /* 0x000fc40000000f00 */
[----:B------:R-:W-:Y:S01]  /*0910*/  @!P5 SHF.L.U64.HI R4, R10, 0x1, R11 ;  /* 0x000000010a04d819 */ /* 0x000fe2000001020b */
[----:B------:R-:W-:Y:S01]  /*0920*/  @!P4 IMAD R41, R27, R15, R18 ;  /* 0x0000000f1b29c224 */ /* 0x000fe200078e0212 */
[----:B-1----:R-:W-:Y:S01]  /*0930*/  @!P5 IADD3 R36, P1, R29, R36, RZ ;  /* 0x000000241d24d210 */ /* 0x002fe20007f3e0ff */
[----:B------:R-:W-:Y:S01]  /*0940*/  @!P4 IMAD.WIDE.U32 R14, R27, R14, R20 ;  /* 0x0000000e1b0ec225 */ /* 0x000fe200078e0014 */
[----:B------:R-:W0:Y:S02]  /*0950*/  @!P4 LDC.64 R30, c[0x0][0x228] ;  /* 0x00008a00ff1ecb82 */ /* 0x000e240000000a00 */
[----:B------:R-:W-:Y:S02]  /*0960*/  @!P5 IADD3.X R37, R4, R37, RZ, P1, !PT ;  /* 0x000000250425d210 */ /* 0x000fe40000ffe4ff */
[----:B---3--:R-:W-:Y:S02]  /*0970*/  @!P5 IADD3 R34, P1, R29, R34, RZ ;  /* 0x000000221d22d210 */ /* 0x008fe40007f3e0ff */
[----:B------:R-:W-:Y:S01]  /*0980*/  @!P4 IADD3 R15, R15, R41, RZ ;  /* 0x000000290f0fc210 */ /* 0x000fe20007ffe0ff */
[----:B----4-:R-:W-:Y:S01]  /*0990*/  @!P3 IMAD R20, R25, R12, RZ ;  /* 0x0000000c1914b224 */ /* 0x010fe200078e02ff */
[----:B------:R-:W1:Y:S01]  /*09a0*/  @!P2 LDC.64 R10, c[0x0][0x288] ;  /* 0x0000a200ff0aab82 */ /* 0x000e620000000a00 */
[----:B------:R-:W-:-:S02]  /*09b0*/  @!P4 SHF.L.U32 R21, R14, 0x1, RZ ;  /* 0x000000010e15c819 */ /* 0x000fc400000006ff */
[----:B------:R-:W-:Y:S01]  /*09c0*/  @!P4 SHF.L.U64.HI R18, R14, 0x1, R15 ;  /* 0x000000010e12c819 */ /* 0x000fe2000001020f */
[----:B------:R-:W-:Y:S01]  /*09d0*/  @!P3 IMAD R41, R23, R13, R20 ;  /* 0x0000000d1729b224 */ /* 0x000fe200078e0214 */
[----:B------:R-:W-:Y:S02]  /*09e0*/  @!P3 MOV R14, R6 ;  /* 0x00000006000eb202 */ /* 0x000fe40000000f00 */
[----:B------:R-:W-:Y:S01]  /*09f0*/  @!P3 MOV R15, R9 ;  /* 0x00000009000fb202 */ /* 0x000fe20000000f00 */
[----:B------:R-:W3:Y:S01]  /*0a00*/  @!P3 LDC.64 R28, c[0x0][0x230] ;  /* 0x00008c00ff1cbb82 */ /* 0x000ee20000000a00 */
[----:B------:R-:W-:Y:S02]  /*0a10*/  @!P5 IADD3.X R35, R4, R35, RZ, P1, !PT ;  /* 0x000000230423d210 */ /* 0x000fe40000ffe4ff */
[----:B--2---:R-:W-:Y:S01]  /*0a20*/  @!P4 IADD3 R32, P1, R21, R32, RZ ;  /* 0x000000201520c210 */ /* 0x004fe20007f3e0ff */
[----:B------:R-:W-:Y:S01]  /*0a30*/  @!P3 IMAD.WIDE.U32 R12, R23, R12, R14 ;  /* 0x0000000c170cb225 */ /* 0x000fe200078e000e */
[----:B------:R-:W-:-:S02]  /*0a40*/  P2R R4, PR, RZ, 0x20 ;  /* 0x00000020ff047803 */ /* 0x000fc40000000000 */
[----:B------:R-:W-:Y:S01]  /*0a50*/  @!P4 IADD3.X R33, R18, R33, RZ, P1, !PT ;  /* 0x000000211221c210 */ /* 0x000fe20000ffe4ff */
[----:B------:R-:W2:Y:S01]  /*0a60*/  @!P3 LDC.64 R26, c[0x0][0x228] ;  /* 0x00008a00ff1abb82 */ /* 0x000ea20000000a00 */
[----:B------:R-:W-:Y:S02]  /*0a70*/  @!P3 IADD3 R13, R13, R41, RZ ;  /* 0x000000290d0db210 */ /* 0x000fe40007ffe0ff */
[C---:B------:R-:W-:Y:S02]  /*0a80*/  @!P3 SHF.L.U32 R15, R12.reuse, 0x1, RZ ;  /* 0x000000010c0fb819 */ /* 0x040fe400000006ff */
[----:B------:R-:W-:Y:S02]  /*0a90*/  @!P3 SHF.L.U64.HI R14, R12, 0x1, R13 ;  /* 0x000000010c0eb819 */ /* 0x000fe4000001020d */
[----:B0-----:R-:W-:Y:S01]  /*0aa0*/  @!P4 IADD3 R30, P1, R21, R30, RZ ;  /* 0x0000001e151ec210 */ /* 0x001fe20007f3e0ff */
[----:B------:R-:W0:Y:S01]  /*0ab0*/  @!P2 LDC.64 R24, c[0x0][0x230] ;  /* 0x00008c00ff18ab82 */ /* 0x000e220000000a00 */
[----:B------:R-:W-:Y:S01]  /*0ac0*/  @!P2 MOV R12, R6 ;  /* 0x00000006000ca202 */ /* 0x000fe20000000f00 */
[----:B-1----:R-:W-:Y:S01]  /*0ad0*/  @!P2 IMAD R20, R3, R10, RZ ;  /* 0x0000000a0314a224 */ /* 0x002fe200078e02ff */
[----:B------:R-:W-:-:S02]  /*0ae0*/  @!P2 MOV R13, R9 ;  /* 0x00000009000da202 */ /* 0x000fc40000000f00 */
[----:B------:R-:W-:Y:S01]  /*0af0*/  @!P4 IADD3.X R31, R18, R31, RZ, P1, !PT ;  /* 0x0000001f121fc210 */ /* 0x000fe20000ffe4ff */
[----:B------:R-:W-:Y:S01]  /*0b00*/  @!P2 IMAD R11, R19, R11, R20 ;  /* 0x0000000b130ba224 */ /* 0x000fe200078e0214 */
[----:B------:R-:W-:Y:S01]  /*0b10*/  IADD3 R41, R38, 0xe0, RZ ;  /* 0x000000e026297810 */ /* 0x000fe20007ffe0ff */
[----:B------:R-:W1:Y:S01]  /*0b20*/  @!P2 LDC.64 R22, c[0x0][0x228] ;  /* 0x00008a00ff16ab82 */ /* 0x000e620000000a00 */
[----:B---3--:R-:W-:Y:S01]  /*0b30*/  @!P3 IADD3 R28, P1, R15, R28, RZ ;  /* 0x0000001c0f1cb210 */ /* 0x008fe20007f3e0ff */
[----:B------:R-:W-:Y:S01]  /*0b40*/  @!P2 IMAD.WIDE.U32 R12, R19, R10, R12 ;  /* 0x0000000a130ca225 */ /* 0x000fe200078e000c */
[----:B------:R-:W-:Y:S02]  /*0b50*/  SHF.R.S32.HI R19, RZ, 0x1f, R38 ;  /* 0x0000001fff137819 */ /* 0x000fe40000011426 */
[----:B------:R-:W-:Y:S02]  /*0b60*/  @!P3 IADD3.X R29, R14, R29, RZ, P1, !PT ;  /* 0x0000001d0e1db210 */ /* 0x000fe40000ffe4ff */
[----:B------:R-:W-:-:S02]  /*0b70*/  @!P2 IADD3 R13, R13, R11, RZ ;  /* 0x0000000b0d0da210 */ /* 0x000fc40007ffe0ff */
[----:B--2---:R-:W-:Y:S02]  /*0b80*/  @!P3 IADD3 R26, P1, R15, R26, RZ ;  /* 0x0000001a0f1ab210 */ /* 0x004fe40007f3e0ff */
[----:B------:R-:W-:Y:S02]  /*0b90*/  @!P2 SHF.L.U32 R11, R12, 0x1, RZ ;  /* 0x000000010c0ba819 */ /* 0x000fe400000006ff */
[----:B------:R-:W-:Y:S02]  /*0ba0*/  @!P3 IADD3.X R27, R14, R27, RZ, P1, !PT ;  /* 0x0000001b0e1bb210 */ /* 0x000fe40000ffe4ff */
[----:B------:R-:W-:Y:S02]  /*0bb0*/  @!P2 SHF.L.U64.HI R12, R12, 0x1, R13 ;  /* 0x000000010c0ca819 */ /* 0x000fe4000001020d */
[----:B0-----:R-:W-:Y:S01]  /*0bc0*/  @!P2 IADD3 R24, P1, R11, R24, RZ ;  /* 0x000000180b18a210 */ /* 0x001fe20007f3e0ff */
[----:B------:R-:W5:Y:S01]  /*0bd0*/  @!P3 LDG.E R51, desc[UR8][R26.64] ;  /* 0x000000081a33b981 */ /* 0x000f62000c1e1900 */
[----:B------:R-:W-:-:S02]  /*0be0*/  IADD3 R15, R38, 0xa0, RZ ;  /* 0x000000a0260f7810 */ /* 0x000fc40007ffe0ff */
[C---:B------:R-:W-:Y:S02]  /*0bf0*/  @!P2 IADD3.X R25, R12.reuse, R25, RZ, P1, !PT ;  /* 0x000000190c19a210 */ /* 0x040fe40000ffe4ff */
[----:B------:R-:W-:Y:S02]  /*0c00*/  SHF.R.S32.HI R13, RZ, 0x1f, R15 ;  /* 0x0000001fff0d7819 */ /* 0x000fe4000001140f */
[----:B-1----:R-:W-:Y:S02]  /*0c10*/  @!P2 IADD3 R22, P1, R11, R22, RZ ;  /* 0x000000160b16a210 */ /* 0x002fe40007f3e0ff */
[----:B------:R-:W-:Y:S02]  /*0c20*/  SHF.R.S32.HI R49, RZ, 0x1f, R41 ;  /* 0x0000001fff317819 */ /* 0x000fe40000011429 */
[----:B------:R-:W-:Y:S02]  /*0c30*/  @!P2 IADD3.X R23, R12, R23, RZ, P1, !PT ;  /* 0x000000170c17a210 */ /* 0x000fe40000ffe4ff */
[----:B------:R-:W-:-:S02]  /*0c40*/  ISETP.GE.U32.AND P1, PT, R15, UR12, PT ;  /* 0x0000000c0f007c0c */ /* 0x000fc4000bf26070 */
[----:B------:R-:W-:Y:S01]  /*0c50*/  P2R R3, PR, RZ, 0x10 ;  /* 0x00000010ff037803 */ /* 0x000fe20000000000 */
[----:B------:R-:W5:Y:S01]  /*0c60*/  @!P2 LDG.E R50, desc[UR8][R22.64] ;  /* 0x000000081632a981 */ /* 0x000f62000c1e1900 */
        /* <DEDUP_REMOVED lines=34> */
[----:B------:R-:W-:Y:S02]  /*0e90*/  ISETP.GE.U32.AND P6, PT, R41, UR12, PT ;  /* 0x0000000c29007c0c */ /* 0x000fe4000bfc6070 */
[----:B------:R-:W-:Y:S02]  /*0ea0*/  LOP3.LUT P5, RZ, R5, 0x4, RZ, 0xc0, !PT ;  /* 0x0000000405ff7812 */ /* 0x000fe400078ac0ff */
        /* <DEDUP_REMOVED lines=8> */
[----:B------:R-:W-:-:S05]  /*0f30*/  @P6 IMAD.WIDE.U32 R48, R41, R46, R48 ;  /* 0x0000002e29306225 */ /* 0x000fca00078e0030 */
[----:B------:R-:W-:Y:S02]  /*0f40*/  @P6 IADD3 R47, R49, R47, RZ ;  /* 0x0000002f312f6210 */ /* 0x000fe40007ffe0ff */
[C---:B------:R-:W-:Y:S02]  /*0f50*/  @P6 SHF.L.U32 R41, R48.reuse, 0x1, RZ ;  /* 0x0000000130296819 */ /* 0x040fe400000006ff */
[----:B------:R-:W-:Y:S02]  /*0f60*/  @P6 SHF.L.U64.HI R46, R48, 0x1, R47 ;  /* 0x00000001302e6819 */ /* 0x000fe4000001022f */
[----:B-1----:R-:W-:Y:S01]  /*0f70*/  @P6 IADD3 R10, P4, R41, R10, RZ ;  /* 0x0000000a290a6210 */ /* 0x002fe20007f9e0ff */
[----:B------:R-:W0:Y:S01]  /*0f80*/  @P6 LDC.64 R48, c[0x0][0x228] ;  /* 0x00008a00ff306b82 */ /* 0x000e220000000a00 */
[----:B------:R-:W-:Y:S02]  /*0f90*/  MOV R47, RZ ;  /* 0x000000ff002f7202 */ /* 0x000fe40000000f00 */
[----:B------:R-:W-:-:S05]  /*0fa0*/  @P6 IADD3.X R11, R46, R11, RZ, P4, !PT ;  /* 0x0000000b2e0b6210 */ /* 0x000fca00027fe4ff */
[----:B------:R1:W5:Y:S02]  /*0fb0*/  @P6 LDG.E R47, desc[UR8][R10.64] ;  /* 0x000000080a2f6981 */ /* 0x000364000c1e1900 */
[----:B-1----:R-:W1:Y:S01]  /*0fc0*/  LDC.64 R10, c[0x0][0x248] ;  /* 0x00009200ff0a7b82 */ /* 0x002e620000000a00 */
[----:B0-----:R-:W-:-:S04]  /*0fd0*/  @P6 IADD3 R48, P4, R41, R48, RZ ;  /* 0x0000003029306210 */ /* 0x001fc80007f9e0ff */
[----:B------:R-:W-:Y:S02]  /*0fe0*/  @P6 IADD3.X R49, R46, R49, RZ, P4, !PT ;  /* 0x000000312e316210 */ /* 0x000fe400027fe4ff */
[----:B------:R-:W-:-:S03]  /*0ff0*/  ISETP.NE.AND P4, PT, R3, RZ, PT ;  /* 0x000000ff0300720c */ /* 0x000fc60003f85270 */
[----:B------:R0:W5:Y:S01]  /*1000*/  @P6 LDG.E R55, desc[UR8][R48.64] ;  /* 0x0000000830376981 */ /* 0x000162000c1e1900 */
[----:B-1----:R-:W-:Y:S01]  /*1010*/  IMAD.WIDE R10, R40, 0x8, R10 ;  /* 0x00000008280a7825 */ /* 0x002fe200078e020a */
[----:B------:R-:W-:-:S08]  /*1020*/  MOV R3, 0x3f800000 ;  /* 0x3f80000000037802 */ /* 0x000fd00000000f00 */
[----:B------:R-:W5:Y:S04]  /*1030*/  @!P4 LDG.E R52, desc[UR8][R30.64] ;  /* 0x000000081e34c981 */ /* 0x000f68000c1e1900 */
[----:B------:R-:W2:Y:S01]  /*1040*/  LDG.E.64 R10, desc[UR8][R10.64] ;  /* 0x000000080a0a7981 */ /* 0x000ea2000c1e1b00 */
[----:B0-----:R-:W-:-:S06]  /*1050*/  CS2R R48, SRZ ;  /* 0x0000000000307805 */ /* 0x001fcc000001ff00 */
[----:B------:R0:W5:Y:S01]  /*1060*/  @P5 LDG.E R48, desc[UR8][R42.64] ;  /* 0x000000082a305981 */ /* 0x000162000c1e1900 */
[----:B------:R-:W-:Y:S03]  /*1070*/  BSSY B0, `(.L_x_750) ;  /* 0x0000025000007945 */ /* 0x000fe60003800000 */
[----:B------:R-:W5:Y:S01]  /*1080*/  @!P1 LDG.E R49, desc[UR8][R12.64] ;  /* 0x000000080c319981 */ /* 0x000f62000c1e1900 */
[----:B0-----:R-:W-:-:S06]  /*1090*/  CS2R R42, SRZ ;  /* 0x00000000002a7805 */ /* 0x001fcc000001ff00 */
[----:B------:R-:W5:Y:S04]  /*10a0*/  @!P4 LDG.E R43, desc[UR8][R32.64] ;  /* 0x00000008202bc981 */ /* 0x000f68000c1e1900 */
[----:B------:R-:W5:Y:S01]  /*10b0*/  @!P1 LDG.E R42, desc[UR8][R20.64] ;  /* 0x00000008142a9981 */ /* 0x000f62000c1e1900 */
[----:B--2---:R-:W-:-:S05]  /*10c0*/  FFMA.FTZ R46, -R10, R10, R11 ;  /* 0x0000000a0a2e7223 */ /* 0x004fca000001010b */
[----:B------:R-:W-:-:S13]  /*10d0*/  FSETP.GTU.FTZ.AND P6, PT, R46, RZ, PT ;  /* 0x000000ff2e00720b */ /* 0x000fda0003fdc000 */
[----:B------:R-:W0:Y:S01]  /*10e0*/  @P6 LDC R41, c[0x0][0x250] ;  /* 0x00009400ff296b82 */ /* 0x000e220000000800 */
[----:B------:R-:W-:-:S06]  /*10f0*/  MOV R11, RZ ;  /* 0x000000ff000b7202 */ /* 0x000fcc0000000f00 */
[----:B------:R1:W5:Y:S01]  /*1100*/  @P5 LDG.E R11, desc[UR8][R44.64] ;  /* 0x000000082c0b5981 */ /* 0x000362000c1e1900 */
[----:B------:R-:W-:Y:S01]  /*1110*/  ISETP.NE.AND P5, PT, R4, RZ, PT ;  /* 0x000000ff0400720c */ /* 0x000fe20003fa5270 */
[----:B0-----:R-:W-:Y:S01]  /*1120*/  @P6 FADD.FTZ R41, R46, R41 ;  /* 0x000000292e296221 */ /* 0x001fe20000010000 */
[----:B-1----:R-:W-:-:S11]  /*1130*/  CS2R R44, SRZ ;  /* 0x00000000002c7805 */ /* 0x002fd6000001ff00 */
[----:B------:R-:W5:Y:S01]  /*1140*/  @!P5 LDG.E R53, desc[UR8][R34.64] ;  /* 0x000000082235d981 */ /* 0x000f62000c1e1900 */
[----:B------:R0:W1:Y:S01]  /*1150*/  @P6 MUFU.RSQ R3, R41 ;  /* 0x0000002900036308 */ /* 0x0000620000001400 */
[----:B------:R-:W-:Y:S02]  /*1160*/  LOP3.LUT P6, RZ, R5, 0x2, RZ, 0xc0, !PT ;  /* 0x0000000205ff7812 */ /* 0x000fe400078cc0ff */
[----:B------:R-:W-:Y:S01]  /*1170*/  MOV R46, RZ ;  /* 0x000000ff002e7202 */ /* 0x000fe20000000f00 */
[----:B------:R-:W5:Y:S01]  /*1180*/  @!P3 LDG.E R44, desc[UR8][R28.64] ;  /* 0x000000081c2cb981 */ /* 0x000f62000c1e1900 */
[----:B0-----:R-:W-:-:S04]  /*1190*/  MOV R41, RZ ;  /* 0x000000ff00297202 */ /* 0x001fc80000000f00 */
[----:B------:R-:W5:Y:S05]  /*11a0*/  @!P5 LDG.E R46, desc[UR8][R36.64] ;  /* 0x00000008242ed981 */ /* 0x000f6a000c1e1900 */
[----:B------:R-:W5:Y:S04]  /*11b0*/  @!P6 LDG.E R54, desc[UR8][R18.64] ;  /* 0x000000081236e981 */ /* 0x000f68000c1e1900 */
[----:B------:R-:W5:Y:S01]  /*11c0*/  @!P2 LDG.E R41, desc[UR8][R24.64] ;  /* 0x000000081829a981 */ /* 0x000f62000c1e1900 */
[----:B------:R-:W-:-:S03]  /*11d0*/  CS2R R12, SRZ ;  /* 0x00000000000c7805 */ /* 0x000fc6000001ff00 */
[----:B------:R0:W5:Y:S02]  /*11e0*/  @!P6 LDG.E R45, desc[UR8][R14.64] ;  /* 0x000000080e2de981 */ /* 0x000164000c1e1900 */
[----:B0-----:R-:W-:Y:S01]  /*11f0*/  CS2R R14, SRZ ;  /* 0x00000000000e7805 */ /* 0x001fe2000001ff00 */
[----:B-1----:R-:W-:Y:S06]  /*1200*/  @P0 BRA `(.L_x_751) ;  /* 0x00000000002c0947 */ /* 0x002fec0003800000 */
        /* <DEDUP_REMOVED lines=11> */
.L_x_751:
[----:B------:R-:W-:Y:S05]  /*12c0*/  BSYNC B0 ;  /* 0x0000000000007941 */ /* 0x000fea0003800000 */
.L_x_750:
[----:B------:R-:W-:Y:S01]  /*12d0*/  ISETP.NE.AND P0, PT, RZ, UR5, PT ;  /* 0x00000005ff007c0c */ /* 0x000fe2000bf05270 */
[--C-:B0----5:R-:W-:Y:S01]  /*12e0*/  HADD2.F32 R17, -RZ, R45.reuse.H0_H0 ;  /* 0x2000002dff117230 */ /* 0x121fe20000004100 */
[----:B------:R-:W-:Y:S01]  /*12f0*/  LOP3.LUT R5, R5, 0xfffffff7, RZ, 0xc0, !PT ;  /* 0xfffffff705057812 */ /* 0x000fe200078ec0ff */
[----:B------:R-:W-:Y:S02]  /*1300*/  HADD2.F32 R23, -RZ, R45.H1_H1 ;  /* 0x3000002dff177230 */ /* 0x000fe40000004100 */
[--C-:B------:R-:W-:Y:S02]  /*1310*/  HADD2.F32 R25, -RZ, R46.reuse.H0_H0 ;  /* 0x2000002eff197230 */ /* 0x100fe40000004100 */
[C---:B------:R-:W-:Y:S01]  /*1320*/  FADD.FTZ R4, -R10.reuse, R17 ;  /* 0x000000110a047221 */ /* 0x040fe20000010100 */
[----:B------:R-:W-:Y:S02]  /*1330*/  HADD2.F32 R27, -RZ, R46.H1_H1 ;  /* 0x3000002eff1b7230 */ /* 0x000fe40000004100 */
[----:B------:R-:W-:Y:S01]  /*1340*/  FADD.FTZ R16, -R10, R23 ;  /* 0x000000170a107221 */ /* 0x000fe20000010100 */
[----:B------:R-:W-:-:S02]  /*1350*/  HADD2.F32 R21, -RZ, R53.H0_H0 ;  /* 0x20000035ff157230 */ /* 0x000fc40000004100 */
[-C--:B------:R-:W-:Y:S01]  /*1360*/  FMUL.FTZ R17, R4, R3.reuse ;  /* 0x0000000304117220 */ /* 0x080fe20000410000 */
[----:B------:R-:W-:Y:S02]  /*1370*/  HADD2.F32 R18, -RZ, R53.H1_H1 ;  /* 0x30000035ff127230 */ /* 0x000fe40000004100 */
[C---:B------:R-:W-:Y:S01]  /*1380*/  FADD.FTZ R24, -R10.reuse, R25 ;  /* 0x000000190a187221 */ /* 0x040fe20000010100 */
[--C-:B------:R-:W-:Y:S02]  /*1390*/  HADD2.F32 R20, -RZ, R54.reuse.H0_H0 ;  /* 0x20000036ff147230 */ /* 0x100fe40000004100 */
[----:B------:R-:W-:Y:S01]  /*13a0*/  FADD.FTZ R22, -R10, R27 ;  /* 0x0000001b0a167221 */ /* 0x000fe20000010100 */
[----:B------:R-:W-:Y:S02]  /*13b0*/  HADD2.F32 R19, -RZ, R54.H1_H1 ;  /* 0x30000036ff137230 */ /* 0x000fe40000004100 */
[----:B------:R-:W-:Y:S01]  /*13c0*/  FMUL.FTZ R4, R16, R3 ;  /* 0x0000000310047220 */ /* 0x000fe20000410000 */
        /* <DEDUP_REMOVED lines=20> */
.L_x_752:
[----:B------:R-:W-:Y:S01]  /*1510*/  FMUL.FTZ R16, R20, R12 ;  /* 0x0000000c14107220 */ /* 0x000fe20000410000 */
[----:B------:R-:W-:Y:S01]  /*1520*/  FMUL.FTZ R23, R24, R3 ;  /* 0x0000000318177220 */ /* 0x000fe20000410000 */
[----:B------:R-:W-:Y:S01]  /*1530*/  FFMA.FTZ R24, R17, R20, RZ ;  /* 0x0000001411187223 */ /* 0x000fe200000100ff */
        /* <DEDUP_REMOVED lines=23> */
.L_x_753:
[----:B------:R-:W-:Y:S01]  /*16b0*/  FADD.FTZ R26, RZ, R20 ;  /* 0x00000014ff1a7221 */ /* 0x000fe20000010000 */
[C---:B------:R-:W-:Y:S01]  /*16c0*/  FFMA.FTZ R27, R4.reuse, R25, R17 ;  /* 0x00000019041b7223 */ /* 0x040fe20000010011 */
[----:B------:R-:W-:Y:S01]  /*16d0*/  FMUL.FTZ R20, R21, R12 ;  /* 0x0000000c15147220 */ /* 0x000fe20000410000 */
[----:B------:R-:W-:Y:S01]  /*16e0*/  FADD.FTZ R31, R25, R16 ;  /* 0x00000010191f7221 */ /* 0x000fe20000010000 */
[C---:B------:R-:W-:Y:S01]  /*16f0*/  FFMA.FTZ R17, R23.reuse, R21, R24 ;  /* 0x0000001517117223 */ /* 0x040fe20000010018 */
[--C-:B------:R-:W-:Y:S02]  /*1700*/  HADD2.F32 R25, -RZ, R43.reuse.H1_H1 ;  /* 0x3000002bff197230 */ /* 0x100fe40000004100 */
[----:B------:R-:W-:Y:S01]  /*1710*/  FFMA.FTZ R16, R23, R20, R27 ;  /* 0x0000001417107223 */ /* 0x000fe2000001001b */
[----:B------:R-:W-:Y:S02]  /*1720*/  HADD2.F32 R23, -RZ, R43.H0_H0 ;  /* 0x2000002bff177230 */ /* 0x000fe40000004100 */
[----:B------:R-:W-:Y:S01]  /*1730*/  FFMA.FTZ R27, R4, R19, RZ ;  /* 0x00000013041b7223 */ /* 0x000fe200000100ff */
[----:B------:R-:W-:Y:S01]  /*1740*/  FADD.FTZ R29, RZ, R19 ;  /* 0x00000013ff1d7221 */ /* 0x000fe20000010000 */
[----:B------:R-:W-:Y:S01]  /*1750*/  FADD.FTZ R4, R31, R20 ;  /* 0x000000141f047221 */ /* 0x000fe20000010000 */
[----:B------:R-:W-:Y:S01]  /*1760*/  FMUL.FTZ R19, R18, R13 ;  /* 0x0000000d12137220 */ /* 0x000fe20000410000 */
[C---:B------:R-:W-:Y:S01]  /*1770*/  FADD.FTZ R20, -R10.reuse, R23 ;  /* 0x000000170a147221 */ /* 0x040fe20000010100 */
[----:B------:R-:W-:Y:S01]  /*1780*/  FADD.FTZ R24, -R10, R25 ;  /* 0x000000190a187221 */ /* 0x000fe20000010100 */
[C---:B------:R-:W-:Y:S01]  /*1790*/  FFMA.FTZ R27, R22.reuse, R18, R27 ;  /* 0x00000012161b7223 */ /* 0x040fe2000001001b */
[----:B------:R-:W-:Y:S01]  /*17a0*/  FADD.FTZ R29, R29, R18 ;  /* 0x000000121d1d7221 */ /* 0x000fe20000010000 */
[----:B------:R-:W-:Y:S01]  /*17b0*/  FFMA.FTZ R22, R22, R19, R16 ;  /* 0x0000001316167223 */ /* 0x000fe20000010010 */
[----:B------:R-:W-:Y:S01]  /*17c0*/  FMUL.FTZ R23, R20, R3 ;  /* 0x0000000314177220 */ /* 0x000fe20000410000 */
[----:B------:R-:W-:Y:S01]  /*17d0*/  FADD.FTZ R21, R26, R21 ;  /* 0x000000151a157221 */ /* 0x000fe20000010000 */
[----:B------:R-:W-:-:S02]  /*17e0*/  HADD2.F32 R18, -RZ, R52.H0_H0 ;  /* 0x20000034ff127230 */ /* 0x000fc40000004100 */
[----:B------:R-:W-:Y:S01]  /*17f0*/  FMUL.FTZ R20, R24, R3 ;  /* 0x0000000318147220 */ /* 0x000fe20000410000 */
        /* <DEDUP_REMOVED lines=20> */
.L_x_754:
[----:B------:R-:W-:Y:S01]  /*1940*/  FMUL.FTZ R25, R18, R12 ;  /* 0x0000000c12197220 */ /* 0x000fe20000410000 */
[----:B------:R-:W-:Y:S01]  /*1950*/  FADD.FTZ R24, R19, R4 ;  /* 0x0000000413187221 */ /* 0x000fe20000010000 */
[----:B------:R-:W-:Y:S01]  /*1960*/  FFMA.FTZ R17, R23, R18, R17 ;  /* 0x0000001217117223 */ /* 0x000fe20000010011 */
[----:B------:R-:W-:Y:S01]  /*1970*/  FADD.FTZ R4, R21, R18 ;  /* 0x0000001215047221 */ /* 0x000fe20000010000 */
[----:B------:R-:W-:Y:S01]  /*1980*/  FFMA.FTZ R23, R23, R25, R22 ;  /* 0x0000001917177223 */ /* 0x000fe20000010016 */
[----:B------:R-:W-:Y:S01]  /*1990*/  FADD.FTZ R19, R24, R25 ;  /* 0x0000001918137221 */ /* 0x000fe20000010000 */
[----:B------:R-:W-:Y:S01]  /*19a0*/  FMUL.FTZ R18, R16, R13 ;  /* 0x0000000d10127220 */ /* 0x000fe20000410000 */
[--C-:B------:R-:W-:Y:S02]  /*19b0*/  HADD2.F32 R21, -RZ, R44.reuse.H0_H0 ;  /* 0x2000002cff157230 */ /* 0x100fe40000004100 */
[----:B------:R-:W-:Y:S01]  /*19c0*/  FFMA.FTZ R27, R20, R16, R27 ;  /* 0x00000010141b7223 */ /* 0x000fe2000001001b */
[----:B------:R-:W-:-:S02]  /*19d0*/  HADD2.F32 R25, -RZ, R44.H1_H1 ;  /* 0x3000002cff197230 */ /* 0x000fc40000004100 */
[----:B------:R-:W-:Y:S01]  /*19e0*/  FFMA.FTZ R23, R20, R18, R23 ;  /* 0x0000001214177223 */ /* 0x000fe20000010017 */
[----:B------:R-:W-:Y:S01]  /*19f0*/  FADD.FTZ R19, R18, R19 ;  /* 0x0000001312137221 */ /* 0x000fe20000010000 */
[C---:B------:R-:W-:Y:S01]  /*1a00*/  FADD.FTZ R22, -R10.reuse, R21 ;  /* 0x000000150a167221 */ /* 0x040fe20000010100 */
[--C-:B------:R-:W-:Y:S02]  /*1a10*/  HADD2.F32 R21, -RZ, R51.reuse.H0_H0 ;  /* 0x20000033ff157230 */ /* 0x100fe40000004100 */
[----:B------:R-:W-:Y:S01]  /*1a20*/  FADD.FTZ R18, -R10, R25 ;  /* 0x000000190a127221 */ /* 0x000fe20000010100 */
[----:B------:R-:W-:Y:S02]  /*1a30*/  HADD2.F32 R20, -RZ, R51.H1_H1 ;  /* 0x30000033ff147230 */ /* 0x000fe40000004100 */
        /* <DEDUP_REMOVED lines=21> */
.L_x_755:
[--C-:B------:R-:W-:Y:S02]  /*1b90*/  HADD2.F32 R25, -RZ, R41.reuse.H0_H0 ;  /* 0x20000029ff197230 */ /* 0x100fe40000004100 */
[----:B------:R-:W-:Y:S01]  /*1ba0*/  FMUL.FTZ R24, R21, R12 ;  /* 0x0000000c15187220 */ /* 0x000fe20000410000 */
[----:B------:R-:W-:Y:S02]  /*1bb0*/  HADD2.F32 R31, -RZ, R41.H1_H1 ;  /* 0x30000029ff1f7230 */ /* 0x000fe40000004100 */
[----:B------:R-:W-:Y:S01]  /*1bc0*/  FADD.FTZ R29, R29, R16 ;  /* 0x000000101d1d7221 */ /* 0x000fe20000010000 */
[C---:B------:R-:W-:Y:S01]  /*1bd0*/  FADD.FTZ R26, -R10.reuse, R25 ;  /* 0x000000190a1a7221 */ /* 0x040fe20000010100 */
[----:B------:R-:W-:Y:S01]  /*1be0*/  FADD.FTZ R16, R19, R24 ;  /* 0x0000001813107221 */ /* 0x000fe20000010000 */
[----:B------:R-:W-:Y:S01]  /*1bf0*/  FADD.FTZ R28, -R10, R31 ;  /* 0x0000001f0a1c7221 */ /* 0x000fe20000010100 */
[----:B------:R-:W-:Y:S01]  /*1c00*/  FFMA.FTZ R23, R22, R24, R23 ;  /* 0x0000001816177223 */ /* 0x000fe20000010017 */
[----:B------:R-:W-:Y:S01]  /*1c10*/  FMUL.FTZ R19, R26, R3 ;  /* 0x000000031a137220 */ /* 0x000fe20000410000 */
[----:B------:R-:W-:-:S02]  /*1c20*/  HADD2.F32 R25, -RZ, R50.H0_H0 ;  /* 0x20000032ff197230 */ /* 0x000fc40000004100 */
[----:B------:R-:W-:Y:S01]  /*1c30*/  FMUL.FTZ R31, R20, R13 ;  /* 0x0000000d141f7220 */ /* 0x000fe20000410000 */
[----:B------:R-:W-:Y:S02]  /*1c40*/  HADD2.F32 R24, -RZ, R50.H1_H1 ;  /* 0x30000032ff187230 */ /* 0x000fe40000004100 */
        /* <DEDUP_REMOVED lines=20> */
.L_x_756:
[----:B------:R-:W-:Y:S01]  /*1d90*/  FFMA.FTZ R32, R18, R31, R23 ;  /* 0x0000001f12207223 */ /* 0x000fe20000010017 */
[----:B------:R-:W-:Y:S01]  /*1da0*/  FMUL.FTZ R30, R25, R12 ;  /* 0x0000000c191e7220 */ /* 0x000fe20000410000 */
[----:B------:R-:W-:Y:S01]  /*1db0*/  FADD.FTZ R31, R31, R16 ;  /* 0x000000101f1f7221 */ /* 0x000fe20000010000 */
[----:B------:R-:W-:Y:S01]  /*1dc0*/  FFMA.FTZ R22, R22, R21, R17 ;  /* 0x0000001516167223 */ /* 0x000fe20000010011 */
[----:B------:R-:W-:Y:S01]  /*1dd0*/  FADD.FTZ R28, R4, R21 ;  /* 0x00000015041c7221 */ /* 0x000fe20000010000 */
[----:B------:R-:W-:Y:S01]  /*1de0*/  FFMA.FTZ R17, R19, R30, R32 ;  /* 0x0000001e13117223 */ /* 0x000fe20000010020 */
[----:B------:R-:W-:Y:S01]  /*1df0*/  FMUL.FTZ R21, R24, R13 ;  /* 0x0000000d18157220 */ /* 0x000fe20000410000 */
[----:B------:R-:W-:Y:S01]  /*1e00*/  FADD.FTZ R4, R31, R30 ;  /* 0x0000001e1f047221 */ /* 0x000fe20000010000 */
        /* <DEDUP_REMOVED lines=30> */
.L_x_757:
[----:B------:R-:W-:Y:S01]  /*1ff0*/  FMUL.FTZ R32, R18, R12 ;  /* 0x0000000c12207220 */ /* 0x000fe20000410000 */
[--C-:B------:R-:W-:Y:S02]  /*2000*/  HADD2.F32 R23, -RZ, R11.reuse.H0_H0 ;  /* 0x2000000bff177230 */ /* 0x100fe40000004100 */
[----:B------:R-:W-:Y:S01]  /*2010*/  FADD.FTZ R29, R29, R20 ;  /* 0x000000141d1d7221 */ /* 0x000fe20000010000 */
[----:B------:R-:W-:Y:S02]  /*2020*/  HADD2.F32 R31, -RZ, R11.H1_H1 ;  /* 0x3000000bff1f7230 */ /* 0x000fe40000004100 */
[----:B------:R-:W-:Y:S01]  /*2030*/  FFMA.FTZ R20, R19, R25, R22 ;  /* 0x0000001913147223 */ /* 0x000fe20000010016 */
[----:B------:R-:W-:Y:S01]  /*2040*/  FFMA.FTZ R19, R17, R32, R30 ;  /* 0x0000002011137223 */ /* 0x000fe2000001001e */
[----:B------:R-:W-:Y:S01]  /*2050*/  FMUL.FTZ R30, R16, R13 ;  /* 0x0000000d101e7220 */ /* 0x000fe20000410000 */
[----:B------:R-:W-:Y:S01]  /*2060*/  FADD.FTZ R21, R21, R32 ;  /* 0x0000002015157221 */ /* 0x000fe20000010000 */
[C---:B------:R-:W-:Y:S01]  /*2070*/  FADD.FTZ R22, -R10.reuse, R23 ;  /* 0x000000170a167221 */ /* 0x040fe20000010100 */
[----:B------:R-:W-:Y:S01]  /*2080*/  FADD.FTZ R32, -R10, R31 ;  /* 0x0000001f0a207221 */ /* 0x000fe20000010100 */
[----:B------:R-:W-:Y:S01]  /*2090*/  FADD.FTZ R25, R28, R25 ;  /* 0x000000191c197221 */ /* 0x000fe20000010000 */
[----:B------:R-:W-:Y:S01]  /*20a0*/  FFMA.FTZ R28, R4, R30, R19 ;  /* 0x0000001e041c7223 */ /* 0x000fe20000010013 */
[----:B------:R-:W-:Y:S01]  /*20b0*/  FADD.FTZ R30, R30, R21 ;  /* 0x000000151e1e7221 */ /* 0x000fe20000010000 */
[----:B------:R-:W-:Y:S01]  /*20c0*/  FMUL.FTZ R19, R22, R3 ;  /* 0x0000000316137220 */ /* 0x000fe20000410000 */
[----:B------:R-:W-:-:S02]  /*20d0*/  HADD2.F32 R23, -RZ, R48.H0_H0 ;  /* 0x20000030ff177230 */ /* 0x000fc40000004100 */
[----:B------:R-:W-:Y:S01]  /*20e0*/  FMUL.FTZ R22, R32, R3 ;  /* 0x0000000320167220 */ /* 0x000fe20000410000 */
[----:B------:R-:W-:Y:S01]  /*20f0*/  HADD2.F32 R21, -RZ, R48.H1_H1 ;  /* 0x30000030ff157230 */ /* 0x000fe20000004100 */
[----:B------:R-:W-:Y:S06]  /*2100*/  @!P0 BRA `(.L_x_758) ;  /* 0x0000000000488947 */ /* 0x000fec0003800000 */
[----:B------:R-:W-:Y:S01]  /*2110*/  FFMA.FTZ R32, R19, R12, R14 ;  /* 0x0000000c13207223 */ /* 0x000fe2000001000e */
[----:B------:R-:W-:-:S03]  /*2120*/  FFMA.FTZ R31, R22, R13, R15 ;  /* 0x0000000d161f7223 */ /* 0x000fc6000001000f */
[----:B------:R-:W-:Y:S01]  /*2130*/  FMUL.FTZ R35, R32, -1.4426950216293334961 ;  /* 0xbfb8aa3b20237820 */ /* 0x000fe20000410000 */
[----:B------:R-:W-:-:S04]  /*2140*/  FMUL.FTZ R37, R31, -1.4426950216293334961 ;  /* 0xbfb8aa3b1f257820 */ /* 0x000fc80000410000 */
        /* <DEDUP_REMOVED lines=14> */
.L_x_758:
[----:B------:R-:W-:Y:S01]  /*2230*/  FMUL.FTZ R31, R23, R12 ;  /* 0x0000000c171f7220 */ /* 0x000fe20000410000 */
[--C-:B------:R-:W-:Y:S02]  /*2240*/  HADD2.F32 R35, -RZ, R47.reuse.H0_H0 ;  /* 0x2000002fff237230 */ /* 0x100fe40000004100 */
[----:B------:R-:W-:Y:S01]  /*2250*/  FFMA.FTZ R27, R26, R24, R27 ;  /* 0x000000181a1b7223 */ /* 0x000fe2000001001b */
[----:B------:R-:W-:Y:S02]  /*2260*/  HADD2.F32 R37, -RZ, R47.H1_H1 ;  /* 0x3000002fff257230 */ /* 0x000fe40000004100 */
[----:B------:R-:W-:Y:S01]  /*2270*/  FFMA.FTZ R33, R19, R31, R28 ;  /* 0x0000001f13217223 */ /* 0x000fe2000001001c */
[----:B------:R-:W-:Y:S01]  /*2280*/  FADD.FTZ R31, R30, R31 ;  /* 0x0000001f1e1f7221 */ /* 0x000fe20000010000 */
[----:B------:R-:W-:Y:S01]  /*2290*/  FADD.FTZ R29, R29, R24 ;  /* 0x000000181d1d7221 */ /* 0x000fe20000010000 */
[----:B------:R-:W-:Y:S01]  /*22a0*/  FMUL.FTZ R30, R21, R13 ;  /* 0x0000000d151e7220 */ /* 0x000fe20000410000 */
[C---:B------:R-:W-:Y:S01]  /*22b0*/  FADD.FTZ R24, -R10.reuse, R35 ;  /* 0x000000230a187221 */ /* 0x040fe20000010100 */
[----:B------:R-:W-:-:S02]  /*22c0*/  FADD.FTZ R26, -R10, R37 ;  /* 0x000000250a1a7221 */ /* 0x000fc40000010100 */
[----:B------:R-:W-:Y:S01]  /*22d0*/  FFMA.FTZ R28, R22, R30, R33 ;  /* 0x0000001e161c7223 */ /* 0x000fe20000010021 */
[----:B------:R-:W-:Y:S01]  /*22e0*/  FADD.FTZ R30, R30, R31 ;  /* 0x0000001f1e1e7221 */ /* 0x000fe20000010000 */
[-C--:B------:R-:W-:Y:S01]  /*22f0*/  FMUL.FTZ R33, R24, R3.reuse ;  /* 0x0000000318217220 */ /* 0x080fe20000410000 */
[----:B------:R-:W-:Y:S01]  /*2300*/  FMUL.FTZ R26, R26, R3 ;  /* 0x000000031a1a7220 */ /* 0x000fe20000410000 */
[--C-:B------:R-:W-:Y:S02]  /*2310*/  HADD2.F32 R31, -RZ, R55.reuse.H0_H0 ;  /* 0x20000037ff1f7230 */ /* 0x100fe40000004100 */
        /* <DEDUP_REMOVED lines=20> */
.L_x_759:
[----:B------:R-:W0:Y:S01]  /*2460*/  S2R R32, SR_LANEID ;  /* 0x0000000000207919 */ /* 0x000e220000000000 */
[----:B------:R-:W-:Y:S01]  /*2470*/  FMUL.FTZ R35, R31, R12 ;  /* 0x0000000c1f237220 */ /* 0x000fe20000410000 */
[----:B------:R-:W1:Y:S01]  /*2480*/  S2UR UR10, SR_CgaCtaId ;  /* 0x00000000000a79c3 */ /* 0x000e620000008800 */
[----:B------:R-:W-:Y:S01]  /*2490*/  UMOV UR6, 0x400 ;  /* 0x0000040000067882 */ /* 0x000fe20000000000 */
[----:B------:R-:W-:Y:S01]  /*24a0*/  FFMA.FTZ R20, R17, R18, R20 ;  /* 0x0000001211147223 */ /* 0x000fe20000010014 */
[----:B------:R-:W-:Y:S01]  /*24b0*/  FFMA.FTZ R37, R33, R35, R28 ;  /* 0x0000002321257223 */ /* 0x000fe2000001001c */
[----:B------:R-:W-:Y:S01]  /*24c0*/  FMUL.FTZ R28, R24, R13 ;  /* 0x0000000d181c7220 */ /* 0x000fe20000410000 */
[----:B------:R-:W-:Y:S01]  /*24d0*/  FADD.FTZ R35, R30, R35 ;  /* 0x000000231e237221 */ /* 0x000fe20000010000 */
[----:B------:R-:W-:Y:S01]  /*24e0*/  UIADD3 UR5, UR6, 0xa0, URZ ;  /* 0x000000a006057890 */ /* 0x000fe2000fffe03f */
[----:B------:R-:W-:Y:S01]  /*24f0*/  FFMA.FTZ R27, R4, R16, R27 ;  /* 0x00000010041b7223 */ /* 0x000fe2000001001b */
[----:B------:R-:W-:Y:S01]  /*2500*/  FFMA.FTZ R36, R26, R28, R37 ;  /* 0x0000001c1a247223 */ /* 0x000fe20000010025 */
[----:B------:R-:W-:Y:S01]  /*2510*/  FADD.FTZ R37, R28, R35 ;  /* 0x000000231c257221 */ /* 0x000fe20000010000 */
[----:B------:R-:W-:Y:S01]  /*2520*/  FADD.FTZ R18, R25, R18 ;  /* 0x0000001219127221 */ /* 0x000fe20000010000 */
[----:B------:R-:W-:Y:S01]  /*2530*/  FADD.FTZ R16, R29, R16 ;  /* 0x000000101d107221 */ /* 0x000fe20000010000 */
[----:B------:R-:W-:Y:S01]  /*2540*/  FFMA.FTZ R20, R19, R23, R20 ;  /* 0x0000001713147223 */ /* 0x000fe20000010014 */
[----:B------:R-:W2:Y:S01]  /*2550*/  SHFL.DOWN PT, R35, R36, 0x1, 0x1f ;  /* 0x08201f0024237f89 */ /* 0x000ea200000e0000 */
[----:B------:R-:W-:Y:S01]  /*2560*/  FADD.FTZ R18, R18, R23 ;  /* 0x0000001712127221 */ /* 0x000fe20000010000 */
[----:B------:R-:W-:Y:S01]  /*2570*/  FFMA.FTZ R27, R22, R21, R27 ;  /* 0x00000015161b7223 */ /* 0x000fe2000001001b */
[----:B------:R-:W-:Y:S01]  /*2580*/  FADD.FTZ R19, R16, R21 ;  /* 0x0000001510137221 */ /* 0x000fe20000010000 */
[----:B------:R-:W3:Y:S01]  /*2590*/  SHFL.DOWN PT, R28, R37, 0x1, 0x1f ;  /* 0x08201f00251c7f89 */ /* 0x000ee200000e0000 */
[----:B------:R-:W-:Y:S01]  /*25a0*/  FFMA.FTZ R16, R33, R31, R20 ;  /* 0x0000001f21107223 */ /* 0x000fe20000010014 */
[----:B------:R-:W-:Y:S01]  /*25b0*/  FFMA.FTZ R17, R26, R24, R27 ;  /* 0x000000181a117223 */ /* 0x000fe2000001001b */
[----:B------:R-:W-:Y:S01]  /*25c0*/  FADD.FTZ R18, R18, R31 ;  /* 0x0000001f12127221 */ /* 0x000fe20000010000 */
[----:B------:R-:W-:Y:S01]  /*25d0*/  FADD.FTZ R19, R19, R24 ;  /* 0x0000001813137221 */ /* 0x000fe20000010000 */
[----:B------:R-:W-:Y:S01]  /*25e0*/  BSSY B0, `(.L_x_760) ;  /* 0x0000047000007945 */ /* 0x000fe20003800000 */
[----:B-1----:R-:W-:Y:S01]  /*25f0*/  ULEA UR5, UR10, UR5, 0x18 ;  /* 0x000000050a057291 */ /* 0x002fe2000f8ec03f */
[----:B0-----:R-:W-:-:S05]  /*2600*/  ISETP.GT.AND P0, PT, R32, 0x1e, PT ;  /* 0x0000001e2000780c */ /* 0x001fca0003f04270 */
[----:B------:R-:W-:-:S05]  /*2610*/  LEA R4, R39, UR5, 0x4 ;  /* 0x0000000527047c11 */ /* 0x000fca000f8e20ff */
[----:B------:R-:W-:Y:S03]  /*2620*/  STS.128 [R4], R16 ;  /* 0x0000001004007388 */ /* 0x000fe60000000c00 */
        /* <DEDUP_REMOVED lines=30> */
[----:B------:R-:W2:Y:S01]  /*2810*/  LDS.128 R24, [UR5+0x30] ;  /* 0x00003005ff187984 */ /* 0x000ea20008000c00 */
[----:B0-----:R-:W-:Y:S01]  /*2820*/  FADD.FTZ R31, R36, R28 ;  /* 0x0000001c241f7221 */ /* 0x001fe20000010000 */
[----:B------:R-:W-:-:S03]  /*2830*/  FADD.FTZ R32, R37, R29 ;  /* 0x0000001d25207221 */ /* 0x000fc60000010000 */
[----:B-1----:R-:W-:Y:S01]  /*2840*/  FADD.FTZ R33, R31, R20 ;  /* 0x000000141f217221 */ /* 0x002fe20000010000 */
[----:B------:R-:W-:Y:S01]  /*2850*/  FADD.FTZ R20, R32, R21 ;  /* 0x0000001520147221 */ /* 0x000fe20000010000 */
[----:B------:R-:W0:Y:S02]  /*2860*/  LDS.128 R28, [UR5+0x40] ;  /* 0x00004005ff1c7984 */ /* 0x000e240008000c00 */
[----:B------:R-:W-:Y:S01]  /*2870*/  FADD.FTZ R21, R33, R22 ;  /* 0x0000001621157221 */ /* 0x000fe20000010000 */
[----:B------:R-:W-:Y:S01]  /*2880*/  FADD.FTZ R20, R20, R23 ;  /* 0x0000001714147221 */ /* 0x000fe20000010000 */
[----:B------:R-:W1:Y:S02]  /*2890*/  LDS.128 R32, [UR5+0x50] ;  /* 0x00005005ff207984 */ /* 0x000e640008000c00 */
[----:B--2---:R-:W-:Y:S01]  /*28a0*/  FADD.FTZ R21, R21, R24 ;  /* 0x0000001815157221 */ /* 0x004fe20000010000 */
[----:B------:R-:W-:-:S03]  /*28b0*/  FADD.FTZ R20, R20, R25 ;  /* 0x0000001914147221 */ /* 0x000fc60000010000 */
[----:B------:R-:W-:Y:S01]  /*28c0*/  FADD.FTZ R21, R21, R26 ;  /* 0x0000001a15157221 */ /* 0x000fe20000010000 */
[----:B------:R-:W-:-:S03]  /*28d0*/  FADD.FTZ R20, R20, R27 ;  /* 0x0000001b14147221 */ /* 0x000fc60000010000 */
[----:B0-----:R-:W-:Y:S01]  /*28e0*/  FADD.FTZ R25, R21, R28 ;  /* 0x0000001c15197221 */ /* 0x001fe20000010000 */
[----:B------:R-:W-:Y:S02]  /*28f0*/  FADD.FTZ R24, R20, R29 ;  /* 0x0000001d14187221 */ /* 0x000fe40000010000 */
[----:B------:R-:W0:Y:S01]  /*2900*/  LDS.128 R20, [UR5+0x60] ;  /* 0x00006005ff147984 */ /* 0x000e220008000c00 */
[----:B------:R-:W-:Y:S01]  /*2910*/  FADD.FTZ R25, R25, R30 ;  /* 0x0000001e19197221 */ /* 0x000fe20000010000 */
[----:B------:R-:W-:-:S03]  /*2920*/  FADD.FTZ R28, R24, R31 ;  /* 0x0000001f181c7221 */ /* 0x000fc60000010000 */
[----:B-1----:R-:W-:Y:S01]  /*2930*/  FADD.FTZ R29, R25, R32 ;  /* 0x00000020191d7221 */ /* 0x002fe20000010000 */
[----:B------:R-:W-:Y:S01]  /*2940*/  FADD.FTZ R32, R28, R33 ;  /* 0x000000211c207221 */ /* 0x000fe20000010000 */
[----:B------:R-:W1:Y:S02]  /*2950*/  LDS.128 R24, [UR5+0x70] ;  /* 0x00007005ff187984 */ /* 0x000e640008000c00 */
[----:B------:R-:W-:Y:S01]  /*2960*/  FADD.FTZ R33, R29, R34 ;  /* 0x000000221d217221 */ /* 0x000fe20000010000 */
[----:B------:R-:W-:Y:S01]  /*2970*/  FADD.FTZ R32, R32, R35 ;  /* 0x0000002320207221 */ /* 0x000fe20000010000 */
[----:B------:R-:W2:Y:S02]  /*2980*/  LDS.128 R28, [UR5+0x80] ;  /* 0x00008005ff1c7984 */ /* 0x000ea40008000c00 */
        /* <DEDUP_REMOVED lines=12> */
.L_x_761:
[----:B------:R-:W-:Y:S05]  /*2a50*/  BSYNC B0 ;  /* 0x0000000000007941 */ /* 0x000fea0003800000 */
.L_x_760:
        /* <DEDUP_REMOVED lines=22> */
[----:B------:R-:W0:Y:S01]  /*2bc0*/  LDS.128 R16, [R4+0x500] ;  /* 0x0005000004107984 */ /* 0x000e220000000c00 */
[----:B---3--:R-:W-:Y:S01]  /*2bd0*/  FADD.FTZ R29, R21, R32 ;  /* 0x00000020151d7221 */ /* 0x008fe20000010000 */
[----:B------:R-:W-:Y:S01]  /*2be0*/  FADD.FTZ R30, R22, R33 ;  /* 0x00000021161e7221 */ /* 0x000fe20000010000 */
[----:B------:R-:W-:Y:S01]  /*2bf0*/  FADD.FTZ R31, R25, R34 ;  /* 0x00000022191f7221 */ /* 0x000fe20000010000 */
[----:B------:R-:W1:Y:S01]  /*2c00*/  LDS.128 R20, [R4+0x600] ;  /* 0x0006000004147984 */ /* 0x000e620000000c00 */
[----:B------:R-:W-:-:S03]  /*2c10*/  FADD.FTZ R28, R28, R35 ;  /* 0x000000231c1c7221 */ /* 0x000fc60000010000 */
[----:B------:R-:W2:Y:S01]  /*2c20*/  LDS.128 R24, [R4+0x700] ;  /* 0x0007000004187984 */ /* 0x000ea20000000c00 */
        /* <DEDUP_REMOVED lines=131> */
[----:B------:R-:W-:-:S07]  /*3460*/  FADD.FTZ R19, R32, R27 ;  /* 0x0000001b20137221 */ /* 0x000fce0000010000 */
.L_x_763:
[----:B------:R-:W-:Y:S05]  /*3470*/  BSYNC B0 ;  /* 0x0000000000007941 */ /* 0x000fea0003800000 */
.L_x_762:
[----:B------:R-:W0:Y:S01]  /*3480*/  LDC.64 R20, c[0x0][0x268] ;  /* 0x00009a00ff147b82 */ /* 0x000e220000000a00 */
[----:B------:R-:W-:Y:S01]  /*3490*/  LEA R23, R56, R39, 0x4 ;  /* 0x0000002738177211 */ /* 0x000fe200078e20ff */
[----:B------:R-:W-:Y:S06]  /*34a0*/  BSSY B0, `(.L_x_764) ;  /* 0x0000010000007945 */ /* 0x000fec0003800000 */
[----:B------:R-:W1:Y:S01]  /*34b0*/  LDC R4, c[0x0][0xc] ;  /* 0x00000300ff047b82 */ /* 0x000e620000000800 */
[----:B0-----:R-:W-:Y:S01]  /*34c0*/  IMAD.WIDE R20, R23, 0x4, R20 ;  /* 0x0000000417147825 */ /* 0x001fe200078e0214 */
[----:B------:R-:W-:Y:S06]  /*34d0*/  @P6 BRA `(.L_x_765) ;  /* 0x0000000000306947 */ /* 0x000fec0003800000 */
[----:B------:R-:W2:Y:S01]  /*34e0*/  LDL R26, [R1] ;  /* 0x00000000011a7983 */ /* 0x000ea20000100800 */
[----:B------:R-:W-:-:S03]  /*34f0*/  LEA R22, P6, R58, R20, 0x2 ;  /* 0x000000143a167211 */ /* 0x000fc600078c10ff */
[----:B------:R0:W-:Y:S01]  /*3500*/  REDG.E.ADD.F32.FTZ.RN.STRONG.GPU desc[UR8][R20.64], R16 ;  /* 0x00000010140079a6 */ /* 0x0001e2000c10f388 */
[----:B------:R-:W-:Y:S02]  /*3510*/  IADD3.X R23, R21, R61, RZ, P6, !PT ;  /* 0x0000003d15177210 */ /* 0x000fe400037fe4ff */
[----:B------:R-:W-:-:S03]  /*3520*/  LEA R24, P6, R59, R20, 0x2 ;  /* 0x000000143b187211 */ /* 0x000fc600078c10ff */
[----:B------:R0:W-:Y:S01]  /*3530*/  REDG.E.ADD.F32.FTZ.RN.STRONG.GPU desc[UR8][R22.64], R17 ;  /* 0x00000011160079a6 */ /* 0x0001e2000c10f388 */
[----:B--2---:R-:W-:Y:S02]  /*3540*/  IADD3.X R25, R21, R26, RZ, P6, !PT ;  /* 0x0000001a15197210 */ /* 0x004fe400037fe4ff */
[----:B------:R-:W2:Y:S02]  /*3550*/  LDC.64 R26, c[0x0][0x288] ;  /* 0x0000a200ff1a7b82 */ /* 0x000ea40000000a00 */
[----:B--2---:R-:W-:-:S04]  /*3560*/  LEA R28, P6, R26, R20, 0x2 ;  /* 0x000000141a1c7211 */ /* 0x004fc800078c10ff */
[----:B------:R-:W-:-:S05]  /*3570*/  LEA.HI.X R29, R26, R21, R27, 0x2, P6 ;  /* 0x000000151a1d7211 */ /* 0x000fca00030f141b */
[----:B------:R0:W-:Y:S04]  /*3580*/  REDG.E.ADD.F32.FTZ.RN.STRONG.GPU desc[UR8][R28.64], R18 ;  /* 0x000000121c0079a6 */ /* 0x0001e8000c10f388 */
[----:B------:R0:W-:Y:S02]  /*3590*/  REDG.E.ADD.F32.FTZ.RN.STRONG.GPU desc[UR8][R24.64], R19 ;  /* 0x00000013180079a6 */ /* 0x0001e4000c10f388 */
.L_x_765:
[----:B------:R-:W-:Y:S05]  /*35a0*/  BSYNC B0 ;  /* 0x0000000000007941 */ /* 0x000fea0003800000 */
.L_x_764:
[----:B-1----:R-:W-:-:S13]  /*35b0*/  ISETP.GE.U32.AND P6, PT, R4, 0x2, PT ;  /* 0x000000020400780c */ /* 0x002fda0003fc6070 */
[----:B------:R-:W-:Y:S05]  /*35c0*/  @!P6 BRA `(.L_x_766) ;  /* 0x0000001000b4e947 */ /* 0x000fea0003800000 */
[----:B0-----:R-:W0:Y:S01]  /*35d0*/  LDC.64 R16, c[0x0][0x258] ;  /* 0x00009600ff107b82 */ /* 0x001e220000000a00 */
        /* <DEDUP_REMOVED lines=9> */
[----:B------:R-:W0:Y:S01]  /*3670*/  S2UR UR5, SR_CTAID.Y ;  /* 0x00000000000579c3 */ /* 0x000e220000002600 */
[----:B------:R-:W1:Y:S01]  /*3680*/  S2R R25, SR_LANEID ;  /* 0x0000000000197919 */ /* 0x000e620000000000 */
[----:B------:R-:W-:Y:S01]  /*3690*/  HFMA2.MMA R22, -RZ, RZ, 0, 5.9604644775390625e-08 ;  /* 0x00000001ff167435 */ /* 0x000fe200000001ff */
[----:B------:R-:W-:Y:S02]  /*36a0*/  LOP3.LUT P6, RZ, R57, 0x2, RZ, 0xc0, !PT ;  /* 0x0000000239ff7812 */ /* 0x000fe400078cc0ff */
[----:B------:R-:W-:-:S07]  /*36b0*/  P2R R24, PR, RZ, 0x1 ;  /* 0x00000001ff187803 */ /* 0x000fce0000000000 */
[----:B------:R-:W-:Y:S02]  /*36c0*/  SEL R22, R22, 0xffffffff, !P6 ;  /* 0xffffffff16167807 */ /* 0x000fe40007000000 */
[----:B0-----:R-:W-:Y:S01]  /*36d0*/  MOV R0, UR5 ;  /* 0x0000000500007c02 */ /* 0x001fe20008000f00 */
[----:B------:R-:W-:Y:S02]  /*36e0*/  VOTEU.ANY UR5, UPT, PT ;  /* 0x0000000000057886 */ /* 0x000fe400038e0100 */
[----:B------:R-:W-:Y:S02]  /*36f0*/  UPOPC UR6, UR5 ;  /* 0x00000005000672bf */ /* 0x000fe40008000000 */
[----:B------:R-:W-:Y:S01]  /*3700*/  UFLO.U32 UR5, UR5 ;  /* 0x00000005000572bd */ /* 0x000fe200080e0000 */
[----:B------:R-:W-:-:S03]  /*3710*/  IMAD R21, R2, UR7, R0 ;  /* 0x0000000702157c24 */ /* 0x000fc6000f8e0200 */
[----:B------:R-:W-:Y:S02]  /*3720*/  IMAD R23, R22, UR6, RZ ;  /* 0x0000000616177c24 */ /* 0x000fe4000f8e02ff */
[----:B-1----:R-:W-:Y:S01]  /*3730*/  ISETP.EQ.U32.AND P0, PT, R25, UR5, PT ;  /* 0x0000000519007c0c */ /* 0x002fe2000bf02070 */
[----:B------:R-:W-:Y:S01]  /*3740*/  IMAD.WIDE.U32 R20, R21, 0x8, R18 ;  /* 0x0000000815147825 */ /* 0x000fe200078e0012 */
[----:B------:R-:W-:-:S04]  /*3750*/  SEL R25, R4, RZ, !P6 ;  /* 0x000000ff04197207 */ /* 0x000fc80007000000 */
[----:B------:R-:W-:Y:S01]  /*3760*/  ISETP.NE.AND P6, PT, R25, -0x1, PT ;  /* 0xffffffff1900780c */ /* 0x000fe20003fc5270 */
[----:B------:R0:W-:Y:S06]  /*3770*/  STG.E.64 desc[UR8][R20.64], R36 ;  /* 0x0000002414007986 */ /* 0x0001ec000c101b08 */
[----:B------:R-:W-:Y:S06]  /*3780*/  @P0 MEMBAR.ALL.GPU ;  /* 0x0000000000000992 */ /* 0x000fec000000a000 */
[----:B------:R-:W-:-:S00]  /*3790*/  @P0 ERRBAR ;  /* 0x00000000000009ab */ /* 0x000fc00000000000 */
[----:B------:R-:W-:Y:S06]  /*37a0*/  @P0 CGAERRBAR ;  /* 0x00000000000005ab */ /* 0x000fec0000000000 */
[----:B------:R0:W-:Y:S01]  /*37b0*/  @P0 REDG.E.ADD.S32.STRONG.GPU desc[UR8][R16.64], R23 ;  /* 0x000000171000098e */ /* 0x0001e2000c10e388 */
[----:B------:R-:W-:Y:S01]  /*37c0*/  ISETP.NE.AND P0, PT, R24, RZ, PT ;  /* 0x000000ff1800720c */ /* 0x000fe20003f05270 */
[----:B------:R-:W-:-:S12]  /*37d0*/  @!P6 BRA `(.L_x_767) ;  /* 0x000000000014e947 */ /* 0x000fd80003800000 */
.L_x_768:
[----:B0-----:R-:W2:Y:S04]  /*37e0*/  LDG.E.STRONG.GPU R20, desc[UR8][R16.64] ;  /* 0x0000000810147981 */ /* 0x001ea8000c1ef900 */
[----:B--2---:R-:W-:Y:S01]  /*37f0*/  CCTL.IVALL ;  /* 0x00000000ff00798f */ /* 0x004fe20002000000 */
[----:B------:R-:W-:Y:S05]  /*3800*/  YIELD ;  /* 0x0000000000007946 */ /* 0x000fea0003800000 */
[----:B------:R-:W-:-:S13]  /*3810*/  ISETP.NE.AND P6, PT, R20, R25, PT ;  /* 0x000000191400720c */ /* 0x000fda0003fc5270 */
[----:B------:R-:W-:Y:S05]  /*3820*/  @P6 BRA `(.L_x_768) ;  /* 0xfffffffc00ec6947 */ /* 0x000fea000383ffff */
.L_x_767:
[----:B------:R-:W-:Y:S01]  /*3830*/  ISETP.NE.AND P6, PT, R4, RZ, PT ;  /* 0x000000ff0400720c */ /* 0x000fe20003fc5270 */
[----:B------:R-:W-:Y:S05]  /*3840*/  WARPSYNC.ALL ;  /* 0x0000000000007948 */ /* 0x000fea0003800000 */
[----:B------:R-:W-:Y:S07]  /*3850*/  BAR.SYNC.DEFER_BLOCKING 0x0 ;  /* 0x0000000000007b1d */ /* 0x000fee0000010000 */
[----:B------:R-:W-:Y:S05]  /*3860*/  @!P6 BRA `(.L_x_766) ;  /* 0x00000010000ce947 */ /* 0x000fea0003800000 */
[----:B0-----:R-:W-:Y:S02]  /*3870*/  IADD3 R17, R4, -0x1, RZ ;  /* 0xffffffff04117810 */ /* 0x001fe40007ffe0ff */
[----:B------:R-:W-:Y:S02]  /*3880*/  MOV R16, RZ ;  /* 0x000000ff00107202 */ /* 0x000fe40000000f00 */
[----:B------:R-:W-:-:S13]  /*3890*/  ISETP.GE.U32.AND P6, PT, R17, 0x3, PT ;  /* 0x000000031100780c */ /* 0x000fda0003fc6070 */
[----:B------:R-:W-:Y:S05]  /*38a0*/  @!P6 BRA `(.L_x_769) ;  /* 0x0000000c008ce947 */ /* 0x000fea0003800000 */
[----:B------:R-:W-:Y:S01]  /*38b0*/  LOP3.LUT R17, R4, 0x3, RZ, 0xc0, !PT ;  /* 0x0000000304117812 */ /* 0x000fe200078ec0ff */
[----:B------:R-:W-:-:S03]  /*38c0*/  HFMA2.MMA R16, -RZ, RZ, 0, 0 ;  /* 0x00000000ff107435 */ /* 0x000fc600000001ff */
        /* <DEDUP_REMOVED lines=13> */
.L_x_772:
[----:B------:R-:W-:-:S13]  /*39a0*/  ISETP.EQ.OR P6, PT, R16, UR7, P0 ;  /* 0x0000000710007c0c */ /* 0x000fda00087c2670 */
[----:B------:R-:W-:-:S04]  /*39b0*/  @!P6 IMAD R21, R2, R16, R0 ;  /* 0x000000100215e224 */ /* 0x000fc800078e0200 */
[----:B------:R-:W-:-:S06]  /*39c0*/  @!P6 IMAD.WIDE.U32 R20, R21, 0x8, R18 ;  /* 0x000000081514e825 */ /* 0x000fcc00078e0012 */
[----:B------:R-:W2:Y:S01]  /*39d0*/  @!P6 LDG.E.64 R20, desc[UR8][R20.64] ;  /* 0x000000081414e981 */ /* 0x000ea2000c1e1b00 */
[----:B------:R-:W-:Y:S01]  /*39e0*/  IADD3 R23, R16, 0x1, RZ ;  /* 0x0000000110177810 */ /* 0x000fe20007ffe0ff */
[----:B--2---:R-:W-:Y:S01]  /*39f0*/  @!P6 FADD.FTZ R36, R36, R20 ;  /* 0x000000142424e221 */ /* 0x004fe20000010000 */
[----:B------:R-:W-:Y:S02]  /*3a00*/  @!P6 FADD.FTZ R37, R37, R21 ;  /* 0x000000152525e221 */ /* 0x000fe40000010000 */
        /* <DEDUP_REMOVED lines=108> */
.L_x_771:
[----:B------:R-:W-:-:S13]  /*40d0*/  ISETP.GT.AND P6, PT, R17, 0x4, PT ;  /* 0x000000041100780c */ /* 0x000fda0003fc4270 */
[----:B------:R-:W-:Y:S05]  /*40e0*/  @!P6 BRA `(.L_x_773) ;  /* 0x0000000000f4e947 */ /* 0x000fea0003800000 */
        /* <DEDUP_REMOVED lines=61> */
.L_x_773:
[----:B------:R-:W-:-:S04]  /*44c0*/  LOP3.LUT P6, RZ, R5, 0x1, RZ, 0xc0, !PT ;  /* 0x0000000105ff7812 */ /* 0x000fc800078cc0ff */
[----:B------:R-:W-:-:S13]  /*44d0*/  ISETP.NE.OR P6, PT, R17, RZ, P6 ;  /* 0x000000ff1100720c */ /* 0x000fda00037c5670 */
[----:B------:R-:W-:Y:S05]  /*44e0*/  @!P6 BRA `(.L_x_769) ;  /* 0x00000000007ce947 */ /* 0x000fea0003800000 */
.L_x_770:
        /* <DEDUP_REMOVED lines=31> */
.L_x_769:
[----:B------:R-:W-:-:S13]  /*46e0*/  LOP3.LUT P6, R4, R4, 0x3, RZ, 0xc0, !PT ;  /* 0x0000000304047812 */ /* 0x000fda00078cc0ff */
        /* <DEDUP_REMOVED lines=9> */
.L_x_775:
[----:B------:R-:W-:Y:S05]  /*4780*/  BSYNC B0 ;  /* 0x0000000000007941 */ /* 0x000fea0003800000 */
.L_x_774:
[----:B------:R-:W-:-:S13]  /*4790*/  ISETP.NE.AND P6, PT, R4, 0x1, PT ;  /* 0x000000010400780c */ /* 0x000fda0003fc5270 */
[----:B------:R-:W-:Y:S05]  /*47a0*/  @!P6 BRA `(.L_x_766) ;  /* 0x00000000003ce947 */ /* 0x000fea0003800000 */
[----:B------:R-:W-:-:S04]  /*47b0*/  IADD3 R21, R16, 0x1, RZ ;  /* 0x0000000110157810 */ /* 0x000fc80007ffe0ff */
[----:B------:R-:W-:-:S13]  /*47c0*/  ISETP.EQ.OR P6, PT, R21, UR7, P0 ;  /* 0x0000000715007c0c */ /* 0x000fda00087c2670 */
[----:B------:R-:W-:-:S04]  /*47d0*/  @!P6 IMAD R21, R21, R2, R0 ;  /* 0x000000021515e224 */ /* 0x000fc800078e0200 */
[----:B------:R-:W-:-:S06]  /*47e0*/  @!P6 IMAD.WIDE.U32 R20, R21, 0x8, R18 ;  /* 0x000000081514e825 */ /* 0x000fcc00078e0012 */
[----:B------:R-:W2:Y:S01]  /*47f0*/  @!P6 LDG.E.64 R20, desc[UR8][R20.64] ;  /* 0x000000081414e981 */ /* 0x000ea2000c1e1b00 */
[----:B------:R-:W-:Y:S01]  /*4800*/  IADD3 R17, R16, 0x2, RZ ;  /* 0x0000000210117810 */ /* 0x000fe20007ffe0ff */
[----:B--2---:R-:W-:Y:S01]  /*4810*/  @!P6 FADD.FTZ R36, R36, R20 ;  /* 0x000000142424e221 */ /* 0x004fe20000010000 */
[----:B------:R-:W-:Y:S02]  /*4820*/  @!P6 FADD.FTZ R37, R37, R21 ;  /* 0x000000152525e221 */ /* 0x000fe40000010000 */
[----:B------:R-:W-:-:S04]  /*4830*/  ISETP.EQ.OR P6, PT, R17, UR7, P0 ;  /* 0x0000000711007c0c */ /* 0x000fc800087c2670 */
[----:B------:R-:W-:-:S13]  /*4840*/  ISETP.EQ.OR P6, PT, R4, 0x2, P6 ;  /* 0x000000020400780c */ /* 0x000fda00037c2670 */
[----:B------:R-:W-:-:S04]  /*4850*/  @!P6 IMAD R17, R17, R2, R0 ;  /* 0x000000021111e224 */ /* 0x000fc800078e0200 */
[----:B------:R-:W-:-:S06]  /*4860*/  @!P6 IMAD.WIDE.U32 R18, R17, 0x8, R18 ;  /* 0x000000081112e825 */ /* 0x000fcc00078e0012 */
[----:B------:R-:W2:Y:S02]  /*4870*/  @!P6 LDG.E.64 R18, desc[UR8][R18.64] ;  /* 0x000000081212e981 */ /* 0x000ea4000c1e1b00 */
[----:B--2---:R-:W-:Y:S01]  /*4880*/  @!P6 FADD.FTZ R36, R36, R18 ;  /* 0x000000122424e221 */ /* 0x004fe20000010000 */
[----:B------:R-:W-:-:S07]  /*4890*/  @!P6 FADD.FTZ R37, R37, R19 ;  /* 0x000000132525e221 */ /* 0x000fce0000010000 */
.L_x_766:
[----:B------:R-:W1:Y:S01]  /*48a0*/  S2UR UR6, SR_CgaCtaId ;  /* 0x00000000000679c3 */ /* 0x000e620000008800 */
[----:B------:R-:W-:Y:S01]  /*48b0*/  UMOV UR5, 0x400 ;  /* 0x0000040000057882 */ /* 0x000fe20000000000 */
[----:B------:R-:W-:Y:S01]  /*48c0*/  LOP3.LUT P6, RZ, R5, 0x8, RZ, 0xc0, !PT ;  /* 0x0000000805ff7812 */ /* 0x000fe200078cc0ff */
[--C-:B0-----:R-:W-:Y:S02]  /*48d0*/  HADD2.F32 R21, -RZ, R45.reuse.H0_H0 ;  /* 0x2000002dff157230 */ /* 0x101fe40000004100 */
[----:B------:R-:W-:Y:S02]  /*48e0*/  HADD2.F32 R45, -RZ, R45.H1_H1 ;  /* 0x3000002dff2d7230 */ /* 0x000fe40000004100 */
[----:B------:R-:W-:Y:S02]  /*48f0*/  HADD2.F32 R25, -RZ, R11.H0_H0 ;  /* 0x2000000bff197230 */ /* 0x000fe40000004100 */
[----:B------:R-:W-:Y:S01]  /*4900*/  FADD.FTZ R22, -R10, R21 ;  /* 0x000000150a167221 */ /* 0x000fe20000010100 */
[----:B------:R-:W-:-:S02]  /*4910*/  HADD2.F32 R19, -RZ, R42.H0_H0 ;  /* 0x2000002aff137230 */ /* 0x000fc40000004100 */
[----:B------:R-:W-:Y:S02]  /*4920*/  HADD2.F32 R27, -RZ, R46.H0_H0 ;  /* 0x2000002eff1b7230 */ /* 0x000fe40000004100 */
[C---:B------:R-:W-:Y:S01]  /*4930*/  FADD.FTZ R18, -R10.reuse, R25 ;  /* 0x000000190a127221 */ /* 0x040fe20000010100 */
[----:B------:R-:W-:Y:S02]  /*4940*/  HADD2.F32 R33, -RZ, R43.H0_H0 ;  /* 0x2000002bff217230 */ /* 0x000fe40000004100 */
[C---:B------:R-:W-:Y:S01]  /*4950*/  FADD.FTZ R20, -R10.reuse, R19 ;  /* 0x000000130a147221 */ /* 0x040fe20000010100 */
[----:B------:R-:W-:Y:S02]  /*4960*/  HADD2.F32 R24, -RZ, R41.H0_H0 ;  /* 0x20000029ff187230 */ /* 0x000fe40000004100 */
[----:B------:R-:W-:Y:S02]  /*4970*/  HADD2.F32 R29, -RZ, R42.H1_H1 ;  /* 0x3000002aff1d7230 */ /* 0x000fe40000004100 */
[----:B------:R-:W-:Y:S01]  /*4980*/  FADD.FTZ R42, -R10, R45 ;  /* 0x0000002d0a2a7221 */ /* 0x000fe20000010100 */
[----:B------:R-:W-:-:S02]  /*4990*/  HADD2.F32 R31, -RZ, R46.H1_H1 ;  /* 0x3000002eff1f7230 */ /* 0x000fc40000004100 */
[C---:B------:R-:W-:Y:S01]  /*49a0*/  FADD.FTZ R32, -R10.reuse, R33 ;  /* 0x000000210a207221 */ /* 0x040fe20000010100 */
[----:B------:R-:W-:Y:S02]  /*49b0*/  HADD2.F32 R43, -RZ, R43.H1_H1 ;  /* 0x3000002bff2b7230 */ /* 0x000fe40000004100 */
[C---:B------:R-:W-:Y:S01]  /*49c0*/  FADD.FTZ R19, -R10.reuse, R29 ;  /* 0x0000001d0a137221 */ /* 0x040fe20000010100 */
[----:B------:R-:W-:Y:S01]  /*49d0*/  HADD2.F32 R35, -RZ, R44.H0_H0 ;  /* 0x2000002cff237230 */ /* 0x000fe20000004100 */
[----:B-1----:R-:W-:Y:S01]  /*49e0*/  ULEA UR5, UR6, UR5, 0x18 ;  /* 0x0000000506057291 */ /* 0x002fe2000f8ec03f */
[----:B------:R-:W-:Y:S02]  /*49f0*/  HADD2.F32 R41, -RZ, R41.H1_H1 ;  /* 0x30000029ff297230 */ /* 0x000fe40000004100 */
[C---:B------:R-:W-:Y:S01]  /*4a00*/  FADD.FTZ R34, -R10.reuse, R31 ;  /* 0x0000001f0a227221 */ /* 0x040fe20000010100 */
[----:B------:R-:W-:Y:S02]  /*4a10*/  HADD2.F32 R11, -RZ, R11.H1_H1 ;  /* 0x3000000bff0b7230 */ /* 0x000fe40000004100 */
[----:B------:R-:W-:Y:S01]  /*4a20*/  FADD.FTZ R30, -R10, R43 ;  /* 0x0000002b0a1e7221 */ /* 0x000fe20000010100 */
[----:B------:R-:W-:-:S02]  /*4a30*/  HADD2.F32 R23, -RZ, R47.H0_H0 ;  /* 0x2000002fff177230 */ /* 0x000fc40000004100 */
[C---:B------:R-:W-:Y:S01]  /*4a40*/  FADD.FTZ R24, -R10.reuse, R24 ;  /* 0x000000180a187221 */ /* 0x040fe20000010100 */
[----:B------:R-:W-:Y:S02]  /*4a50*/  HADD2.F32 R47, -RZ, R47.H1_H1 ;  /* 0x3000002fff2f7230 */ /* 0x000fe40000004100 */
[C---:B------:R-:W-:Y:S01]  /*4a60*/  FADD.FTZ R21, -R10.reuse, R41 ;  /* 0x000000290a157221 */ /* 0x040fe20000010100 */
[----:B------:R0:W-:Y:S01]  /*4a70*/  @!P0 STS.64 [UR5+0x98], R36 ;  /* 0x00009824ff008988 */ /* 0x0001e20008000a05 */
[C---:B------:R-:W-:Y:S01]  /*4a80*/  FADD.FTZ R11, -R10.reuse, R11 ;  /* 0x0000000b0a0b7221 */ /* 0x040fe20000010100 */
[----:B------:R-:W-:Y:S01]  /*4a90*/  FADD.FTZ R4, -R10, R23 ;  /* 0x000000170a047221 */ /* 0x000fe20000010100 */
[--C-:B------:R-:W-:Y:S01]  /*4aa0*/  HADD2.F32 R29, -RZ, R54.reuse.H0_H0 ;  /* 0x20000036ff1d7230 */ /* 0x100fe20000004100 */
[----:B------:R-:W-:Y:S01]  /*4ab0*/  BAR.SYNC.DEFER_BLOCKING 0x0 ;  /* 0x0000000000007b1d */ /* 0x000fe20000010000 */
[----:B------:R-:W-:Y:S02]  /*4ac0*/  HADD2.F32 R54, -RZ, R54.H1_H1 ;  /* 0x30000036ff367230 */ /* 0x000fe40000004100 */
[-C--:B------:R-:W-:Y:S01]  /*4ad0*/  FMUL.FTZ R31, R22, R3.reuse ;  /* 0x00000003161f7220 */ /* 0x080fe20000410000 */
[----:B------:R-:W-:Y:S01]  /*4ae0*/  FMUL.FTZ R42, R42, R3 ;  /* 0x000000032a2a7220 */ /* 0x000fe20000410000 */
[----:B0-----:R-:W-:-:S02]  /*4af0*/  HADD2.F32 R37, -RZ, R44.H1_H1 ;  /* 0x3000002cff257230 */ /* 0x001fc40000004100 */
[C---:B------:R-:W-:Y:S01]  /*4b00*/  FADD.FTZ R36, -R10.reuse, R27 ;  /* 0x0000001b0a247221 */ /* 0x040fe20000010100 */
[C---:B------:R-:W-:Y:S02]  /*4b10*/  FADD.FTZ R27, -R10.reuse, R35 ;  /* 0x000000230a1b7221 */ /* 0x040fe40000010100 */
[C---:B------:R-:W-:Y:S01]  /*4b20*/  FADD.FTZ R28, -R10.reuse, R37 ;  /* 0x000000250a1c7221 */ /* 0x040fe20000010100 */
[----:B------:R-:W-:Y:S01]  /*4b30*/  FADD.FTZ R10, -R10, R47 ;  /* 0x0000002f0a0a7221 */ /* 0x000fe20000010100 */
        /* <DEDUP_REMOVED lines=23> */
.L_x_776:
[----:B------:R-:W-:Y:S01]  /*4cb0*/  LOP3.LUT P0, RZ, R5, 0x2, RZ, 0xc0, !PT ;  /* 0x0000000205ff7812 */ /* 0x000fe2000780c0ff */
[----:B------:R-:W-:-:S12]  /*4cc0*/  BSSY B0, `(.L_x_777) ;  /* 0x0000015000007945 */ /* 0x000fd80003800000 */
[----:B------:R-:W-:Y:S05]  /*4cd0*/  @P0 BRA `(.L_x_778) ;  /* 0x00000000004c0947 */ /* 0x000fea0003800000 */
[----:B------:R-:W-:Y:S01]  /*4ce0*/  SHF.R.S32.HI R16, RZ, 0x1f, R38 ;  /* 0x0000001fff107819 */ /* 0x000fe20000011426 */
[----:B------:R-:W-:Y:S01]  /*4cf0*/  ULDC.64 UR10, c[0x0][0x288] ;  /* 0x0000a200000a7ab9 */ /* 0x000fe20000000a00 */
[----:B------:R-:W-:-:S03]  /*4d00*/  MOV R17, R9 ;  /* 0x0000000900117202 */ /* 0x000fc60000000f00 */
        /* <DEDUP_REMOVED lines=14> */
[----:B------:R-:W-:-:S05]  /*4df0*/  F2FP.F16.F32.PACK_AB R17, R16, R17 ;  /* 0x000000111011723e */ /* 0x000fca00000000ff */
[----:B------:R0:W-:Y:S02]  /*4e00*/  STG.E desc[UR8][R22.64], R17 ;  /* 0x0000001116007986 */ /* 0x0001e4000c101908 */
.L_x_778:
[----:B------:R-:W-:Y:S05]  /*4e10*/  BSYNC B0 ;  /* 0x0000000000007941 */ /* 0x000fea0003800000 */
.L_x_777:
[----:B------:R-:W-:Y:S01]  /*4e20*/  LOP3.LUT P6, RZ, R5, 0x8, RZ, 0xc0, !PT ;  /* 0x0000000805ff7812 */ /* 0x000fe200078cc0ff */
[--C-:B0-----:R-:W-:Y:S02]  /*4e30*/  HADD2.F32 R23, -RZ, R53.reuse.H0_H0 ;  /* 0x20000035ff177230 */ /* 0x101fe40000004100 */
[-C--:B------:R-:W-:Y:S01]  /*4e40*/  FMUL.FTZ R17, R36, R3.reuse ;  /* 0x0000000324117220 */ /* 0x080fe20000410000 */
[----:B------:R-:W-:Y:S02]  /*4e50*/  HADD2.F32 R16, -RZ, R53.H1_H1 ;  /* 0x30000035ff107230 */ /* 0x000fe40000004100 */
[----:B------:R-:W-:-:S07]  /*4e60*/  FMUL.FTZ R34, R34, R3 ;  /* 0x0000000322227220 */ /* 0x000fce0000410000 */
        /* <DEDUP_REMOVED lines=19> */
.L_x_779:
        /* <DEDUP_REMOVED lines=15> */
[-C--:B------:R-:W-:Y:S01]  /*5090*/  FMUL.FTZ R34, R22, R3.reuse ;  /* 0x0000000316227220 */ /* 0x080fe20000410000 */
[----:B------:R-:W-:Y:S01]  /*50a0*/  FMUL.FTZ R29, R36, R3 ;  /* 0x00000003241d7220 */ /* 0x000fe20000410000 */
[C---:B------:R-:W-:Y:S02]  /*50b0*/  LEA R22, P0, R16.reuse, UR10, 0x1 ;  /* 0x0000000a10167c11 */ /* 0x040fe4000f8008ff */
[----:B------:R-:W-:Y:S02]  /*50c0*/  IADD3 R23, R17, R23, RZ ;  /* 0x0000001711177210 */ /* 0x000fe40007ffe0ff */
[----:B------:R-:W-:Y:S02]  /*50d0*/  F2FP.F16.F32.PACK_AB R29, R29, R34 ;  /* 0x000000221d1d723e */ /* 0x000fe400000000ff */
[----:B------:R-:W-:-:S05]  /*50e0*/  LEA.HI.X R23, R16, UR11, R23, 0x1, P0 ;  /* 0x0000000b10177c11 */ /* 0x000fca00080f0c17 */
[----:B------:R0:W-:Y:S02]  /*50f0*/  STG.E desc[UR8][R22.64], R29 ;  /* 0x0000001d16007986 */ /* 0x0001e4000c101908 */
.L_x_781:
[----:B------:R-:W-:Y:S05]  /*5100*/  BSYNC B0 ;  /* 0x0000000000007941 */ /* 0x000fea0003800000 */
.L_x_780:
[--C-:B------:R-:W-:Y:S02]  /*5110*/  HADD2.F32 R17, -RZ, R52.reuse.H0_H0 ;  /* 0x20000034ff117230 */ /* 0x100fe40000004100 */
[-C--:B------:R-:W-:Y:S01]  /*5120*/  FMUL.FTZ R41, R32, R3.reuse ;  /* 0x0000000320297220 */ /* 0x080fe20000410000 */
[----:B------:R-:W-:Y:S02]  /*5130*/  HADD2.F32 R52, -RZ, R52.H1_H1 ;  /* 0x30000034ff347230 */ /* 0x000fe40000004100 */
[----:B------:R-:W-:Y:S01]  /*5140*/  FMUL.FTZ R30, R30, R3 ;  /* 0x000000031e1e7220 */ /* 0x000fe20000410000 */
[----:B------:R-:W-:Y:S06]  /*5150*/  @!P6 BRA `(.L_x_782) ;  /* 0x000000000048e947 */ /* 0x000fec0003800000 */
[----:B0-----:R-:W-:Y:S01]  /*5160*/  FFMA.FTZ R22, R30, R13, R15 ;  /* 0x0000000d1e167223 */ /* 0x001fe2000001000f */
        /* <DEDUP_REMOVED lines=17> */
.L_x_782:
        /* <DEDUP_REMOVED lines=22> */
.L_x_784:
[----:B------:R-:W-:Y:S05]  /*53e0*/  BSYNC B0 ;  /* 0x0000000000007941 */ /* 0x000fea0003800000 */
.L_x_783:
[--C-:B------:R-:W-:Y:S02]  /*53f0*/  HADD2.F32 R17, -RZ, R51.reuse.H0_H0 ;  /* 0x20000033ff117230 */ /* 0x100fe40000004100 */
[-C--:B------:R-:W-:Y:S01]  /*5400*/  FMUL.FTZ R35, R27, R3.reuse ;  /* 0x000000031b237220 */ /* 0x080fe20000410000 */
[----:B------:R-:W-:Y:S02]  /*5410*/  HADD2.F32 R16, -RZ, R51.H1_H1 ;  /* 0x30000033ff107230 */ /* 0x000fe40000004100 */
[----:B------:R-:W-:Y:S01]  /*5420*/  FMUL.FTZ R34, R28, R3 ;  /* 0x000000031c227220 */ /* 0x000fe20000410000 */
[----:B------:R-:W-:Y:S06]  /*5430*/  @!P6 BRA `(.L_x_785) ;  /* 0x000000000048e947 */ /* 0x000fec0003800000 */
[----:B01----:R-:W-:Y:S01]  /*5440*/  FFMA.FTZ R22, R35, R12, R14 ;  /* 0x0000000c23167223 */ /* 0x003fe2000001000e */
        /* <DEDUP_REMOVED lines=17> */
.L_x_785:
[----:B------:R-:W-:Y:S04]  /*5560*/  BSSY B0, `(.L_x_786) ;  /* 0x0000016000007945 */ /* 0x000fe80003800000 */
[----:B------:R-:W-:Y:S05]  /*5570*/  @P3 BRA `(.L_x_787) ;  /* 0x0000000000503947 */ /* 0x000fea0003800000 */
[----:B------:R-:W-:Y:S01]  /*5580*/  IADD3 R27, R38, 0x60, RZ ;  /* 0x00000060261b7810 */ /* 0x000fe20007ffe0ff */
[C-C-:B01----:R-:W-:Y:S01]  /*5590*/  FFMA.FTZ R22, R25.reuse, R35, R26.reuse ;  /* 0x0000002319167223 */ /* 0x143fe2000001001a */
        /* <DEDUP_REMOVED lines=18> */
.L_x_787:
[----:B------:R-:W-:Y:S05]  /*56c0*/  BSYNC B0 ;  /* 0x0000000000007941 */ /* 0x000fea0003800000 */
.L_x_786:
[--C-:B------:R-:W-:Y:S02]  /*56d0*/  HADD2.F32 R17, -RZ, R50.reuse.H0_H0 ;  /* 0x20000032ff117230 */ /* 0x100fe40000004100 */
[-C--:B------:R-:W-:Y:S01]  /*56e0*/  FMUL.FTZ R33, R24, R3.reuse ;  /* 0x0000000318217220 */ /* 0x080fe20000410000 */
[----:B------:R-:W-:Y:S02]  /*56f0*/  HADD2.F32 R50, -RZ, R50.H1_H1 ;  /* 0x30000032ff327230 */ /* 0x000fe40000004100 */
[----:B------:R-:W-:Y:S01]  /*5700*/  FMUL.FTZ R32, R21, R3 ;  /* 0x0000000315207220 */ /* 0x000fe20000410000 */
        /* <DEDUP_REMOVED lines=19> */
.L_x_788:
        /* <DEDUP_REMOVED lines=12> */
[----:B------:R-:W-:Y:S01]  /*5900*/  FMUL.FTZ R21, R50, R3 ;  /* 0x0000000332157220 */ /* 0x000fe20000410000 */
[----:B------:R-:W-:-:S04]  /*5910*/  IMAD.WIDE.U32 R16, R23, UR10, R16 ;  /* 0x0000000a17107c25 */ /* 0x000fc8000f8e0010 */
[----:B------:R-:W-:Y:S01]  /*5920*/  IMAD R23, R23, UR11, R24 ;  /* 0x0000000b17177c24 */ /* 0x000fe2000f8e0218 */
[----:B------:R-:W-:Y:S01]  /*5930*/  ULDC.64 UR10, c[0x0][0x210] ;  /* 0x00008400000a7ab9 */ /* 0x000fe20000000a00 */
[----:B------:R-:W-:Y:S01]  /*5940*/  FMUL.FTZ R24, R22, R3 ;  /* 0x0000000316187220 */ /* 0x000fe20000410000 */
[C---:B------:R-:W-:Y:S02]  /*5950*/  LEA R22, P0, R16.reuse, UR10, 0x1 ;  /* 0x0000000a10167c11 */ /* 0x040fe4000f8008ff */
[----:B------:R-:W-:Y:S02]  /*5960*/  IADD3 R23, R17, R23, RZ ;  /* 0x0000001711177210 */ /* 0x000fe40007ffe0ff */
[----:B------:R-:W-:Y:S02]  /*5970*/  F2FP.F16.F32.PACK_AB R21, R21, R24 ;  /* 0x000000181515723e */ /* 0x000fe400000000ff */
[----:B------:R-:W-:-:S05]  /*5980*/  LEA.HI.X R23, R16, UR11, R23, 0x1, P0 ;  /* 0x0000000b10177c11 */ /* 0x000fca00080f0c17 */
[----:B------:R3:W-:Y:S02]  /*5990*/  STG.E desc[UR8][R22.64], R21 ;  /* 0x0000001516007986 */ /* 0x0007e4000c101908 */
.L_x_790:
[----:B------:R-:W-:Y:S05]  /*59a0*/  BSYNC B0 ;  /* 0x0000000000007941 */ /* 0x000fea0003800000 */
.L_x_789:
[--C-:B------:R-:W-:Y:S02]  /*59b0*/  HADD2.F32 R17, -RZ, R49.reuse.H0_H0 ;  /* 0x20000031ff117230 */ /* 0x100fe40000004100 */
[-C--:B------:R-:W-:Y:S01]  /*59c0*/  FMUL.FTZ R31, R20, R3.reuse ;  /* 0x00000003141f7220 */ /* 0x080fe20000410000 */
[----:B------:R-:W-:Y:S02]  /*59d0*/  HADD2.F32 R16, -RZ, R49.H1_H1 ;  /* 0x30000031ff107230 */ /* 0x000fe40000004100 */
[----:B------:R-:W-:Y:S01]  /*59e0*/  FMUL.FTZ R30, R19, R3 ;  /* 0x00000003131e7220 */ /* 0x000fe20000410000 */
[----:B------:R-:W-:Y:S06]  /*59f0*/  @!P6 BRA `(.L_x_791) ;  /* 0x000000000048e947 */ /* 0x000fec0003800000 */
[----:B------:R-:W-:Y:S01]  /*5a00*/  FFMA.FTZ R19, R31, R12, R14 ;  /* 0x0000000c1f137223 */ /* 0x000fe2000001000e */
[----:B------:R-:W-:-:S03]  /*5a10*/  FFMA.FTZ R20, R30, R13, R15 ;  /* 0x0000000d1e147223 */ /* 0x000fc6000001000f */
[----:B---3--:R-:W-:Y:S01]  /*5a20*/  FMUL.FTZ R21, R19, -1.4426950216293334961 ;  /* 0xbfb8aa3b13157820 */ /* 0x008fe20000410000 */
[----:B012---:R-:W-:-:S05]  /*5a30*/  FMUL.FTZ R23, R20, -1.4426950216293334961 ;  /* 0xbfb8aa3b14177820 */ /* 0x007fca0000410000 */
        /* <DEDUP_REMOVED lines=14> */
.L_x_791:
[----:B------:R-:W-:Y:S04]  /*5b20*/  BSSY B0, `(.L_x_792) ;  /* 0x0000016000007945 */ /* 0x000fe80003800000 */
[----:B------:R-:W-:Y:S05]  /*5b30*/  @P1 BRA `(.L_x_793) ;  /* 0x0000000000501947 */ /* 0x000fea0003800000 */
[----:B---3--:R-:W-:Y:S01]  /*5b40*/  IADD3 R21, R38, 0xa0, RZ ;  /* 0x000000a026157810 */ /* 0x008fe20007ffe0ff */
[C-C-:B------:R-:W-:Y:S01]  /*5b50*/  FFMA.FTZ R20, R25.reuse, R31, R26.reuse ;  /* 0x0000001f19147223 */ /* 0x140fe2000001001a */
[----:B------:R-:W-:Y:S01]  /*5b60*/  FFMA.FTZ R19, R25, R30, R26 ;  /* 0x0000001e19137223 */ /* 0x000fe2000001001a */
[----:B------:R-:W-:Y:S01]  /*5b70*/  ULDC.64 UR10, c[0x0][0x288] ;  /* 0x0000a200000a7ab9 */ /* 0x000fe20000000a00 */
[----:B012---:R-:W-:Y:S01]  /*5b80*/  SHF.R.S32.HI R22, RZ, 0x1f, R21 ;  /* 0x0000001fff167819 */ /* 0x007fe20000011415 */
[----:B------:R-:W-:Y:S01]  /*5b90*/  FFMA.FTZ R20, R17, R12, -R20 ;  /* 0x0000000c11147223 */ /* 0x000fe20000010814 */
[----:B------:R-:W-:Y:S01]  /*5ba0*/  FFMA.FTZ R24, R16, R13, -R19 ;  /* 0x0000000d10187223 */ /* 0x000fe20000010813 */
[----:B------:R-:W-:Y:S02]  /*5bb0*/  MOV R16, R6 ;  /* 0x0000000600107202 */ /* 0x000fe40000000f00 */
[----:B------:R-:W-:Y:S01]  /*5bc0*/  MOV R17, R9 ;  /* 0x0000000900117202 */ /* 0x000fe20000000f00 */
[----:B------:R-:W-:-:S02]  /*5bd0*/  IMAD R22, R22, UR10, RZ ;  /* 0x0000000a16167c24 */ /* 0x000fc4000f8e02ff */
        /* <DEDUP_REMOVED lines=10> */
.L_x_793:
[----:B------:R-:W-:Y:S05]  /*5c80*/  BSYNC B0 ;  /* 0x0000000000007941 */ /* 0x000fea0003800000 */
.L_x_792:
[--C-:B------:R-:W-:Y:S02]  /*5c90*/  HADD2.F32 R17, -RZ, R48.reuse.H0_H0 ;  /* 0x20000030ff117230 */ /* 0x100fe40000004100 */
[-C--:B01----:R-:W-:Y:S01]  /*5ca0*/  FMUL.FTZ R29, R18, R3.reuse ;  /* 0x00000003121d7220 */ /* 0x083fe20000410000 */
[----:B------:R-:W-:Y:S02]  /*5cb0*/  HADD2.F32 R48, -RZ, R48.H1_H1 ;  /* 0x30000030ff307230 */ /* 0x000fe40000004100 */
[----:B------:R-:W-:Y:S01]  /*5cc0*/  FMUL.FTZ R28, R11, R3 ;  /* 0x000000030b1c7220 */ /* 0x000fe20000410000 */
[----:B------:R-:W-:Y:S06]  /*5cd0*/  @!P6 BRA `(.L_x_794) ;  /* 0x000000000048e947 */ /* 0x000fec0003800000 */
[----:B------:R-:W-:Y:S01]  /*5ce0*/  FFMA.FTZ R11, R29, R12, R14 ;  /* 0x0000000c1d0b7223 */ /* 0x000fe2000001000e */
[----:B------:R-:W-:-:S03]  /*5cf0*/  FFMA.FTZ R16, R28, R13, R15 ;  /* 0x0000000d1c107223 */ /* 0x000fc6000001000f */
[----:B------:R-:W-:Y:S01]  /*5d00*/  FMUL.FTZ R18, R11, -1.4426950216293334961 ;  /* 0xbfb8aa3b0b127820 */ /* 0x000fe20000410000 */
[----:B---34-:R-:W-:-:S05]  /*5d10*/  FMUL.FTZ R21, R16, -1.4426950216293334961 ;  /* 0xbfb8aa3b10157820 */ /* 0x018fca0000410000 */
[----:B------:R-:W0:Y:S08]  /*5d20*/  MUFU.EX2 R18, R18 ;  /* 0x0000001200127308 */ /* 0x000e300000000800 */
[----:B------:R-:W2:Y:S01]  /*5d30*/  MUFU.EX2 R21, R21 ;  /* 0x0000001500157308 */ /* 0x000ea20000000800 */
[----:B0-----:R-:W-:-:S07]  /*5d40*/  FADD.FTZ R19, R18, 1 ;  /* 0x3f80000012137421 */ /* 0x001fce0000010000 */
        /* <DEDUP_REMOVED lines=11> */
.L_x_794:
[----:B------:R-:W-:Y:S01]  /*5e00*/  LOP3.LUT P0, RZ, R5, 0x4, RZ, 0xc0, !PT ;  /* 0x0000000405ff7812 */ /* 0x000fe2000780c0ff */
[----:B------:R-:W-:-:S12]  /*5e10*/  BSSY B0, `(.L_x_795) ;  /* 0x0000016000007945 */ /* 0x000fd80003800000 */
[----:B------:R-:W-:Y:S05]  /*5e20*/  @!P0 BRA `(.L_x_796) ;  /* 0x0000000000508947 */ /* 0x000fea0003800000 */
[----:B----4-:R-:W-:Y:S01]  /*5e30*/  IADD3 R20, R38, 0xc0, RZ ;  /* 0x000000c026147810 */ /* 0x010fe20007ffe0ff */
        /* <DEDUP_REMOVED lines=19> */
.L_x_796:
[----:B------:R-:W-:Y:S05]  /*5f70*/  BSYNC B0 ;  /* 0x0000000000007941 */ /* 0x000fea0003800000 */
.L_x_795:
[--C-:B0-----:R-:W-:Y:S01]  /*5f80*/  HADD2.F32 R11, -RZ, R55.reuse.H0_H0 ;  /* 0x20000037ff0b7230 */ /* 0x101fe20000004100 */
[----:B--2---:R-:W-:Y:S01]  /*5f90*/  IADD3 R27, R38, 0xe0, RZ ;  /* 0x000000e0261b7810 */ /* 0x004fe20007ffe0ff */
[----:B------:R-:W-:Y:S02]  /*5fa0*/  HADD2.F32 R16, -RZ, R55.H1_H1 ;  /* 0x30000037ff107230 */ /* 0x000fe40000004100 */
[-C--:B---3--:R-:W-:Y:S01]  /*5fb0*/  FMUL.FTZ R23, R4, R3.reuse ;  /* 0x0000000304177220 */ /* 0x088fe20000410000 */
        /* <DEDUP_REMOVED lines=11> */
[----:B----4-:R-:W1:Y:S01]  /*6070*/  MUFU.RCP R19, R18 ;  /* 0x0000001200137308 */ /* 0x010e620000001000 */
        /* <DEDUP_REMOVED lines=8> */
.L_x_797:
        /* <DEDUP_REMOVED lines=13> */
[----:B------:R-:W-:-:S04]  /*61d0*/  IMAD.WIDE.U32 R8, R27, UR10, R6 ;  /* 0x0000000a1b087c25 */ /* 0x000fc8000f8e0006 */
[----:B------:R-:W-:Y:S01]  /*61e0*/  FFMA.FTZ R16, R16, R13, -R25 ;  /* 0x0000000d10107223 */ /* 0x000fe20000010819 */
[-C--:B------:R-:W-:Y:S01]  /*61f0*/  FMUL.FTZ R4, R4, R3.reuse ;  /* 0x0000000304047220 */ /* 0x080fe20000410000 */
        /* <DEDUP_REMOVED lines=8> */
.L_x_799:
[----:B------:R-:W-:Y:S05]  /*6280*/  BSYNC B0 ;  /* 0x0000000000007941 */ /* 0x000fea0003800000 */
.L_x_798:
[----:B------:R-:W-:Y:S02]  /*6290*/  IADD3 R40, R2, R40, RZ ;  /* 0x0000002802287210 */ /* 0x000fe40007ffe0ff */
[----:B------:R-:W-:Y:S02]  /*62a0*/  IADD3 R57, R57, 0x1, RZ ;  /* 0x0000000139397810 */ /* 0x000fe40007ffe0ff */
[----:B------:R-:W-:-:S13]  /*62b0*/  ISETP.GE.AND P0, PT, R40, UR4, PT ;  /* 0x0000000428007c0c */ /* 0x000fda000bf06270 */
[----:B------:R-:W-:Y:S05]  /*62c0*/  @!P0 BRA `(.L_x_800) ;  /* 0xffffffa0000c8947 */ /* 0x000fea000383ffff */
.L_x_749:
        /* <DEDUP_REMOVED lines=23> */
.L_x_802:
[----:B------:R-:W-:Y:S05]  /*6440*/  BSYNC B0 ;  /* 0x0000000000007941 */ /* 0x000fea0003800000 */
.L_x_801:
[----:B------:R-:W-:Y:S05]  /*6450*/  @P0 EXIT ;  /* 0x000000000000094d */ /* 0x000fea0003800000 */
[----:B------:R-:W-:Y:S05]  /*6460*/  @P2 BRA `(.L_x_803) ;  /* 0x0000000000202947 */ /* 0x000fea0003800000 */
[----:B------:R-:W-:-:S05]  /*6470*/  IMAD R0, R6, R7, RZ ;  /* 0x0000000706007224 */ /* 0x000fca00078e02ff */
[----:B------:R-:W-:-:S13]  /*6480*/  ISETP.NE.AND P0, PT, R0, -0x1, PT ;  /* 0xffffffff0000780c */ /* 0x000fda0003f05270 */
[----:B------:R-:W-:Y:S05]  /*6490*/  @!P0 BRA `(.L_x_803) ;  /* 0x0000000000148947 */ /* 0x000fea0003800000 */
.L_x_804:
[----:B0-----:R-:W2:Y:S04]  /*64a0*/  LDG.E.STRONG.GPU R5, desc[UR8][R2.64] ;  /* 0x0000000802057981 */ /* 0x001ea8000c1ef900 */
[----:B--2---:R-:W-:Y:S01]  /*64b0*/  CCTL.IVALL ;  /* 0x00000000ff00798f */ /* 0x004fe20002000000 */
[----:B------:R-:W-:Y:S05]  /*64c0*/  YIELD ;  /* 0x0000000000007946 */ /* 0x000fea0003800000 */
[----:B------:R-:W-:-:S13]  /*64d0*/  ISETP.NE.AND P0, PT, R5, R0, PT ;  /* 0x000000000500720c */ /* 0x000fda0003f05270 */
[----:B------:R-:W-:Y:S05]  /*64e0*/  @P0 BRA `(.L_x_804) ;  /* 0xfffffffc00ec0947 */ /* 0x000fea000383ffff */
.L_x_803:
        /* <DEDUP_REMOVED lines=24> */
.L_x_805:
        /* <DEDUP_REMOVED lines=9> */
[----:B----4-:R-:W2:Y:S04]  /*6700*/  LDG.E R19, desc[UR8][R8.64] ;  /* 0x0000000808137981 */ /* 0x010ea8000c1e1900 */
        /* <DEDUP_REMOVED lines=13> */
.L_x_806:
        /* <DEDUP_REMOVED lines=10> */
.L_x_3310:


//--------------------- .text._Z35group_norm_nhwc_bwd_one_pass_kernelI11Fp16IOFp32WLi512ELi32ELi512EEv26Group_norm_nhwc_bwd_params --------------------------
	.section	.text._Z35group_norm_nhwc_bwd_one_pass_kernelI11Fp16IOFp32WLi512ELi32ELi512EEv26Group_norm_nhwc_bwd_params,"ax",@progbits
	.align	128
        .global         _Z35group_norm_nhwc_bwd_one_pass_kernelI11Fp16IOFp32WLi512ELi32ELi512EEv26Group_norm_nhwc_bwd_params
        .type           _Z35group_norm_nhwc_bwd_one_pass_kernelI11Fp16IOFp32WLi512ELi32ELi512EEv26Group_norm_nhwc_bwd_params,@function
        .size           _Z35group_norm_nhwc_bwd_one_pass_kernelI11Fp16IOFp32WLi512ELi32ELi512EEv26Group_norm_nhwc_bwd_params,(.L_x_3311 - _Z35group_norm_nhwc_bwd_one_pass_kernelI11Fp16IOFp32WLi512ELi32ELi512EEv26Group_norm_nhwc_bwd_params)
        .other          _Z35group_norm_nhwc_bwd_one_pass_kernelI11Fp16IOFp32WLi512ELi32ELi512EEv26Group_norm_nhwc_bwd_params,@"STO_CUDA_ENTRY STV_DEFAULT"
_Z35group_norm_nhwc_bwd_one_pass_kernelI11Fp16IOFp32WLi512ELi32ELi512EEv26Group_norm_nhwc_bwd_params:
.text._Z35group_norm_nhwc_bwd_one_pass_kernelI11Fp16IOFp32WLi512ELi32ELi512EEv26Group_norm_nhwc_bwd_params:
        /* <DEDUP_REMOVED lines=14> */
[----:B------:R-:W-:Y:S01]  /*00e0*/  UMOV UR5, 0x400 ;  /* 0x0000040000057882 */ /* 0x000fe20000000000 */
[----:B------:R-:W-:Y:S01]  /*00f0*/  LOP3.LUT R6, R6, 0xffffff7f, RZ, 0xc0, !PT ;  /* 0xffffff7f06067812 */ /* 0x000fe200078ec0ff */
[----:B------:R-:W-:Y:S01]  /*0100*/  HFMA2.MMA R87, -RZ, RZ, 0, 0 ;  /* 0x00000000ff577435 */ /* 0x000fe200000001ff */
[----:B------:R-:W-:Y:S01]  /*0110*/  SHF.R.S32.HI R7, RZ, 0x1f, R2 ;  /* 0x0000001fff077819 */ /* 0x000fe20000011402 */
[----:B------:R-:W1:Y:S01]  /*0120*/  LDC.64 R4, c[0x0][0x288] ;  /* 0x0000a200ff047b82 */ /* 0x000e620000000a00 */
[----:B------:R-:W-:Y:S02]  /*0130*/  SHF.L.U32 R121, R2, 0x1, RZ ;  /* 0x0000000102797819 */ /* 0x000fe400000006ff */
[----:B------:R-:W-:-:S02]  /*0140*/  LEA.HI R7, R7, R2, RZ, 0x5 ;  /* 0x0000000207077211 */ /* 0x000fc400078f28ff */
[----:B------:R-:W-:Y:S02]  /*0150*/  LOP3.LUT R121, R121, 0x1e, RZ, 0xc0, !PT ;  /* 0x0000001e79797812 */ /* 0x000fe400078ec0ff */
[----:B------:R-:W-:Y:S01]  /*0160*/  SHF.R.S32.HI R7, RZ, 0x5, R7 ;  /* 0x00000005ff077819 */ /* 0x000fe20000011407 */
[----:B------:R-:W2:Y:S01]  /*0170*/  S2UR UR6, SR_CgaCtaId ;  /* 0x00000000000679c3 */ /* 0x000ea20000008800 */
[----:B0-----:R-:W-:-:S07]  /*0180*/  IMAD R86, R3, UR7, R86 ;  /* 0x0000000703567c24 */ /* 0x001fce000f8e0256 */
[----:B------:R-:W0:Y:S01]  /*0190*/  LDC R3, c[0x0][0x10] ;  /* 0x00000400ff037b82 */ /* 0x000e220000000800 */
[C---:B------:R-:W-:Y:S02]  /*01a0*/  ISETP.LT.U32.AND P0, PT, R86.reuse, UR10, PT ;  /* 0x0000000a56007c0c */ /* 0x040fe4000bf01070 */
[----:B------:R-:W-:Y:S02]  /*01b0*/  SHF.R.S32.HI R114, RZ, 0x1f, R86 ;  /* 0x0000001fff727819 */ /* 0x000fe40000011456 */
[----:B------:R-:W-:Y:S02]  /*01c0*/  IADD3 R97, R86, 0x20, RZ ;  /* 0x0000002056617810 */ /* 0x000fe40007ffe0ff */
[----:B------:R-:W-:Y:S02]  /*01d0*/  ISETP.LT.AND.EX P0, PT, R114, UR11, !P1, P0 ;  /* 0x0000000b72007c0c */ /* 0x000fe4000cf01300 */
[----:B------:R-:W-:Y:S02]  /*01e0*/  ISETP.LT.U32.AND P5, PT, R97, UR10, PT ;  /* 0x0000000a61007c0c */ /* 0x000fe4000bfa1070 */
[----:B------:R-:W-:Y:S01]  /*01f0*/  SHF.R.S32.HI R113, RZ, 0x1f, R97 ;  /* 0x0000001fff717819 */ /* 0x000fe20000011461 */
[----:B--2---:R-:W-:Y:S01]  /*0200*/  ULEA UR5, UR6, UR5, 0x18 ;  /* 0x0000000506057291 */ /* 0x004fe2000f8ec03f */
[----:B------:R-:W-:-:S02]  /*0210*/  IADD3 R96, R86, 0x40, RZ ;  /* 0x0000004056607810 */ /* 0x000fc40007ffe0ff */
[----:B------:R-:W-:Y:S02]  /*0220*/  ISETP.LT.AND.EX P6, PT, R113, UR11, !P1, P5 ;  /* 0x0000000b71007c0c */ /* 0x000fe4000cfc1350 */
[----:B------:R-:W-:Y:S02]  /*0230*/  ISETP.LT.U32.AND P4, PT, R96, UR10, PT ;  /* 0x0000000a60007c0c */ /* 0x000fe4000bf81070 */
[----:B------:R-:W-:Y:S02]  /*0240*/  SHF.R.S32.HI R112, RZ, 0x1f, R96 ;  /* 0x0000001fff707819 */ /* 0x000fe40000011460 */
[----:B------:R-:W-:Y:S01]  /*0250*/  @P0 LOP3.LUT R6, R6, 0x80, RZ, 0xfc, !PT ;  /* 0x0000008006060812 */ /* 0x000fe200078efcff */
[----:B0-----:R-:W-:Y:S01]  /*0260*/  IMAD R10, R3, UR7, R0 ;  /* 0x00000007030a7c24 */ /* 0x001fe2000f8e0200 */
[----:B------:R-:W-:Y:S02]  /*0270*/  ISETP.LT.AND.EX P5, PT, R112, UR11, !P1, P4 ;  /* 0x0000000b70007c0c */ /* 0x000fe4000cfa1340 */
[----:B------:R-:W-:-:S02]  /*0280*/  LOP3.LUT R6, R6, 0xffffffbf, RZ, 0xc0, !PT ;  /* 0xffffffbf06067812 */ /* 0x000fc400078ec0ff */
[----:B------:R-:W-:Y:S02]  /*0290*/  IADD3 R95, R86, 0x60, RZ ;  /* 0x00000060565f7810 */ /* 0x000fe40007ffe0ff */
[----:B------:R-:W-:Y:S02]  /*02a0*/  @P6 LOP3.LUT R6, R6, 0x40, RZ, 0xfc, !PT ;  /* 0x0000004006066812 */ /* 0x000fe400078efcff */
[----:B------:R-:W-:Y:S02]  /*02b0*/  IADD3 R94, R86, 0x80, RZ ;  /* 0x00000080565e7810 */ /* 0x000fe40007ffe0ff */
[----:B------:R-:W-:Y:S02]  /*02c0*/  ISETP.LT.U32.AND P3, PT, R95, UR10, PT ;  /* 0x0000000a5f007c0c */ /* 0x000fe4000bf61070 */
[----:B------:R-:W-:Y:S02]  /*02d0*/  SHF.R.S32.HI R111, RZ, 0x1f, R95 ;  /* 0x0000001fff6f7819 */ /* 0x000fe4000001145f */
[----:B------:R-:W-:-:S02]  /*02e0*/  LOP3.LUT R6, R6, 0xffffffdf, RZ, 0xc0, !PT ;  /* 0xffffffdf06067812 */ /* 0x000fc400078ec0ff */
[----:B------:R-:W-:Y:S02]  /*02f0*/  ISETP.LT.U32.AND P2, PT, R94, UR10, PT ;  /* 0x0000000a5e007c0c */ /* 0x000fe4000bf41070 */
[----:B------:R-:W-:Y:S02]  /*0300*/  SHF.R.S32.HI R110, RZ, 0x1f, R94 ;  /* 0x0000001fff6e7819 */ /* 0x000fe4000001145e */
[----:B------:R-:W-:Y:S02]  /*0310*/  ISETP.LT.AND.EX P4, PT, R111, UR11, !P1, P3 ;  /* 0x0000000b6f007c0c */ /* 0x000fe4000cf81330 */
[----:B------:R-:W-:Y:S02]  /*0320*/  @P5 LOP3.LUT R6, R6, 0x20, RZ, 0xfc, !PT ;  /* 0x0000002006065812 */ /* 0x000fe400078efcff */
[----:B------:R-:W-:Y:S02]  /*0330*/  IADD3 R93, R86, 0xa0, RZ ;  /* 0x000000a0565d7810 */ /* 0x000fe40007ffe0ff */
[----:B------:R-:W-:-:S02]  /*0340*/  ISETP.LT.AND.EX P3, PT, R110, UR11, !P1, P2 ;  /* 0x0000000b6e007c0c */ /* 0x000fc4000cf61320 */
[----:B------:R-:W-:Y:S02]  /*0350*/  LOP3.LUT R6, R6, 0xfffffff7, RZ, 0xc0, !PT ;  /* 0xfffffff706067812 */ /* 0x000fe400078ec0ff */
[----:B------:R-:W-:Y:S02]  /*0360*/  ISETP.LT.U32.AND P0, PT, R93, UR10, PT ;  /* 0x0000000a5d007c0c */ /* 0x000fe4000bf01070 */
[----:B------:R-:W-:Y:S02]  /*0370*/  SHF.R.S32.HI R109, RZ, 0x1f, R93 ;  /* 0x0000001fff6d7819 */ /* 0x000fe4000001145d */
[----:B------:R-:W-:Y:S02]  /*0380*/  LOP3.LUT R6, R6, 0xffffffef, RZ, 0xc0, !PT ;  /* 0xffffffef06067812 */ /* 0x000fe400078ec0ff */
[----:B------:R-:W-:Y:S02]  /*0390*/  IADD3 R92, R86, 0xc0, RZ ;  /* 0x000000c0565c7810 */ /* 0x000fe40007ffe0ff */
[----:B------:R-:W-:-:S02]  /*03a0*/  ISETP.LT.AND.EX P2, PT, R109, UR11, !P1, P0 ;  /* 0x0000000b6d007c0c */ /* 0x000fc4000cf41300 */
[----:B------:R-:W-:Y:S02]  /*03b0*/  @P4 LOP3.LUT R6, R6, 0x10, RZ, 0xfc, !PT ;  /* 0x0000001006064812 */ /* 0x000fe400078efcff */
[----:B------:R-:W-:Y:S02]  /*03c0*/  SHF.R.S32.HI R108, RZ, 0x1f, R92 ;  /* 0x0000001fff6c7819 */ /* 0x000fe4000001145c */
[----:B------:R-:W-:Y:S02]  /*03d0*/  ISETP.LT.U32.AND P0, PT, R92, UR10, PT ;  /* 0x0000000a5c007c0c */ /* 0x000fe4000bf01070 */
[----:B------:R-:W-:Y:S02]  /*03e0*/  @P3 LOP3.LUT R6, R6, 0x8, RZ, 0xfc, !PT ;  /* 0x0000000806063812 */ /* 0x000fe400078efcff */
[----:B------:R-:W-:Y:S02]  /*03f0*/  ISETP.LT.AND.EX P0, PT, R108, UR11, !P1, P0 ;  /* 0x0000000b6c007c0c */ /* 0x000fe4000cf01300 */
[----:B------:R-:W-:-:S02]  /*0400*/  LOP3.LUT R6, R6, 0xfffffffb, RZ, 0xc0, !PT ;  /* 0xfffffffb06067812 */ /* 0x000fc400078ec0ff */
[----:B------:R-:W-:Y:S02]  /*0410*/  IADD3 R91, R86, 0xe0, RZ ;  /* 0x000000e0565b7810 */ /* 0x000fe40007ffe0ff */
[----:B------:R-:W-:Y:S02]  /*0420*/  @P2 LOP3.LUT R6, R6, 0x4, RZ, 0xfc, !PT ;  /* 0x0000000406062812 */ /* 0x000fe400078efcff */
[C---:B------:R-:W-:Y:S02]  /*0430*/  IADD3 R90, R86.reuse, 0x100, RZ ;  /* 0x00000100565a7810 */ /* 0x040fe40007ffe0ff */
[C---:B------:R-:W-:Y:S02]  /*0440*/  IADD3 R89, R86.reuse, 0x120, RZ ;  /* 0x0000012056597810 */ /* 0x040fe40007ffe0ff */
[----:B------:R-:W-:Y:S02]  /*0450*/  IADD3 R88, R86, 0x140, RZ ;  /* 0x0000014056587810 */ /* 0x000fe40007ffe0ff */
[----:B------:R-:W-:-:S02]  /*0460*/  LOP3.LUT R6, R6, 0xfffffffd, RZ, 0xc0, !PT ;  /* 0xfffffffd06067812 */ /* 0x000fc400078ec0ff */
[----:B------:R-:W-:Y:S02]  /*0470*/  IADD3 R98, R86, 0x160, RZ ;  /* 0x0000016056627810 */ /* 0x000fe40007ffe0ff */
[----:B------:R-:W-:Y:S02]  /*0480*/  SHF.R.S32.HI R107, RZ, 0x1f, R91 ;  /* 0x0000001fff6b7819 */ /* 0x000fe4000001145b */
[----:B------:R-:W-:Y:S02]  /*0490*/  SHF.R.S32.HI R106, RZ, 0x1f, R90 ;  /* 0x0000001fff6a7819 */ /* 0x000fe4000001145a */
[----:B------:R-:W-:Y:S02]  /*04a0*/  SHF.R.S32.HI R105, RZ, 0x1f, R89 ;  /* 0x0000001fff697819 */ /* 0x000fe40000011459 */
[----:B------:R-:W-:Y:S02]  /*04b0*/  SHF.R.S32.HI R104, RZ, 0x1f, R88 ;  /* 0x0000001fff687819 */ /* 0x000fe40000011458 */
[----:B------:R-:W-:-:S02]  /*04c0*/  ISETP.LT.U32.AND P5, PT, R91, UR10, PT ;  /* 0x0000000a5b007c0c */ /* 0x000fc4000bfa1070 */
[----:B------:R-:W-:Y:S02]  /*04d0*/  @P0 LOP3.LUT R6, R6, 0x2, RZ, 0xfc, !PT ;  /* 0x0000000206060812 */ /* 0x000fe400078efcff */
[----:B------:R-:W-:Y:S02]  /*04e0*/  ISETP.LT.U32.AND P4, PT, R90, UR10, PT ;  /* 0x0000000a5a007c0c */ /* 0x000fe4000bf81070 */
[----:B------:R-:W-:Y:S02]  /*04f0*/  ISETP.LT.U32.AND P3, PT, R89, UR10, PT ;  /* 0x0000000a59007c0c */ /* 0x000fe4000bf61070 */
[----:B------:R-:W-:Y:S02]  /*0500*/  ISETP.LT.U32.AND P2, PT, R88, UR10, PT ;  /* 0x0000000a58007c0c */ /* 0x000fe4000bf41070 */
[----:B------:R-:W-:Y:S02]  /*0510*/  SHF.R.S32.HI R103, RZ, 0x1f, R98 ;  /* 0x0000001fff677819 */ /* 0x000fe40000011462 */
[----:B------:R-:W-:Y:S01]  /*0520*/  ISETP.LT.U32.AND P0, PT, R98, UR10, PT ;  /* 0x0000000a62007c0c */ /* 0x000fe2000bf01070 */
[----:B------:R-:W-:Y:S01]  /*0530*/  ULDC.U8 UR10, c[0x0][0x2a4] ;  /* 0x0000a900000a7ab9 */ /* 0x000fe20000000000 */
[----:B------:R-:W-:-:S02]  /*0540*/  ISETP.LT.AND.EX P5, PT, R107, UR11, !P1, P5 ;  /* 0x0000000b6b007c0c */ /* 0x000fc4000cfa1350 */
[----:B------:R-:W-:Y:S02]  /*0550*/  ISETP.LT.AND.EX P4, PT, R106, UR11, !P1, P4 ;  /* 0x0000000b6a007c0c */ /* 0x000fe4000cf81340 */
[----:B------:R-:W-:Y:S02]  /*0560*/  ISETP.LT.AND.EX P3, PT, R105, UR11, !P1, P3 ;  /* 0x0000000b69007c0c */ /* 0x000fe4000cf61330 */
[----:B------:R-:W-:Y:S02]  /*0570*/  ISETP.LT.AND.EX P2, PT, R104, UR11, !P1, P2 ;  /* 0x0000000b68007c0c */ /* 0x000fe4000cf41320 */
[----:B------:R-:W-:Y:S02]  /*0580*/  ISETP.LT.AND.EX P1, PT, R103, UR11, !P1, P0 ;  /* 0x0000000b67007c0c */ /* 0x000fe4000cf21300 */
[C---:B-1----:R-:W-:Y:S02]  /*0590*/  LEA.HI R119, P0, R5.reuse, R4, RZ, 0x1 ;  /* 0x0000000405777211 */ /* 0x042fe400078108ff */
[----:B------:R-:W-:-:S02]  /*05a0*/  LEA R9, R5, R5, 0x1 ;  /* 0x0000000505097211 */ /* 0x000fc400078e08ff */
[----:B------:R-:W-:Y:S01]  /*05b0*/  IADD3.X R8, RZ, R5, RZ, P0, !PT ;  /* 0x00000005ff087210 */ /* 0x000fe200007fe4ff */
[----:B------:R-:W-:Y:S01]  /*05c0*/  IMAD.WIDE.U32 R4, R4, 0x3, RZ ;  /* 0x0000000304047825 */ /* 0x000fe200078e00ff */
[----:B------:R-:W-:Y:S02]  /*05d0*/  LEA R122, R7, UR5, 0x3 ;  /* 0x00000005077a7c11 */ /* 0x000fe4000f8e18ff */
[----:B------:R-:W-:Y:S02]  /*05e0*/  SHF.R.S64 R119, R119, 0x1, R8 ;  /* 0x0000000177777819 */ /* 0x000fe40000001008 */
[----:B------:R-:W-:Y:S02]  /*05f0*/  IADD3 R9, R5, R9, RZ ;  /* 0x0000000905097210 */ /* 0x000fe40007ffe0ff */
[----:B------:R-:W-:Y:S02]  /*0600*/  IADD3 R102, R86, 0x180, RZ ;  /* 0x0000018056667810 */ /* 0x000fe40007ffe0ff */
[----:B------:R-:W-:-:S02]  /*0610*/  LEA.HI R120, P0, R9, R4, RZ, 0x1 ;  /* 0x0000000409787211 */ /* 0x000fc400078108ff */
[----:B------:R-:W0:Y:S01]  /*0620*/  LDC R4, c[0x0][0xc] ;  /* 0x00000300ff047b82 */ /* 0x000e220000000800 */
[C---:B------:R-:W-:Y:S02]  /*0630*/  IADD3 R101, R86.reuse, 0x1a0, RZ ;  /* 0x000001a056657810 */ /* 0x040fe40007ffe0ff */
[----:B------:R-:W-:Y:S02]  /*0640*/  IADD3.X R9, RZ, R9, RZ, P0, !PT ;  /* 0x00000009ff097210 */ /* 0x000fe400007fe4ff */
[C---:B------:R-:W-:Y:S02]  /*0650*/  IADD3 R100, R86.reuse, 0x1c0, RZ ;  /* 0x000001c056647810 */ /* 0x040fe40007ffe0ff */
[----:B------:R-:W-:Y:S02]  /*0660*/  IADD3 R99, R86, 0x1e0, RZ ;  /* 0x000001e056637810 */ /* 0x000fe40007ffe0ff */
[----:B------:R-:W-:Y:S02]  /*0670*/  SHF.R.S32.HI R8, RZ, 0x1, R8 ;  /* 0x00000001ff087819 */ /* 0x000fe40000011408 */
[----:B------:R-:W-:-:S02]  /*0680*/  SHF.R.S64 R120, R120, 0x1, R9 ;  /* 0x0000000178787819 */ /* 0x000fc40000001009 */
[----:B------:R-:W-:Y:S02]  /*0690*/  SHF.R.S32.HI R7, RZ, 0x1, R9 ;  /* 0x00000001ff077819 */ /* 0x000fe40000011409 */
[----:B------:R-:W-:Y:S02]  /*06a0*/  MOV R5, R0 ;  /* 0x0000000000057202 */ /* 0x000fe40000000f00 */
[----:B------:R-:W-:Y:S02]  /*06b0*/  SHF.R.S32.HI R118, RZ, 0x1f, R102 ;  /* 0x0000001fff767819 */ /* 0x000fe40000011466 */
[----:B------:R-:W-:Y:S02]  /*06c0*/  SHF.R.S32.HI R117, RZ, 0x1f, R101 ;  /* 0x0000001fff757819 */ /* 0x000fe40000011465 */
[----:B------:R-:W-:Y:S02]  /*06d0*/  SHF.R.S32.HI R116, RZ, 0x1f, R100 ;  /* 0x0000001fff747819 */ /* 0x000fe40000011464 */
[----:B------:R-:W-:-:S02]  /*06e0*/  SHF.R.S32.HI R115, RZ, 0x1f, R99 ;  /* 0x0000001fff737819 */ /* 0x000fc40000011463 */
[----:B0-----:R-:W-:Y:S02]  /*06f0*/  LOP3.LUT R125, R4, 0x3, RZ, 0xc0, !PT ;  /* 0x00000003047d7812 */ /* 0x001fe400078ec0ff */
[----:B------:R-:W-:Y:S02]  /*0700*/  SHF.L.U64.HI R123, R119, 0x2, R8 ;  /* 0x00000002777b7819 */ /* 0x000fe40000010208 */
[----:B------:R-:W-:-:S07]  /*0710*/  SHF.L.U64.HI R124, R120, 0x2, R7 ;  /* 0x00000002787c7819 */ /* 0x000fce0000010207 */
.L_x_890:
[----:B0-----:R-:W0:Y:S01]  /*0720*/  LDC R16, c[0x0][0x2a0] ;  /* 0x0000a800ff107b82 */ /* 0x001e220000000800 */
[----:B------:R-:W-:Y:S01]  /*0730*/  P2R R14, PR, RZ, 0x4 ;  /* 0x00000004ff0e7803 */ /* 0x000fe20000000000 */
[----:B------:R-:W-:Y:S01]  /*0740*/  ULDC.64 UR12, c[0x0][0x298] ;  /* 0x0000a600000c7ab9 */ /* 0x000fe20000000a00 */
[C---:B------:R-:W-:Y:S02]  /*0750*/  LOP3.LUT P2, RZ, R6.reuse, 0x80, RZ, 0xc0, !PT ;  /* 0x0000008006ff7812 */ /* 0x040fe4000784c0ff */
[----:B------:R-:W-:Y:S02]  /*0760*/  CS2R R84, SRZ ;  /* 0x0000000000547805 */ /* 0x000fe4000001ff00 */
[C---:B------:R-:W-:Y:S02]  /*0770*/  LOP3.LUT P6, RZ, R6.reuse, 0x40, RZ, 0xc0, !PT ;  /* 0x0000004006ff7812 */ /* 0x040fe400078cc0ff */
[----:B------:R-:W-:Y:S01]  /*0780*/  P2R R7, PR, RZ, 0x2 ;  /* 0x00000002ff077803 */ /* 0x000fe20000000000 */
[----:B------:R-:W1:Y:S01]  /*0790*/  @P5 LDC.64 R42, c[0x0][0x228] ;  /* 0x00008a00ff2a5b82 */ /* 0x000e620000000a00 */
[----:B------:R-:W-:-:S02]  /*07a0*/  LOP3.LUT P1, RZ, R6, 0x10, RZ, 0xc0, !PT ;  /* 0x0000001006ff7812 */ /* 0x000fc4000782c0ff */
[----:B------:R-:W-:Y:S02]  /*07b0*/  MOV R68, RZ ;  /* 0x000000ff00447202 */ /* 0x000fe40000000f00 */
[----:B------:R-:W-:-:S03]  /*07c0*/  P2R R37, PR, RZ, 0x20 ;  /* 0x00000020ff257803 */ /* 0x000fc60000000000 */
        /* <DEDUP_REMOVED lines=25> */
[----:B------:R-:W-:-:S13]  /*0960*/  ISETP.GE.U32.AND P0, PT, R10, R13, PT ;  /* 0x0000000d0a00720c */ /* 0x000fda0003f06070 */
[----:B------:R-:W-:Y:S02]  /*0970*/  @P0 IADD3 R9, R9, 0x1, RZ ;  /* 0x0000000109090810 */ /* 0x000fe40007ffe0ff */
[----:B------:R-:W-:-:S13]  /*0980*/  ISETP.GE.AND P0, PT, R5, RZ, PT ;  /* 0x000000ff0500720c */ /* 0x000fda0003f06270 */
[----:B------:R-:W-:Y:S02]  /*0990*/  @!P0 IADD3 R11, -R11, RZ, RZ ;  /* 0x000000ff0b0b8210 */ /* 0x000fe40007ffe1ff */
[----:B------:R-:W-:Y:S02]  /*09a0*/  ISETP.GE.AND P0, PT, R8, RZ, PT ;  /* 0x000000ff0800720c */ /* 0x000fe40003f06270 */
[----:B------:R-:W-:-:S11]  /*09b0*/  LOP3.LUT R8, RZ, R16, RZ, 0x33, !PT ;  /* 0x00000010ff087212 */ /* 0x000fd600078e33ff */
[----:B------:R-:W-:Y:S02]  /*09c0*/  @!P0 IADD3 R9, -R9, RZ, RZ ;  /* 0x000000ff09098210 */ /* 0x000fe40007ffe1ff */
[----:B------:R-:W-:Y:S02]  /*09d0*/  ISETP.NE.AND P0, PT, R16, RZ, PT ;  /* 0x000000ff1000720c */ /* 0x000fe40003f05270 */
[----:B------:R-:W1:Y:S02]  /*09e0*/  @P6 LDC.64 R16, c[0x0][0x230] ;  /* 0x00008c00ff106b82 */ /* 0x000e640000000a00 */
[C---:B------:R-:W-:Y:S02]  /*09f0*/  SEL R36, R8.reuse, R11, !P0 ;  /* 0x0000000b08247207 */ /* 0x040fe40004000000 */
[----:B------:R-:W-:Y:S02]  /*0a00*/  SEL R9, R8, R9, !P0 ;  /* 0x0000000908097207 */ /* 0x000fe40004000000 */
[----:B------:R-:W-:-:S02]  /*0a10*/  LEA R28, R36, R121, 0x5 ;  /* 0x00000079241c7211 */ /* 0x000fc400078e28ff */
[----:B------:R-:W3:Y:S01]  /*0a20*/  @P2 LDC.64 R10, c[0x0][0x288] ;  /* 0x0000a200ff0a2b82 */ /* 0x000ee20000000a00 */
[----:B------:R-:W-:Y:S02]  /*0a30*/  SHF.R.S32.HI R8, RZ, 0x1f, R9 ;  /* 0x0000001fff087819 */ /* 0x000fe40000011409 */
[----:B------:R-:W-:-:S03]  /*0a40*/  SHF.R.S32.HI R29, RZ, 0x1f, R28 ;  /* 0x0000001fff1d7819 */ /* 0x000fc6000001141c */
[----:B------:R-:W-:Y:S02]  /*0a50*/  IMAD R8, R8, UR12, RZ ;  /* 0x0000000c08087c24 */ /* 0x000fe4000f8e02ff */
[----:B------:R-:W-:-:S04]  /*0a60*/  IMAD.WIDE.U32 R18, R9, UR12, R28 ;  /* 0x0000000c09127c25 */ /* 0x000fc8000f8e001c */
[----:B------:R-:W-:Y:S01]  /*0a70*/  IMAD R21, R9, UR13, R8 ;  /* 0x0000000d09157c24 */ /* 0x000fe2000f8e0208 */
[----:B------:R-:W-:Y:S01]  /*0a80*/  @P2 MOV R20, R18 ;  /* 0x0000001200142202 */ /* 0x000fe20000000f00 */
[----:B------:R-:W-:-:S03]  /*0a90*/  ULDC.64 UR12, c[0x0][0x290] ;  /* 0x0000a400000c7ab9 */ /* 0x000fc60000000a00 */
[----:B------:R-:W-:-:S04]  /*0aa0*/  IADD3 R21, R19, R21, RZ ;  /* 0x0000001513157210 */ /* 0x000fc80007ffe0ff */
[-C--:B------:R-:W-:Y:S02]  /*0ab0*/  @P5 MOV R23, R21.reuse ;  /* 0x0000001500175202 */ /* 0x080fe40000000f00 */
[----:B------:R-:W-:Y:S01]  /*0ac0*/  @P3 MOV R25, R21 ;  /* 0x0000001500193202 */ /* 0x000fe20000000f00 */
[----:B---3--:R-:W-:-:S04]  /*0ad0*/  @P2 IMAD R8, R114, R10, RZ ;  /* 0x0000000a72082224 */ /* 0x008fc800078e02ff */
[C---:B------:R-:W-:Y:S02]  /*0ae0*/  @P2 IMAD R11, R86.reuse, R11, R8 ;  /* 0x0000000b560b2224 */ /* 0x040fe400078e0208 */
[----:B------:R-:W-:-:S05]  /*0af0*/  @P2 IMAD.WIDE.U32 R8, R86, R10, R20 ;  /* 0x0000000a56082225 */ /* 0x000fca00078e0014 */
[----:B------:R-:W-:Y:S02]  /*0b00*/  @P2 IADD3 R9, R9, R11, RZ ;  /* 0x0000000b09092210 */ /* 0x000fe40007ffe0ff */
[----:B------:R-:W3:Y:S01]  /*0b10*/  @P2 LDC.64 R10, c[0x0][0x228] ;  /* 0x00008a00ff0a2b82 */ /* 0x000ee20000000a00 */
[C---:B------:R-:W-:Y:S02]  /*0b20*/  @P2 SHF.L.U32 R63, R8.reuse, 0x1, RZ ;  /* 0x00000001083f2819 */ /* 0x040fe400000006ff */
[----:B------:R-:W-:Y:S02]  /*0b30*/  @P2 SHF.L.U64.HI R8, R8, 0x1, R9 ;  /* 0x0000000108082819 */ /* 0x000fe40000010209 */
[----:B--2---:R-:W-:Y:S02]  /*0b40*/  @P2 IADD3 R70, P0, R63, R70, RZ ;  /* 0x000000463f462210 */ /* 0x004fe40007f1e0ff */
[----:B------:R-:W-:Y:S02]  /*0b50*/  @P6 MOV R9, R21 ;  /* 0x0000001500096202 */ /* 0x000fe40000000f00 */
[----:B------:R-:W-:-:S02]  /*0b60*/  @P2 IADD3.X R71, R8, R71, RZ, P0, !PT ;  /* 0x0000004708472210 */ /* 0x000fc400007fe4ff */
[----:B---3--:R-:W-:-:S04]  /*0b70*/  @P2 IADD3 R62, P0, R63, R10, RZ ;  /* 0x0000000a3f3e2210 */ /* 0x008fc80007f1e0ff */
[----:B------:R-:W-:Y:S02]  /*0b80*/  @P2 IADD3.X R63, R8, R11, RZ, P0, !PT ;  /* 0x0000000b083f2210 */ /* 0x000fe400007fe4ff */
[----:B------:R-:W2:Y:S01]  /*0b90*/  @P6 LDC.64 R10, c[0x0][0x288] ;  /* 0x0000a200ff0a6b82 */ /* 0x000ea20000000a00 */
[----:B------:R-:W-:-:S13]  /*0ba0*/  LOP3.LUT P2, RZ, R6, 0x20, RZ, 0xc0, !PT ;  /* 0x0000002006ff7812 */ /* 0x000fda000784c0ff */
[----:B------:R-:W3:Y:S08]  /*0bb0*/  @P2 LDC.64 R58, c[0x0][0x230] ;  /* 0x00008c00ff3a2b82 */ /* 0x000ef00000000a00 */
[----:B------:R-:W0:Y:S01]  /*0bc0*/  @P2 LDC.64 R56, c[0x0][0x228] ;  /* 0x00008a00ff382b82 */ /* 0x000e220000000a00 */
[----:B--2---:R-:W-:-:S04]  /*0bd0*/  @P6 IMAD R8, R113, R10, RZ ;  /* 0x0000000a71086224 */ /* 0x004fc800078e02ff */
[----:B------:R-:W-:Y:S01]  /*0be0*/  @P6 IMAD R11, R97, R11, R8 ;  /* 0x0000000b610b6224 */ /* 0x000fe200078e0208 */
[----:B------:R-:W-:-:S05]  /*0bf0*/  @P6 MOV R8, R18 ;  /* 0x0000001200086202 */ /* 0x000fca0000000f00 */
[----:B------:R-:W-:-:S05]  /*0c00*/  @P6 IMAD.WIDE.U32 R8, R97, R10, R8 ;  /* 0x0000000a61086225 */ /* 0x000fca00078e0008 */
[----:B------:R-:W-:Y:S02]  /*0c10*/  @P6 IADD3 R9, R9, R11, RZ ;  /* 0x0000000b09096210 */ /* 0x000fe40007ffe0ff */
[----:B------:R-:W2:Y:S01]  /*0c20*/  @P6 LDC.64 R10, c[0x0][0x228] ;  /* 0x00008a00ff0a6b82 */ /* 0x000ea20000000a00 */
[C---:B------:R-:W-:Y:S02]  /*0c30*/  @P6 SHF.L.U32 R61, R8.reuse, 0x1, RZ ;  /* 0x00000001083d6819 */ /* 0x040fe400000006ff */
[----:B------:R-:W-:Y:S02]  /*0c40*/  @P6 SHF.L.U64.HI R8, R8, 0x1, R9 ;  /* 0x0000000108086819 */ /* 0x000fe40000010209 */
[----:B-1----:R-:W-:-:S04]  /*0c50*/  @P6 IADD3 R16, P0, R61, R16, RZ ;  /* 0x000000103d106210 */ /* 0x002fc80007f1e0ff */
[----:B------:R-:W-:Y:S02]  /*0c60*/  @P6 IADD3.X R17, R8, R17, RZ, P0, !PT ;  /* 0x0000001108116210 */ /* 0x000fe400007fe4ff */
[----:B--2---:R-:W-:-:S04]  /*0c70*/  @P6 IADD3 R60, P0, R61, R10, RZ ;  /* 0x0000000a3d3c6210 */ /* 0x004fc80007f1e0ff */
[----:B------:R-:W-:Y:S02]  /*0c80*/  @P6 IADD3.X R61, R8, R11, RZ, P0, !PT ;  /* 0x0000000b083d6210 */ /* 0x000fe400007fe4ff */
[----:B------:R-:W1:Y:S01]  /*0c90*/  @P2 LDC.64 R8, c[0x0][0x288] ;  /* 0x0000a200ff082b82 */ /* 0x000e620000000a00 */
[----:B------:R-:W-:Y:S02]  /*0ca0*/  @P2 MOV R11, R21 ;  /* 0x00000015000b2202 */ /* 0x000fe40000000f00 */
[----:B------:R-:W-:-:S13]  /*0cb0*/  LOP3.LUT P6, RZ, R6, 0x2, RZ, 0xc0, !PT ;  /* 0x0000000206ff7812 */ /* 0x000fda00078cc0ff */
[----:B------:R-:W2:Y:S01]  /*0cc0*/  @P6 LDC.64 R46, c[0x0][0x230] ;  /* 0x00008c00ff2e6b82 */ /* 0x000ea20000000a00 */
[----:B-1----:R-:W-:-:S07]  /*0cd0*/  @P2 IMAD R10, R112, R8, RZ ;  /* 0x00000008700a2224 */ /* 0x002fce00078e02ff */
[----:B------:R-:W1:Y:S01]  /*0ce0*/  @P6 LDC.64 R44, c[0x0][0x228] ;  /* 0x00008a00ff2c6b82 */ /* 0x000e620000000a00 */
[----:B------:R-:W-:Y:S01]  /*0cf0*/  @P2 IMAD R13, R96, R9, R10 ;  /* 0x00000009600d2224 */ /* 0x000fe200078e020a */
[----:B------:R-:W-:-:S05]  /*0d00*/  @P2 MOV R10, R18 ;  /* 0x00000012000a2202 */ /* 0x000fca0000000f00 */
[----:B------:R-:W-:-:S05]  /*0d10*/  @P2 IMAD.WIDE.U32 R8, R96, R8, R10 ;  /* 0x0000000860082225 */ /* 0x000fca00078e000a */
[----:B------:R-:W-:Y:S02]  /*0d20*/  @P2 IADD3 R11, R9, R13, RZ ;  /* 0x0000000d090b2210 */ /* 0x000fe40007ffe0ff */
[C---:B------:R-:W-:Y:S02]  /*0d30*/  @P2 SHF.L.U32 R9, R8.reuse, 0x1, RZ ;  /* 0x0000000108092819 */ /* 0x040fe400000006ff */
[----:B------:R-:W-:Y:S02]  /*0d40*/  @P2 SHF.L.U64.HI R8, R8, 0x1, R11 ;  /* 0x0000000108082819 */ /* 0x000fe4000001020b */
[----:B------:R-:W4:Y:S01]  /*0d50*/  @P1 LDC.64 R10, c[0x0][0x288] ;  /* 0x0000a200ff0a1b82 */ /* 0x000f220000000a00 */
[----:B---3--:R-:W-:Y:S02]  /*0d60*/  @P2 IADD3 R58, P0, R9, R58, RZ ;  /* 0x0000003a093a2210 */ /* 0x008fe40007f1e0ff */
[----:B------:R-:W-:Y:S02]  /*0d70*/  @P1 MOV R13, R21 ;  /* 0x00000015000d1202 */ /* 0x000fe40000000f00 */
[----:B------:R-:W-:-:S02]  /*0d80*/  @P2 IADD3.X R59, R8, R59, RZ, P0, !PT ;  /* 0x0000003b083b2210 */ /* 0x000fc400007fe4ff */
[----:B0-----:R-:W-:-:S04]  /*0d90*/  @P2 IADD3 R56, P0, R9, R56, RZ ;  /* 0x0000003809382210 */ /* 0x001fc80007f1e0ff */
[----:B------:R-:W-:Y:S02]  /*0da0*/  @P2 IADD3.X R57, R8, R57, RZ, P0, !PT ;  /* 0x0000003908392210 */ /* 0x000fe400007fe4ff */
[----:B------:R-:W0:Y:S01]  /*0db0*/  @P1 LDC.64 R8, c[0x0][0x230] ;  /* 0x00008c00ff081b82 */ /* 0x000e220000000a00 */
[----:B------:R-:W-:Y:S01]  /*0dc0*/  LOP3.LUT P2, RZ, R6, 0x8, RZ, 0xc0, !PT ;  /* 0x0000000806ff7812 */ /* 0x000fe2000784c0ff */
[----:B----4-:R-:W-:-:S12]  /*0dd0*/  @P1 IMAD R12, R111, R10, RZ ;  /* 0x0000000a6f0c1224 */ /* 0x010fd800078e02ff */
[----:B------:R-:W3:Y:S01]  /*0de0*/  @P2 LDC.64 R52, c[0x0][0x230] ;  /* 0x00008c00ff342b82 */ /* 0x000ee20000000a00 */
[----:B------:R-:W-:Y:S01]  /*0df0*/  @P1 IMAD R11, R95, R11, R12 ;  /* 0x0000000b5f0b1224 */ /* 0x000fe200078e020c */
[----:B------:R-:W-:-:S05]  /*0e00*/  @P1 MOV R12, R18 ;  /* 0x00000012000c1202 */ /* 0x000fca0000000f00 */
[----:B------:R-:W-:Y:S01]  /*0e10*/  @P1 IMAD.WIDE.U32 R12, R95, R10, R12 ;  /* 0x0000000a5f0c1225 */ /* 0x000fe200078e000c */
[----:B------:R-:W4:Y:S04]  /*0e20*/  @P2 LDC.64 R50, c[0x0][0x228] ;  /* 0x00008a00ff322b82 */ /* 0x000f280000000a00 */
[----:B------:R-:W-:Y:S02]  /*0e30*/  @P1 IADD3 R13, R13, R11, RZ ;  /* 0x0000000b0d0d1210 */ /* 0x000fe40007ffe0ff */
[C---:B------:R-:W-:Y:S02]  /*0e40*/  @P1 SHF.L.U32 R11, R12.reuse, 0x1, RZ ;  /* 0x000000010c0b1819 */ /* 0x040fe400000006ff */
[----:B------:R-:W-:Y:S02]  /*0e50*/  @P1 SHF.L.U64.HI R12, R12, 0x1, R13 ;  /* 0x000000010c0c1819 */ /* 0x000fe4000001020d */
[----:B0-----:R-:W-:-:S02]  /*0e60*/  @P1 IADD3 R8, P0, R11, R8, RZ ;  /* 0x000000080b081210 */ /* 0x001fc40007f1e0ff */
[----:B------:R-:W-:Y:S02]  /*0e70*/  @P2 MOV R13, R21 ;  /* 0x00000015000d2202 */ /* 0x000fe40000000f00 */
[C---:B------:R-:W-:Y:S02]  /*0e80*/  @P1 IADD3.X R9, R12.reuse, R9, RZ, P0, !PT ;  /* 0x000000090c091210 */ /* 0x040fe400007fe4ff */
[----:B------:R-:W-:Y:S02]  /*0e90*/  @P1 IADD3 R54, P0, R11, R54, RZ ;  /* 0x000000360b361210 */ /* 0x000fe40007f1e0ff */
[----:B------:R-:W0:Y:S02]  /*0ea0*/  @P2 LDC.64 R10, c[0x0][0x288] ;  /* 0x0000a200ff0a2b82 */ /* 0x000e240000000a00 */
[----:B------:R-:W-:Y:S02]  /*0eb0*/  @P1 IADD3.X R55, R12, R55, RZ, P0, !PT ;  /* 0x000000370c371210 */ /* 0x000fe400007fe4ff */
[----:B------:R-:W-:-:S13]  /*0ec0*/  LOP3.LUT P1, RZ, R6, 0x4, RZ, 0xc0, !PT ;  /* 0x0000000406ff7812 */ /* 0x000fda000782c0ff */
[----:B------:R-:W2:Y:S01]  /*0ed0*/  @P1 LDC.64 R48, c[0x0][0x228] ;  /* 0x00008a00ff301b82 */ /* 0x000ea20000000a00 */
[----:B------:R-:W-:Y:S01]  /*0ee0*/  @P1 MOV R15, R21 ;  /* 0x00000015000f1202 */ /* 0x000fe20000000f00 */
[----:B0-----:R-:W-:-:S04]  /*0ef0*/  @P2 IMAD R12, R110, R10, RZ ;  /* 0x0000000a6e0c2224 */ /* 0x001fc800078e02ff */
        /* <DEDUP_REMOVED lines=8> */
[----:B----4-:R-:W-:Y:S02]  /*0f80*/  @P2 IADD3 R50, P0, R11, R50, RZ ;  /* 0x000000320b322210 */ /* 0x010fe40007f1e0ff */
[----:B------:R-:W0:Y:S02]  /*0f90*/  @P1 LDC.64 R10, c[0x0][0x230] ;  /* 0x00008c00ff0a1b82 */ /* 0x000e240000000a00 */
[----:B------:R-:W-:Y:S02]  /*0fa0*/  @P2 IADD3.X R51, R12, R51, RZ, P0, !PT ;  /* 0x000000330c332210 */ /* 0x000fe400007fe4ff */
[----:B------:R-:W-:-:S04]  /*0fb0*/  ISETP.NE.AND P2, PT, R14, RZ, PT ;  /* 0x000000ff0e00720c */ /* 0x000fc80003f45270 */
[----:B------:R-:W3:Y:S09]  /*0fc0*/  @P1 LDC.64 R12, c[0x0][0x288] ;  /* 0x0000a200ff0c1b82 */ /* 0x000ef20000000a00 */
[----:B------:R-:W4:Y:S01]  /*0fd0*/  @P2 LDC.64 R32, c[0x0][0x230] ;  /* 0x00008c00ff202b82 */ /* 0x000f220000000a00 */
[----:B---3--:R-:W-:-:S04]  /*0fe0*/  @P1 IMAD R14, R109, R12, RZ ;  /* 0x0000000c6d0e1224 */ /* 0x008fc800078e02ff */
[----:B------:R-:W-:Y:S01]  /*0ff0*/  @P1 IMAD R13, R93, R13, R14 ;  /* 0x0000000d5d0d1224 */ /* 0x000fe200078e020e */
[----:B------:R-:W-:-:S05]  /*1000*/  @P1 MOV R14, R18 ;  /* 0x00000012000e1202 */ /* 0x000fca0000000f00 */
[----:B------:R-:W-:-:S05]  /*1010*/  @P1 IMAD.WIDE.U32 R14, R93, R12, R14 ;  /* 0x0000000c5d0e1225 */ /* 0x000fca00078e000e */
[----:B------:R-:W-:Y:S02]  /*1020*/  @P1 IADD3 R15, R15, R13, RZ ;  /* 0x0000000d0f0f1210 */ /* 0x000fe40007ffe0ff */
[C---:B------:R-:W-:Y:S02]  /*1030*/  @P1 SHF.L.U32 R13, R14.reuse, 0x1, RZ ;  /* 0x000000010e0d1819 */ /* 0x040fe400000006ff */
[----:B------:R-:W-:Y:S02]  /*1040*/  @P1 SHF.L.U64.HI R14, R14, 0x1, R15 ;  /* 0x000000010e0e1819 */ /* 0x000fe4000001020f */
[----:B0-----:R-:W-:Y:S02]  /*1050*/  @P1 IADD3 R10, P0, R13, R10, RZ ;  /* 0x0000000a0d0a1210 */ /* 0x001fe40007f1e0ff */
[----:B------:R-:W-:Y:S02]  /*1060*/  @P6 MOV R15, R21 ;  /* 0x00000015000f6202 */ /* 0x000fe40000000f00 */
[----:B------:R-:W-:-:S02]  /*1070*/  @P1 IADD3.X R11, R14, R11, RZ, P0, !PT ;  /* 0x0000000b0e0b1210 */ /* 0x000fc400007fe4ff */
[----:B--2---:R-:W-:Y:S02]  /*1080*/  @P1 IADD3 R48, P0, R13, R48, RZ ;  /* 0x000000300d301210 */ /* 0x004fe40007f1e0ff */
[----:B------:R-:W0:Y:S02]  /*1090*/  @P6 LDC.64 R12, c[0x0][0x288] ;  /* 0x0000a200ff0c6b82 */ /* 0x000e240000000a00 */
[----:B------:R-:W-:Y:S02]  /*10a0*/  @P1 IADD3.X R49, R14, R49, RZ, P0, !PT ;  /* 0x000000310e311210 */ /* 0x000fe400007fe4ff */
[----:B------:R-:W-:Y:S02]  /*10b0*/  ISETP.NE.AND P1, PT, R7, RZ, PT ;  /* 0x000000ff0700720c */ /* 0x000fe40003f25270 */
[----:B------:R-:W-:-:S11]  /*10c0*/  @P6 MOV R14, R18 ;  /* 0x00000012000e6202 */ /* 0x000fd60000000f00 */
[----:B------:R-:W-:Y:S01]  /*10d0*/  @P1 MOV R30, R18 ;  /* 0x00000012001e1202 */ /* 0x000fe20000000f00 */
[----:B------:R-:W2:Y:S01]  /*10e0*/  @P1 LDC.64 R26, c[0x0][0x230] ;  /* 0x00008c00ff1a1b82 */ /* 0x000ea20000000a00 */
[----:B------:R-:W-:Y:S01]  /*10f0*/  @P1 MOV R31, R21 ;  /* 0x00000015001f1202 */ /* 0x000fe20000000f00 */
[-C--:B0-----:R-:W-:Y:S02]  /*1100*/  @P6 IMAD R7, R108, R12.reuse, RZ ;  /* 0x0000000c6c076224 */ /* 0x081fe400078e02ff */
[----:B------:R-:W-:-:S04]  /*1110*/  @P6 IMAD.WIDE.U32 R14, R92, R12, R14 ;  /* 0x0000000c5c0e6225 */ /* 0x000fc800078e000e */
[----:B------:R-:W-:Y:S01]  /*1120*/  @P6 IMAD R13, R92, R13, R7 ;  /* 0x0000000d5c0d6224 */ /* 0x000fe200078e0207 */
[----:B------:R-:W-:-:S04]  /*1130*/  @P6 SHF.L.U32 R7, R14, 0x1, RZ ;  /* 0x000000010e076819 */ /* 0x000fc800000006ff */
[----:B------:R-:W-:Y:S02]  /*1140*/  @P6 IADD3 R13, R15, R13, RZ ;  /* 0x0000000d0f0d6210 */ /* 0x000fe40007ffe0ff */
[C---:B------:R-:W-:Y:S02]  /*1150*/  @P6 IADD3 R46, P0, R7.reuse, R46, RZ ;  /* 0x0000002e072e6210 */ /* 0x040fe40007f1e0ff */
[----:B------:R-:W-:Y:S02]  /*1160*/  @P6 SHF.L.U64.HI R14, R14, 0x1, R13 ;  /* 0x000000010e0e6819 */ /* 0x000fe4000001020d */
[----:B------:R-:W0:Y:S02]  /*1170*/  @P5 LDC.64 R12, c[0x0][0x230] ;  /* 0x00008c00ff0c5b82 */ /* 0x000e240000000a00 */
[----:B------:R-:W-:Y:S02]  /*1180*/  @P6 IADD3.X R47, R14, R47, RZ, P0, !PT ;  /* 0x0000002f0e2f6210 */ /* 0x000fe400007fe4ff */
[----:B-1----:R-:W-:-:S04]  /*1190*/  @P6 IADD3 R44, P0, R7, R44, RZ ;  /* 0x0000002c072c6210 */ /* 0x002fc80007f1e0ff */
[----:B------:R-:W-:Y:S02]  /*11a0*/  @P6 IADD3.X R45, R14, R45, RZ, P0, !PT ;  /* 0x0000002d0e2d6210 */ /* 0x000fe400007fe4ff */
[----:B------:R-:W1:Y:S02]  /*11b0*/  @P5 LDC.64 R14, c[0x0][0x288] ;  /* 0x0000a200ff0e5b82 */ /* 0x000e640000000a00 */
[----:B-1----:R-:W-:-:S04]  /*11c0*/  @P5 IMAD R22, R107, R14, RZ ;  /* 0x0000000e6b165224 */ /* 0x002fc800078e02ff */
[----:B------:R-:W-:Y:S01]  /*11d0*/  @P5 IMAD R15, R91, R15, R22 ;  /* 0x0000000f5b0f5224 */ /* 0x000fe200078e0216 */
[----:B------:R-:W-:-:S05]  /*11e0*/  @P5 MOV R22, R18 ;  /* 0x0000001200165202 */ /* 0x000fca0000000f00 */
[----:B------:R-:W-:-:S05]  /*11f0*/  @P5 IMAD.WIDE.U32 R22, R91, R14, R22 ;  /* 0x0000000e5b165225 */ /* 0x000fca00078e0016 */
[----:B------:R-:W-:Y:S02]  /*1200*/  @P5 IADD3 R15, R23, R15, RZ ;  /* 0x0000000f170f5210 */ /* 0x000fe40007ffe0ff */
[C---:B------:R-:W-:Y:S02]  /*1210*/  @P5 SHF.L.U32 R7, R22.reuse, 0x1, RZ ;  /* 0x0000000116075819 */ /* 0x040fe400000006ff */
[----:B------:R-:W-:Y:S02]  /*1220*/  @P5 SHF.L.U64.HI R22, R22, 0x1, R15 ;  /* 0x0000000116165819 */ /* 0x000fe4000001020f */
[----:B------:R-:W1:Y:S01]  /*1230*/  @P4 LDC.64 R14, c[0x0][0x288] ;  /* 0x0000a200ff0e4b82 */ /* 0x000e620000000a00 */
[----:B0-----:R-:W-:Y:S02]  /*1240*/  @P5 IADD3 R12, P0, R7, R12, RZ ;  /* 0x0000000c070c5210 */ /* 0x001fe40007f1e0ff */
[----:B------:R-:W-:Y:S02]  /*1250*/  @P4 MOV R23, R21 ;  /* 0x0000001500174202 */ /* 0x000fe40000000f00 */
[----:B------:R-:W-:-:S02]  /*1260*/  @P5 IADD3.X R13, R22, R13, RZ, P0, !PT ;  /* 0x0000000d160d5210 */ /* 0x000fc400007fe4ff */
[----:B------:R-:W-:-:S04]  /*1270*/  @P5 IADD3 R42, P0, R7, R42, RZ ;  /* 0x0000002a072a5210 */ /* 0x000fc80007f1e0ff */
[----:B------:R-:W-:Y:S02]  /*1280*/  @P5 IADD3.X R43, R22, R43, RZ, P0, !PT ;  /* 0x0000002b162b5210 */ /* 0x000fe400007fe4ff */
[----:B------:R-:W-:Y:S02]  /*1290*/  @P4 MOV R22, R18 ;  /* 0x0000001200164202 */ /* 0x000fe40000000f00 */
[----:B------:R-:W-:Y:S02]  /*12a0*/  CS2R R82, SRZ ;  /* 0x0000000000527805 */ /* 0x000fe4000001ff00 */
[----:B------:R-:W-:-:S04]  /*12b0*/  LOP3.LUT P5, RZ, R6, 0x8, RZ, 0xc0, !PT ;  /* 0x0000000806ff7812 */ /* 0x000fc800078ac0ff */
[----:B------:R-:W-:Y:S02]  /*12c0*/  P2R R72, PR, RZ, 0x20 ;  /* 0x00000020ff487803 */ /* 0x000fe40000000000 */
[----:B------:R-:W-:Y:S01]  /*12d0*/  LOP3.LUT P5, RZ, R6, 0x10, RZ, 0xc0, !PT ;  /* 0x0000001006ff7812 */ /* 0x000fe200078ac0ff */
[----:B-1----:R-:W-:-:S03]  /*12e0*/  @P4 IMAD R7, R106, R14, RZ ;  /* 0x0000000e6a074224 */ /* 0x002fc600078e02ff */
[----:B------:R-:W-:Y:S01]  /*12f0*/  P2R R73, PR, RZ, 0x20 ;  /* 0x00000020ff497803 */ /* 0x000fe20000000000 */
[----:B------:R-:W-:Y:S01]  /*1300*/  @P4 IMAD.WIDE.U32 R22, R90, R14, R22 ;  /* 0x0000000e5a164225 */ /* 0x000fe200078e0016 */
[----:B------:R-:W-:-:S03]  /*1310*/  LOP3.LUT P5, RZ, R6, 0x20, RZ, 0xc0, !PT ;  /* 0x0000002006ff7812 */ /* 0x000fc600078ac0ff */
[----:B------:R-:W-:Y:S01]  /*1320*/  @P4 IMAD R15, R90, R15, R7 ;  /* 0x0000000f5a0f4224 */ /* 0x000fe200078e0207 */
[C---:B------:R-:W-:Y:S02]  /*1330*/  @P4 SHF.L.U32 R7, R22.reuse, 0x1, RZ ;  /* 0x0000000116074819 */ /* 0x040fe400000006ff */
[----:B------:R-:W-:Y:S02]  /*1340*/  P2R R76, PR, RZ, 0x20 ;  /* 0x00000020ff4c7803 */ /* 0x000fe40000000000 */
[----:B------:R-:W-:Y:S02]  /*1350*/  @P4 IADD3 R15, R23, R15, RZ ;  /* 0x0000000f170f4210 */ /* 0x000fe40007ffe0ff */
[----:B------:R-:W-:Y:S02]  /*1360*/  @P4 IADD3 R40, P0, R7, R40, RZ ;  /* 0x0000002807284210 */ /* 0x000fe40007f1e0ff */
[----:B------:R-:W-:Y:S02]  /*1370*/  @P4 SHF.L.U64.HI R22, R22, 0x1, R15 ;  /* 0x0000000116164819 */ /* 0x000fe4000001020f */
[----:B------:R-:W0:Y:S01]  /*1380*/  @P3 LDC.64 R14, c[0x0][0x230] ;  /* 0x00008c00ff0e3b82 */ /* 0x000e220000000a00 */
[----:B------:R-:W-:-:S02]  /*1390*/  LOP3.LUT P5, RZ, R6, 0x40, RZ, 0xc0, !PT ;  /* 0x0000004006ff7812 */ /* 0x000fc400078ac0ff */
[C---:B------:R-:W-:Y:S02]  /*13a0*/  @P4 IADD3.X R41, R22.reuse, R41, RZ, P0, !PT ;  /* 0x0000002916294210 */ /* 0x040fe400007fe4ff */
[----:B------:R-:W-:Y:S02]  /*13b0*/  @P4 IADD3 R38, P0, R7, R38, RZ ;  /* 0x0000002607264210 */ /* 0x000fe40007f1e0ff */
[----:B------:R-:W-:Y:S02]  /*13c0*/  P2R R77, PR, RZ, 0x20 ;  /* 0x00000020ff4d7803 */ /* 0x000fe40000000000 */
[----:B------:R-:W-:Y:S02]  /*13d0*/  @P4 IADD3.X R39, R22, R39, RZ, P0, !PT ;  /* 0x0000002716274210 */ /* 0x000fe400007fe4ff */
[----:B------:R-:W1:Y:S01]  /*13e0*/  @P3 LDC.64 R22, c[0x0][0x288] ;  /* 0x0000a200ff163b82 */ /* 0x000e620000000a00 */
[----:B------:R-:W-:Y:S01]  /*13f0*/  LOP3.LUT P5, RZ, R6, 0x80, RZ, 0xc0, !PT ;  /* 0x0000008006ff7812 */ /* 0x000fe200078ac0ff */
        /* <DEDUP_REMOVED lines=13> */
[----:B------:R-:W-:Y:S01]  /*14d0*/  @P2 MOV R24, R18 ;  /* 0x0000001200182202 */ /* 0x000fe20000000f00 */
[----:B-1----:R-:W-:-:S04]  /*14e0*/  @P2 IMAD R7, R104, R22, RZ ;  /* 0x0000001668072224 */ /* 0x002fc800078e02ff */
[----:B------:R-:W-:-:S04]  /*14f0*/  @P2 IMAD.WIDE.U32 R24, R88, R22, R24 ;  /* 0x0000001658182225 */ /* 0x000fc800078e0018 */
[----:B------:R-:W-:Y:S01]  /*1500*/  @P2 IMAD R23, R88, R23, R7 ;  /* 0x0000001758172224 */ /* 0x000fe200078e0207 */
[----:B------:R-:W-:-:S04]  /*1510*/  @P2 SHF.L.U32 R7, R24, 0x1, RZ ;  /* 0x0000000118072819 */ /* 0x000fc800000006ff */
[----:B------:R-:W-:Y:S02]  /*1520*/  @P2 IADD3 R23, R25, R23, RZ ;  /* 0x0000001719172210 */ /* 0x000fe40007ffe0ff */
[C---:B----4-:R-:W-:Y:S02]  /*1530*/  @P2 IADD3 R32, P0, R7.reuse, R32, RZ ;  /* 0x0000002007202210 */ /* 0x050fe40007f1e0ff */
[----:B------:R-:W-:Y:S02]  /*1540*/  @P2 SHF.L.U64.HI R22, R24, 0x1, R23 ;  /* 0x0000000118162819 */ /* 0x000fe40000010217 */
[----:B------:R-:W0:Y:S02]  /*1550*/  @P2 LDC.64 R24, c[0x0][0x228] ;  /* 0x00008a00ff182b82 */ /* 0x000e240000000a00 */
[----:B------:R-:W-:Y:S02]  /*1560*/  @P2 IADD3.X R33, R22, R33, RZ, P0, !PT ;  /* 0x0000002116212210 */ /* 0x000fe400007fe4ff */
[----:B0-----:R-:W-:-:S04]  /*1570*/  @P2 IADD3 R24, P0, R7, R24, RZ ;  /* 0x0000001807182210 */ /* 0x001fc80007f1e0ff */
[----:B------:R-:W-:Y:S02]  /*1580*/  @P2 IADD3.X R25, R22, R25, RZ, P0, !PT ;  /* 0x0000001916192210 */ /* 0x000fe400007fe4ff */
[----:B------:R-:W0:Y:S02]  /*1590*/  @P1 LDC.64 R22, c[0x0][0x288] ;  /* 0x0000a200ff161b82 */ /* 0x000e240000000a00 */
[-C--:B0-----:R-:W-:Y:S02]  /*15a0*/  @P1 IMAD R7, R103, R22.reuse, RZ ;  /* 0x0000001667071224 */ /* 0x081fe400078e02ff */
[----:B------:R-:W-:-:S04]  /*15b0*/  @P1 IMAD.WIDE.U32 R30, R98, R22, R30 ;  /* 0x00000016621e1225 */ /* 0x000fc800078e001e */
[----:B------:R-:W-:Y:S01]  /*15c0*/  @P1 IMAD R23, R98, R23, R7 ;  /* 0x0000001762171224 */ /* 0x000fe200078e0207 */
[----:B------:R-:W-:-:S04]  /*15d0*/  @P1 SHF.L.U32 R7, R30, 0x1, RZ ;  /* 0x000000011e071819 */ /* 0x000fc800000006ff */
[----:B------:R-:W-:Y:S02]  /*15e0*/  @P1 IADD3 R23, R31, R23, RZ ;  /* 0x000000171f171210 */ /* 0x000fe40007ffe0ff */
[C---:B--2---:R-:W-:Y:S02]  /*15f0*/  @P1 IADD3 R26, P0, R7.reuse, R26, RZ ;  /* 0x0000001a071a1210 */ /* 0x044fe40007f1e0ff */
[----:B------:R-:W-:Y:S02]  /*1600*/  @P1 SHF.L.U64.HI R22, R30, 0x1, R23 ;  /* 0x000000011e161819 */ /* 0x000fe40000010217 */
[----:B------:R-:W0:Y:S02]  /*1610*/  @P1 LDC.64 R30, c[0x0][0x228] ;  /* 0x00008a00ff1e1b82 */ /* 0x000e240000000a00 */
[----:B------:R-:W-:Y:S02]  /*1620*/  @P1 IADD3.X R27, R22, R27, RZ, P0, !PT ;  /* 0x0000001b161b1210 */ /* 0x000fe400007fe4ff */
[----:B0-----:R-:W-:-:S02]  /*1630*/  @P1 IADD3 R30, P0, R7, R30, RZ ;  /* 0x0000001e071e1210 */ /* 0x001fc40007f1e0ff */
[----:B------:R-:W-:Y:S02]  /*1640*/  SHF.R.U32.HI R7, RZ, 0x4, R2 ;  /* 0x00000004ff077819 */ /* 0x000fe40000011602 */
[----:B------:R-:W-:Y:S02]  /*1650*/  @P1 IADD3.X R31, R22, R31, RZ, P0, !PT ;  /* 0x0000001f161f1210 */ /* 0x000fe400007fe4ff */
[----:B------:R-:W0:Y:S02]  /*1660*/  LDC R22, c[0x0][0x2ac] ;  /* 0x0000ab00ff167b82 */ /* 0x000e240000000800 */
[----:B0-----:R-:W-:-:S05]  /*1670*/  IMAD R7, R22, UR7, R7 ;  /* 0x0000000716077c24 */ /* 0x001fca000f8e0207 */
[----:B------:R-:W-:-:S04]  /*1680*/  IADD3 R22, R7, 0x180, RZ ;  /* 0x0000018007167810 */ /* 0x000fc80007ffe0ff */
[----:B------:R-:W-:Y:S02]  /*1690*/  SHF.R.S32.HI R23, RZ, 0x1f, R22 ;  /* 0x0000001fff177819 */ /* 0x000fe40000011416 */
[----:B------:R-:W-:-:S04]  /*16a0*/  ISETP.GE.U32.AND P0, PT, R22, UR12, PT ;  /* 0x0000000c16007c0c */ /* 0x000fc8000bf06070 */
        /* <DEDUP_REMOVED lines=14> */
[----:B------:R-:W-:-:S05]  /*1790*/  @P0 IADD3.X R23, R66, R23, RZ, P6, !PT ;  /* 0x0000001742170210 */ /* 0x000fca00037fe4ff */
[----:B------:R-:W5:Y:S01]  /*17a0*/  @P0 LDG.E R68, desc[UR8][R22.64] ;  /* 0x0000000816440981 */ /* 0x000f62000c1e1900 */
        /* <DEDUP_REMOVED lines=8> */
[----:B0-----:R-:W0:Y:S01]  /*1830*/  @P0 LDC.64 R64, c[0x0][0x288] ;  /* 0x0000a200ff400b82 */ /* 0x001e220000000a00 */
        /* <DEDUP_REMOVED lines=11> */
[----:B------:R-:W-:Y:S02]  /*18f0*/  @P0 IADD3.X R23, R66, R23, RZ, P6, !PT ;  /* 0x0000001742170210 */ /* 0x000fe400037fe4ff */
[----:B------:R-:W-:-:S06]  /*1900*/  MOV R69, RZ ;  /* 0x000000ff00457202 */ /* 0x000fcc0000000f00 */
        /* <DEDUP_REMOVED lines=22> */
[----:B------:R-:W-:Y:S02]  /*1a70*/  IADD3 R7, R7, 0x1e0, RZ ;  /* 0x000001e007077810 */ /* 0x000fe40007ffe0ff */
[----:B0-----:R-:W-:-:S04]  /*1a80*/  @P0 IADD3 R64, P6, R67, R64, RZ ;  /* 0x0000004043400210 */ /* 0x001fc80007fde0ff */
[----:B------:R-:W-:Y:S02]  /*1a90*/  @P0 IADD3.X R65, R66, R65, RZ, P6, !PT ;  /* 0x0000004142410210 */ /* 0x000fe400037fe4ff */
[----:B------:R-:W-:Y:S02]  /*1aa0*/  MOV R66, RZ ;  /* 0x000000ff00427202 */ /* 0x000fe40000000f00 */
[----:B------:R-:W-:Y:S01]  /*1ab0*/  SHF.R.S32.HI R67, RZ, 0x1f, R7 ;  /* 0x0000001fff437819 */ /* 0x000fe20000011407 */
[----:B------:R0:W5:Y:S04]  /*1ac0*/  @P0 LDG.E R83, desc[UR8][R64.64] ;  /* 0x0000000840530981 */ /* 0x000168000c1e1900 */
[----:B------:R1:W5:Y:S01]  /*1ad0*/  @P0 LDG.E R66, desc[UR8][R22.64] ;  /* 0x0000000816420981 */ /* 0x000362000c1e1900 */
[----:B------:R-:W-:-:S04]  /*1ae0*/  ISETP.GE.U32.AND P0, PT, R7, UR12, PT ;  /* 0x0000000c07007c0c */ /* 0x000fc8000bf06070 */
[----:B------:R-:W-:-:S04]  /*1af0*/  ISETP.GE.AND.EX P0, PT, R67, UR13, PT, P0 ;  /* 0x0000000d43007c0c */ /* 0x000fc8000bf06300 */
[----:B------:R-:W-:-:S13]  /*1b00*/  ISETP.LT.U32.AND P0, PT, R2, 0x200, !P0 ;  /* 0x000002000200780c */ /* 0x000fda0004701070 */
[----:B0-----:R-:W0:Y:S08]  /*1b10*/  @P0 LDC.64 R64, c[0x0][0x288] ;  /* 0x0000a200ff400b82 */ /* 0x001e300000000a00 */
[----:B-1----:R-:W1:Y:S01]  /*1b20*/  @P0 LDC.64 R22, c[0x0][0x230] ;  /* 0x00008c00ff160b82 */ /* 0x002e620000000a00 */
        /* <DEDUP_REMOVED lines=13> */
[----:B-1----:R-:W1:Y:S02]  /*1c00*/  LDC.64 R22, c[0x0][0x248] ;  /* 0x00009200ff167b82 */ /* 0x002e640000000a00 */
[----:B-1----:R-:W-:-:S06]  /*1c10*/  IMAD.WIDE R22, R5, 0x8, R22 ;  /* 0x0000000805167825 */ /* 0x002fcc00078e0216 */
[----:B------:R-:W2:Y:S01]  /*1c20*/  LDG.E.64 R22, desc[UR8][R22.64] ;  /* 0x0000000816167981 */ /* 0x000ea2000c1e1b00 */
[----:B0-----:R-:W-:-:S04]  /*1c30*/  @P0 IADD3 R64, P6, R7, R64, RZ ;  /* 0x0000004007400210 */ /* 0x001fc80007fde0ff */
[----:B------:R-:W-:Y:S02]  /*1c40*/  @P0 IADD3.X R65, R74, R65, RZ, P6, !PT ;  /* 0x000000414a410210 */ /* 0x000fe400037fe4ff */
[----:B------:R-:W-:-:S03]  /*1c50*/  CS2R R80, SRZ ;  /* 0x0000000000507805 */ /* 0x000fc6000001ff00 */
[----:B------:R0:W5:Y:S04]  /*1c60*/  @P0 LDG.E R82, desc[UR8][R64.64] ;  /* 0x0000000840520981 */ /* 0x000168000c1e1900 */
[----:B------:R-:W5:Y:S01]  /*1c70*/  @P5 LDG.E R81, desc[UR8][R62.64] ;  /* 0x000000083e515981 */ /* 0x000f62000c1e1900 */
[----:B0-----:R-:W-:-:S06]  /*1c80*/  CS2R R64, SRZ ;  /* 0x0000000000407805 */ /* 0x001fcc000001ff00 */
[----:B------:R-:W5:Y:S01]  /*1c90*/  @P5 LDG.E R64, desc[UR8][R70.64] ;  /* 0x0000000846405981 */ /* 0x000f62000c1e1900 */
[----:B------:R-:W-:Y:S02]  /*1ca0*/  ISETP.NE.AND P5, PT, R77, RZ, PT ;  /* 0x000000ff4d00720c */ /* 0x000fe40003fa5270 */
[----:B------:R-:W-:-:S11]  /*1cb0*/  CS2R R78, SRZ ;  /* 0x00000000004e7805 */ /* 0x000fd6000001ff00 */
[----:B------:R0:W5:Y:S04]  /*1cc0*/  @P5 LDG.E R65, desc[UR8][R16.64] ;  /* 0x0000000810415981 */ /* 0x000168000c1e1900 */
[----:B------:R-:W5:Y:S01]  /*1cd0*/  @P5 LDG.E R80, desc[UR8][R60.64] ;  /* 0x000000083c505981 */ /* 0x000f62000c1e1900 */
[----:B------:R-:W-:Y:S02]  /*1ce0*/  ISETP.NE.AND P5, PT, R76, RZ, PT ;  /* 0x000000ff4c00720c */ /* 0x000fe40003fa5270 */
[----:B0-----:R-:W-:-:S11]  /*1cf0*/  MOV R17, RZ ;  /* 0x000000ff00117202 */ /* 0x001fd60000000f00 */
[----:B------:R-:W5:Y:S04]  /*1d00*/  @P5 LDG.E R17, desc[UR8][R58.64] ;  /* 0x000000083a115981 */ /* 0x000f68000c1e1900 */
[----:B------:R-:W5:Y:S01]  /*1d10*/  @P5 LDG.E R79, desc[UR8][R56.64] ;  /* 0x00000008384f5981 */ /* 0x000f62000c1e1900 */
[----:B------:R-:W-:Y:S02]  /*1d20*/  ISETP.NE.AND P5, PT, R73, RZ, PT ;  /* 0x000000ff4900720c */ /* 0x000fe40003fa5270 */
[----:B------:R-:W-:-:S11]  /*1d30*/  CS2R R76, SRZ ;  /* 0x00000000004c7805 */ /* 0x000fd6000001ff00 */
[----:B------:R-:W5:Y:S01]  /*1d40*/  @P5 LDG.E R78, desc[UR8][R54.64] ;  /* 0x00000008364e5981 */ /* 0x000f62000c1e1900 */
[----:B------:R-:W-:Y:S02]  /*1d50*/  LOP3.LUT P6, RZ, R6, 0x2, RZ, 0xc0, !PT ;  /* 0x0000000206ff7812 */ /* 0x000fe400078cc0ff */
[----:B------:R-:W-:-:S06]  /*1d60*/  CS2R R70, SRZ ;  /* 0x0000000000467805 */ /* 0x000fcc000001ff00 */
[----:B------:R-:W5:Y:S01]  /*1d70*/  @P1 LDG.E R70, desc[UR8][R30.64] ;  /* 0x000000081e461981 */ /* 0x000f62000c1e1900 */
[----:B------:R-:W-:Y:S03]  /*1d80*/  BSSY B0, `(.L_x_808) ;  /* 0x0000030000007945 */ /* 0x000fe60003800000 */
[----:B------:R-:W5:Y:S01]  /*1d90*/  @P2 LDG.E R71, desc[UR8][R24.64] ;  /* 0x0000000818472981 */ /* 0x000f62000c1e1900 */
[----:B--2---:R-:W-:-:S05]  /*1da0*/  FFMA.FTZ R7, -R22, R22, R23 ;  /* 0x0000001616077223 */ /* 0x004fca0000010117 */
[----:B------:R-:W-:-:S13]  /*1db0*/  FSETP.GTU.FTZ.AND P0, PT, R7, RZ, PT ;  /* 0x000000ff0700720b */ /* 0x000fda0003f1c000 */
[----:B------:R-:W0:Y:S01]  /*1dc0*/  @P0 LDC R74, c[0x0][0x250] ;  /* 0x00009400ff4a0b82 */ /* 0x000e220000000800 */
[----:B------:R-:W-:-:S06]  /*1dd0*/  MOV R23, RZ ;  /* 0x000000ff00177202 */ /* 0x000fcc0000000f00 */
[----:B------:R1:W5:Y:S01]  /*1de0*/  @P5 LDG.E R23, desc[UR8][R8.64] ;  /* 0x0000000808175981 */ /* 0x000362000c1e1900 */
[----:B------:R-:W-:Y:S01]  /*1df0*/  ISETP.NE.AND P5, PT, R72, RZ, PT ;  /* 0x000000ff4800720c */ /* 0x000fe20003fa5270 */
[----:B0-----:R-:W-:Y:S01]  /*1e00*/  @P0 FADD.FTZ R74, R7, R74 ;  /* 0x0000004a074a0221 */ /* 0x001fe20000010000 */
[----:B------:R-:W-:Y:S02]  /*1e10*/  MOV R7, 0x3f800000 ;  /* 0x3f80000000077802 */ /* 0x000fe40000000f00 */
[----:B-1----:R-:W-:-:S09]  /*1e20*/  CS2R R8, SRZ ;  /* 0x0000000000087805 */ /* 0x002fd2000001ff00 */
[----:B------:R-:W5:Y:S01]  /*1e30*/  @P5 LDG.E R77, desc[UR8][R50.64] ;  /* 0x00000008324d5981 */ /* 0x000f62000c1e1900 */
[----:B------:R0:W1:Y:S01]  /*1e40*/  @P0 MUFU.RSQ R7, R74 ;  /* 0x0000004a00070308 */ /* 0x0000620000001400 */
[----:B------:R-:W-:Y:S02]  /*1e50*/  LOP3.LUT P0, RZ, R6, 0x4, RZ, 0xc0, !PT ;  /* 0x0000000406ff7812 */ /* 0x000fe4000780c0ff */
[----:B------:R-:W5:Y:S01]  /*1e60*/  @P5 LDG.E R8, desc[UR8][R52.64] ;  /* 0x0000000834085981 */ /* 0x000f62000c1e1900 */
[----:B------:R-:W-:-:S10]  /*1e70*/  ISETP.NE.AND P5, PT, R37, RZ, PT ;  /* 0x000000ff2500720c */ /* 0x000fd40003fa5270 */
[----:B------:R2:W5:Y:S01]  /*1e80*/  @P0 LDG.E R9, desc[UR8][R10.64] ;  /* 0x000000080a090981 */ /* 0x000562000c1e1900 */
[----:B0-----:R-:W-:Y:S02]  /*1e90*/  CS2R R74, SRZ ;  /* 0x00000000004a7805 */ /* 0x001fe4000001ff00 */
[----:B------:R-:W-:Y:S01]  /*1ea0*/  CS2R R72, SRZ ;  /* 0x0000000000487805 */ /* 0x000fe2000001ff00 */
[----:B------:R-:W5:Y:S04]  /*1eb0*/  @P0 LDG.E R76, desc[UR8][R48.64] ;  /* 0x00000008304c0981 */ /* 0x000f68000c1e1900 */
[----:B------:R-:W5:Y:S01]  /*1ec0*/  @P6 LDG.E R75, desc[UR8][R44.64] ;  /* 0x000000082c4b6981 */ /* 0x000f62000c1e1900 */
[----:B--2---:R-:W-:-:S03]  /*1ed0*/  CS2R R10, SRZ ;  /* 0x00000000000a7805 */ /* 0x004fc6000001ff00 */
[----:B------:R-:W5:Y:S04]  /*1ee0*/  @P5 LDG.E R74, desc[UR8][R42.64] ;  /* 0x000000082a4a5981 */ /* 0x000f68000c1e1900 */
[----:B------:R0:W5:Y:S04]  /*1ef0*/  @P5 LDG.E R11, desc[UR8][R12.64] ;  /* 0x000000080c0b5981 */ /* 0x000168000c1e1900 */
[----:B------:R-:W5:Y:S04]  /*1f00*/  @P6 LDG.E R10, desc[UR8][R46.64] ;  /* 0x000000082e0a6981 */ /* 0x000f68000c1e1900 */
[----:B------:R-:W5:Y:S01]  /*1f10*/  @P4 LDG.E R73, desc[UR8][R38.64] ;  /* 0x0000000826494981 */ /* 0x000f62000c1e1900 */
[----:B0-----:R-:W-:-:S03]  /*1f20*/  CS2R R12, SRZ ;  /* 0x00000000000c7805 */ /* 0x001fc6000001ff00 */
[----:B------:R-:W5:Y:S04]  /*1f30*/  @P3 LDG.E R72, desc[UR8][R34.64] ;  /* 0x0000000822483981 */ /* 0x000f68000c1e1900 */
[----:B------:R0:W5:Y:S04]  /*1f40*/  @P3 LDG.E R13, desc[UR8][R14.64] ;  /* 0x000000080e0d3981 */ /* 0x000168000c1e1900 */
[----:B------:R-:W5:Y:S01]  /*1f50*/  @P4 LDG.E R12, desc[UR8][R40.64] ;  /* 0x00000008280c4981 */ /* 0x000f62000c1e1900 */
[----:B0-----:R-:W-:-:S06]  /*1f60*/  CS2R R14, SRZ ;  /* 0x00000000000e7805 */ /* 0x001fcc000001ff00 */
[----:B------:R-:W5:Y:S01]  /*1f70*/  @P2 LDG.E R14, desc[UR8][R32.64] ;  /* 0x00000008200e2981 */ /* 0x000f62000c1e1900 */
[----:B------:R-:W-:Y:S02]  /*1f80*/  ISETP.GT.U32.AND P0, PT, R2, 0x1ff, PT ;  /* 0x000001ff0200780c */ /* 0x000fe40003f04070 */
[----:B------:R-:W-:Y:S01]  /*1f90*/  CS2R R24, SRZ ;  /* 0x0000000000187805 */ /* 0x000fe2000001ff00 */
[----:B------:R0:W5:Y:S02]  /*1fa0*/  @P1 LDG.E R15, desc[UR8][R26.64] ;  /* 0x000000081a0f1981 */ /* 0x000164000c1e1900 */
[----:B0-----:R-:W-:-:S08]  /*1fb0*/  CS2R R26, SRZ ;  /* 0x00000000001a7805 */ /* 0x001fd0000001ff00 */
[----:B-1----:R-:W-:Y:S05]  /*1fc0*/  @P0 BRA `(.L_x_809) ;  /* 0x00000000002c0947 */ /* 0x002fea0003800000 */
        /* <DEDUP_REMOVED lines=11> */
.L_x_809:
[----:B------:R-:W-:Y:S05]  /*2080*/  BSYNC B0 ;  /* 0x0000000000007941 */ /* 0x000fea0003800000 */
.L_x_808:
        /* <DEDUP_REMOVED lines=36> */
.L_x_810:
[----:B------:R-:W-:Y:S01]  /*22d0*/  FMUL.FTZ R28, R33, R24 ;  /* 0x00000018211c7220 */ /* 0x000fe20000410000 */
[C---:B------:R-:W-:Y:S01]  /*22e0*/  FFMA.FTZ R48, R29.reuse, R33, RZ ;  /* 0x000000211d307223 */ /* 0x040fe200000100ff */
        /* <DEDUP_REMOVED lines=24> */
.L_x_811:
[----:B------:R-:W-:Y:S01]  /*2470*/  FFMA.FTZ R39, R16, R34, R29 ;  /* 0x0000002210277223 */ /* 0x000fe2000001001d */
[----:B------:R-:W-:Y:S01]  /*2480*/  FMUL.FTZ R40, R31, R24 ;  /* 0x000000181f287220 */ /* 0x000fe20000410000 */
[----:B------:R-:W-:Y:S01]  /*2490*/  FADD.FTZ R38, RZ, R33 ;  /* 0x00000021ff267221 */ /* 0x000fe20000010000 */
[----:B------:R-:W-:Y:S01]  /*24a0*/  FADD.FTZ R43, R34, R37 ;  /* 0x00000025222b7221 */ /* 0x000fe20000010000 */
[--C-:B------:R-:W-:Y:S02]  /*24b0*/  HADD2.F32 R37, -RZ, R17.reuse.H0_H0 ;  /* 0x20000011ff257230 */ /* 0x100fe40000004100 */
[C---:B------:R-:W-:Y:S01]  /*24c0*/  FFMA.FTZ R34, R35.reuse, R40, R39 ;  /* 0x0000002823227223 */ /* 0x040fe20000010027 */
[----:B------:R-:W-:Y:S01]  /*24d0*/  FFMA.FTZ R41, R16, R32, RZ ;  /* 0x0000002010297223 */ /* 0x000fe200000100ff */
[----:B------:R-:W-:Y:S01]  /*24e0*/  FMUL.FTZ R33, R30, R25 ;  /* 0x000000191e217220 */ /* 0x000fe20000410000 */
[----:B------:R-:W-:Y:S02]  /*24f0*/  HADD2.F32 R39, -RZ, R17.H1_H1 ;  /* 0x30000011ff277230 */ /* 0x000fe40000004100 */
[----:B------:R-:W-:Y:S01]  /*2500*/  FFMA.FTZ R29, R35, R31, R48 ;  /* 0x0000001f231d7223 */ /* 0x000fe20000010030 */
[----:B------:R-:W-:Y:S01]  /*2510*/  FADD.FTZ R35, RZ, R32 ;  /* 0x00000020ff237221 */ /* 0x000fe20000010000 */
[C---:B------:R-:W-:Y:S01]  /*2520*/  FFMA.FTZ R16, R28.reuse, R30, R41 ;  /* 0x0000001e1c107223 */ /* 0x040fe20000010029 */
[----:B------:R-:W-:Y:S01]  /*2530*/  FFMA.FTZ R32, R28, R33, R34 ;  /* 0x000000211c207223 */ /* 0x000fe20000010022 */
[C---:B------:R-:W-:Y:S01]  /*2540*/  FADD.FTZ R28, -R22.reuse, R37 ;  /* 0x00000025161c7221 */ /* 0x040fe20000010100 */
[----:B------:R-:W-:Y:S01]  /*2550*/  FADD.FTZ R34, -R22, R39 ;  /* 0x0000002716227221 */ /* 0x000fe20000010100 */
[----:B------:R-:W-:Y:S01]  /*2560*/  FADD.FTZ R31, R38, R31 ;  /* 0x0000001f261f7221 */ /* 0x000fe20000010000 */
[----:B------:R-:W-:Y:S01]  /*2570*/  FADD.FTZ R30, R35, R30 ;  /* 0x0000001e231e7221 */ /* 0x000fe20000010000 */
        /* <DEDUP_REMOVED lines=24> */
.L_x_812:
[----:B------:R-:W-:Y:S01]  /*2700*/  FMUL.FTZ R37, R38, R24 ;  /* 0x0000001826257220 */ /* 0x000fe20000410000 */
[----:B------:R-:W-:Y:S01]  /*2710*/  FADD.FTZ R34, R33, R40 ;  /* 0x0000002821227221 */ /* 0x000fe20000010000 */
[--C-:B------:R-:W-:Y:S02]  /*2720*/  HADD2.F32 R39, -RZ, R23.reuse.H0_H0 ;  /* 0x20000017ff277230 */ /* 0x100fe40000004100 */
[----:B------:R-:W-:Y:S01]  /*2730*/  FMUL.FTZ R33, R35, R25 ;  /* 0x0000001923217220 */ /* 0x000fe20000410000 */
[----:B------:R-:W-:Y:S01]  /*2740*/  FFMA.FTZ R32, R47, R37, R32 ;  /* 0x000000252f207223 */ /* 0x000fe20000010020 */
[----:B------:R-:W-:Y:S02]  /*2750*/  HADD2.F32 R41, -RZ, R23.H1_H1 ;  /* 0x30000017ff297230 */ /* 0x000fe40000004100 */
[C---:B------:R-:W-:Y:S01]  /*2760*/  FFMA.FTZ R16, R28.reuse, R35, R16 ;  /* 0x000000231c107223 */ /* 0x040fe20000010010 */
[----:B------:R-:W-:Y:S01]  /*2770*/  FADD.FTZ R31, R31, R38 ;  /* 0x000000261f1f7221 */ /* 0x000fe20000010000 */
[----:B------:R-:W-:Y:S01]  /*2780*/  FFMA.FTZ R32, R28, R33, R32 ;  /* 0x000000211c207223 */ /* 0x000fe20000010020 */
[----:B------:R-:W-:Y:S01]  /*2790*/  FFMA.FTZ R29, R47, R38, R29 ;  /* 0x000000262f1d7223 */ /* 0x000fe2000001001d */
[C---:B------:R-:W-:Y:S01]  /*27a0*/  FADD.FTZ R28, -R22.reuse, R39 ;  /* 0x00000027161c7221 */ /* 0x040fe20000010100 */
[----:B------:R-:W-:Y:S01]  /*27b0*/  FADD.FTZ R38, -R22, R41 ;  /* 0x0000002916267221 */ /* 0x000fe20000010100 */
[----:B------:R-:W-:Y:S01]  /*27c0*/  FADD.FTZ R30, R30, R35 ;  /* 0x000000231e1e7221 */ /* 0x000fe20000010000 */
        /* <DEDUP_REMOVED lines=24> */
.L_x_813:
[----:B------:R-:W-:Y:S01]  /*2950*/  FMUL.FTZ R37, R40, R24 ;  /* 0x0000001828257220 */ /* 0x000fe20000410000 */
[----:B------:R-:W-:Y:S01]  /*2960*/  FADD.FTZ R34, R33, R34 ;  /* 0x0000002221227221 */ /* 0x000fe20000010000 */
[--C-:B------:R-:W-:Y:S02]  /*2970*/  HADD2.F32 R39, -RZ, R8.reuse.H0_H0 ;  /* 0x20000008ff277230 */ /* 0x100fe40000004100 */
[----:B------:R-:W-:Y:S01]  /*2980*/  FMUL.FTZ R33, R35, R25 ;  /* 0x0000001923217220 */ /* 0x000fe20000410000 */
[C---:B------:R-:W-:Y:S01]  /*2990*/  FFMA.FTZ R32, R47.reuse, R37, R32 ;  /* 0x000000252f207223 */ /* 0x040fe20000010020 */
[----:B------:R-:W-:Y:S02]  /*29a0*/  HADD2.F32 R41, -RZ, R8.H1_H1 ;  /* 0x30000008ff297230 */ /* 0x000fe40000004100 */
[----:B------:R-:W-:Y:S01]  /*29b0*/  FADD.FTZ R38, R34, R37 ;  /* 0x0000002522267221 */ /* 0x000fe20000010000 */
[C---:B------:R-:W-:Y:S01]  /*29c0*/  FFMA.FTZ R16, R28.reuse, R35, R16 ;  /* 0x000000231c107223 */ /* 0x040fe20000010010 */
[----:B------:R-:W-:Y:S01]  /*29d0*/  FFMA.FTZ R34, R28, R33, R32 ;  /* 0x000000211c227223 */ /* 0x000fe20000010020 */
[C---:B------:R-:W-:Y:S01]  /*29e0*/  FADD.FTZ R28, -R22.reuse, R39 ;  /* 0x00000027161c7221 */ /* 0x040fe20000010100 */
[----:B------:R-:W-:Y:S01]  /*29f0*/  FADD.FTZ R32, -R22, R41 ;  /* 0x0000002916207221 */ /* 0x000fe20000010100 */
[----:B------:R-:W-:Y:S01]  /*2a00*/  FFMA.FTZ R29, R47, R40, R29 ;  /* 0x000000282f1d7223 */ /* 0x000fe2000001001d */
        /* <DEDUP_REMOVED lines=25> */
.L_x_814:
[----:B------:R-:W-:Y:S01]  /*2ba0*/  FMUL.FTZ R37, R40, R24 ;  /* 0x0000001828257220 */ /* 0x000fe20000410000 */
[----:B------:R-:W-:Y:S01]  /*2bb0*/  FADD.FTZ R38, R33, R38 ;  /* 0x0000002621267221 */ /* 0x000fe20000010000 */
[--C-:B------:R-:W-:Y:S02]  /*2bc0*/  HADD2.F32 R39, -RZ, R9.reuse.H0_H0 ;  /* 0x20000009ff277230 */ /* 0x100fe40000004100 */
[----:B------:R-:W-:Y:S01]  /*2bd0*/  FMUL.FTZ R33, R35, R25 ;  /* 0x0000001923217220 */ /* 0x000fe20000410000 */
[C---:B------:R-:W-:Y:S01]  /*2be0*/  FFMA.FTZ R34, R47.reuse, R37, R34 ;  /* 0x000000252f227223 */ /* 0x040fe20000010022 */
[----:B------:R-:W-:Y:S02]  /*2bf0*/  HADD2.F32 R41, -RZ, R9.H1_H1 ;  /* 0x30000009ff297230 */ /* 0x000fe40000004100 */
[----:B------:R-:W-:Y:S01]  /*2c00*/  FFMA.FTZ R32, R47, R40, R29 ;  /* 0x000000282f207223 */ /* 0x000fe2000001001d */
[C---:B------:R-:W-:Y:S01]  /*2c10*/  FFMA.FTZ R29, R28.reuse, R35, R16 ;  /* 0x000000231c1d7223 */ /* 0x040fe20000010010 */
[----:B------:R-:W-:Y:S01]  /*2c20*/  FFMA.FTZ R28, R28, R33, R34 ;  /* 0x000000211c1c7223 */ /* 0x000fe20000010022 */
[----:B------:R-:W-:Y:S01]  /*2c30*/  FADD.FTZ R31, R31, R40 ;  /* 0x000000281f1f7221 */ /* 0x000fe20000010000 */
[C---:B------:R-:W-:Y:S01]  /*2c40*/  FADD.FTZ R34, -R22.reuse, R39 ;  /* 0x0000002716227221 */ /* 0x040fe20000010100 */
[----:B------:R-:W-:Y:S01]  /*2c50*/  FADD.FTZ R40, -R22, R41 ;  /* 0x0000002916287221 */ /* 0x000fe20000010100 */
[----:B------:R-:W-:Y:S01]  /*2c60*/  FADD.FTZ R38, R38, R37 ;  /* 0x0000002526267221 */ /* 0x000fe20000010000 */
[----:B------:R-:W-:-:S02]  /*2c70*/  HADD2.F32 R37, -RZ, R76.H0_H0 ;  /* 0x2000004cff257230 */ /* 0x000fc40000004100 */
[-C--:B------:R-:W-:Y:S01]  /*2c80*/  FMUL.FTZ R49, R34, R7.reuse ;  /* 0x0000000722317220 */ /* 0x080fe20000410000 */
        /* <DEDUP_REMOVED lines=21> */
.L_x_815:
[----:B------:R-:W-:Y:S01]  /*2de0*/  FMUL.FTZ R39, R37, R24 ;  /* 0x0000001825277220 */ /* 0x000fe20000410000 */
[----:B------:R-:W-:Y:S01]  /*2df0*/  FADD.FTZ R38, R33, R38 ;  /* 0x0000002621267221 */ /* 0x000fe20000010000 */
[--C-:B------:R-:W-:Y:S02]  /*2e00*/  HADD2.F32 R41, -RZ, R10.reuse.H0_H0 ;  /* 0x2000000aff297230 */ /* 0x100fe40000004100 */
[----:B------:R-:W-:Y:S01]  /*2e10*/  FADD.FTZ R35, R30, R35 ;  /* 0x000000231e237221 */ /* 0x000fe20000010000 */
[----:B------:R-:W-:Y:S02]  /*2e20*/  HADD2.F32 R43, -RZ, R10.H1_H1 ;  /* 0x3000000aff2b7230 */ /* 0x000fe40000004100 */
[C---:B------:R-:W-:Y:S01]  /*2e30*/  FFMA.FTZ R33, R49.reuse, R39, R28 ;  /* 0x0000002731217223 */ /* 0x040fe2000001001c */
[----:B------:R-:W-:Y:S01]  /*2e40*/  FADD.FTZ R39, R38, R39 ;  /* 0x0000002726277221 */ /* 0x000fe20000010000 */
[----:B------:R-:W-:Y:S01]  /*2e50*/  FMUL.FTZ R28, R16, R25 ;  /* 0x00000019101c7220 */ /* 0x000fe20000410000 */
[C---:B------:R-:W-:Y:S01]  /*2e60*/  FADD.FTZ R38, -R22.reuse, R41 ;  /* 0x0000002916267221 */ /* 0x040fe20000010100 */
[----:B------:R-:W-:Y:S01]  /*2e70*/  FADD.FTZ R40, -R22, R43 ;  /* 0x0000002b16287221 */ /* 0x000fe20000010100 */
[----:B------:R-:W-:Y:S01]  /*2e80*/  FFMA.FTZ R30, R49, R37, R32 ;  /* 0x00000025311e7223 */ /* 0x000fe20000010020 */
[----:B------:R-:W-:Y:S01]  /*2e90*/  FADD.FTZ R37, R31, R37 ;  /* 0x000000251f257221 */ /* 0x000fe20000010000 */
[----:B------:R-:W-:Y:S01]  /*2ea0*/  FFMA.FTZ R32, R34, R28, R33 ;  /* 0x0000001c22207223 */ /* 0x000fe20000010021 */
        /* <DEDUP_REMOVED lines=24> */
.L_x_816:
[----:B------:R-:W-:Y:S01]  /*3030*/  FMUL.FTZ R38, R33, R24 ;  /* 0x0000001821267220 */ /* 0x000fe20000410000 */
[--C-:B------:R-:W-:Y:S02]  /*3040*/  HADD2.F32 R45, -RZ, R11.reuse.H0_H0 ;  /* 0x2000000bff2d7230 */ /* 0x100fe40000004100 */
[----:B------:R-:W-:Y:S01]  /*3050*/  FFMA.FTZ R41, R34, R16, R29 ;  /* 0x0000001022297223 */ /* 0x000fe2000001001d */
[----:B------:R-:W-:Y:S02]  /*3060*/  HADD2.F32 R47, -RZ, R11.H1_H1 ;  /* 0x3000000bff2f7230 */ /* 0x000fe40000004100 */
[----:B------:R-:W-:Y:S01]  /*3070*/  FFMA.FTZ R43, R39, R38, R32 ;  /* 0x00000026272b7223 */ /* 0x000fe20000010020 */
[----:B------:R-:W-:Y:S01]  /*3080*/  FADD.FTZ R34, R31, R38 ;  /* 0x000000261f227221 */ /* 0x000fe20000010000 */
[C---:B------:R-:W-:Y:S01]  /*3090*/  FADD.FTZ R32, -R22.reuse, R45 ;  /* 0x0000002d16207221 */ /* 0x040fe20000010100 */
[--C-:B------:R-:W-:Y:S02]  /*30a0*/  HADD2.F32 R29, -RZ, R74.reuse.H0_H0 ;  /* 0x2000004aff1d7230 */ /* 0x100fe40000004100 */
[----:B------:R-:W-:Y:S01]  /*30b0*/  FADD.FTZ R42, -R22, R47 ;  /* 0x0000002f162a7221 */ /* 0x000fe20000010100 */
[----:B------:R-:W-:-:S02]  /*30c0*/  HADD2.F32 R38, -RZ, R74.H1_H1 ;  /* 0x3000004aff267230 */ /* 0x000fc40000004100 */
[----:B------:R-:W-:Y:S01]  /*30d0*/  FMUL.FTZ R31, R32, R7 ;  /* 0x00000007201f7220 */ /* 0x000fe20000410000 */
        /* <DEDUP_REMOVED lines=21> */
.L_x_817:
[----:B------:R-:W-:Y:S01]  /*3230*/  FFMA.FTZ R44, R40, R45, R43 ;  /* 0x0000002d282c7223 */ /* 0x000fe2000001002b */
[----:B------:R-:W-:Y:S01]  /*3240*/  FMUL.FTZ R42, R29, R24 ;  /* 0x000000181d2a7220 */ /* 0x000fe20000410000 */
[----:B------:R-:W-:Y:S01]  /*3250*/  FADD.FTZ R43, R45, R34 ;  /* 0x000000222d2b7221 */ /* 0x000fe20000010000 */
[----:B------:R-:W-:Y:S01]  /*3260*/  FFMA.FTZ R30, R39, R33, R30 ;  /* 0x00000021271e7223 */ /* 0x000fe2000001001e */
[--C-:B------:R-:W-:Y:S02]  /*3270*/  HADD2.F32 R45, -RZ, R12.reuse.H0_H0 ;  /* 0x2000000cff2d7230 */ /* 0x100fe40000004100 */
[----:B------:R-:W-:Y:S01]  /*3280*/  FFMA.FTZ R39, R31, R42, R44 ;  /* 0x0000002a1f277223 */ /* 0x000fe2000001002c */
[----:B------:R-:W-:Y:S01]  /*3290*/  FADD.FTZ R43, R43, R42 ;  /* 0x0000002a2b2b7221 */ /* 0x000fe20000010000 */
[----:B------:R-:W-:Y:S01]  /*32a0*/  FMUL.FTZ R42, R38, R25 ;  /* 0x00000019262a7220 */ /* 0x000fe20000410000 */
[----:B------:R-:W-:Y:S02]  /*32b0*/  HADD2.F32 R47, -RZ, R12.H1_H1 ;  /* 0x3000000cff2f7230 */ /* 0x000fe40000004100 */
[----:B------:R-:W-:Y:S01]  /*32c0*/  FADD.FTZ R35, R35, R16 ;  /* 0x0000001023237221 */ /* 0x000fe20000010000 */
[----:B------:R-:W-:Y:S01]  /*32d0*/  FADD.FTZ R34, R37, R33 ;  /* 0x0000002125227221 */ /* 0x000fe20000010000 */
[----:B------:R-:W-:Y:S01]  /*32e0*/  FFMA.FTZ R16, R32, R42, R39 ;  /* 0x0000002a20107223 */ /* 0x000fe20000010027 */
[----:B------:R-:W-:Y:S01]  /*32f0*/  FADD.FTZ R33, R42, R43 ;  /* 0x0000002b2a217221 */ /* 0x000fe20000010000 */
[C---:B------:R-:W-:Y:S01]  /*3300*/  FADD.FTZ R42, -R22.reuse, R45 ;  /* 0x0000002d162a7221 */ /* 0x040fe20000010100 */
[----:B------:R-:W-:Y:S01]  /*3310*/  FADD.FTZ R46, -R22, R47 ;  /* 0x0000002f162e7221 */ /* 0x000fe20000010100 */
[----:B------:R-:W-:-:S02]  /*3320*/  HADD2.F32 R37, -RZ, R73.H0_H0 ;  /* 0x20000049ff257230 */ /* 0x000fc40000004100 */
        /* <DEDUP_REMOVED lines=22> */
.L_x_818:
[--C-:B------:R-:W-:Y:S02]  /*3490*/  HADD2.F32 R45, -RZ, R13.reuse.H0_H0 ;  /* 0x2000000dff2d7230 */ /* 0x100fe40000004100 */
[----:B------:R-:W-:Y:S01]  /*34a0*/  FMUL.FTZ R42, R37, R24 ;  /* 0x00000018252a7220 */ /* 0x000fe20000410000 */
[----:B------:R-:W-:Y:S02]  /*34b0*/  HADD2.F32 R49, -RZ, R13.H1_H1 ;  /* 0x3000000dff317230 */ /* 0x000fe40000004100 */
[----:B------:R-:W-:Y:S01]  /*34c0*/  FFMA.FTZ R47, R40, R28, R41 ;  /* 0x0000001c282f7223 */ /* 0x000fe20000010029 */
[--C-:B------:R-:W-:Y:S02]  /*34d0*/  HADD2.F32 R41, -RZ, R72.reuse.H0_H0 ;  /* 0x20000048ff297230 */ /* 0x100fe40000004100 */
[----:B------:R-:W-:Y:S01]  /*34e0*/  FFMA.FTZ R43, R39, R42, R16 ;  /* 0x0000002a272b7223 */ /* 0x000fe20000010010 */
[----:B------:R-:W-:Y:S01]  /*34f0*/  FADD.FTZ R33, R33, R42 ;  /* 0x0000002a21217221 */ /* 0x000fe20000010000 */
[C---:B------:R-:W-:Y:S01]  /*3500*/  FADD.FTZ R40, -R22.reuse, R45 ;  /* 0x0000002d16287221 */ /* 0x040fe20000010100 */
        /* <DEDUP_REMOVED lines=24> */
.L_x_819:
[----:B------:R-:W-:Y:S01]  /*3690*/  FFMA.FTZ R50, R46, R40, R43 ;  /* 0x000000282e327223 */ /* 0x000fe2000001002b */
        /* <DEDUP_REMOVED lines=8> */
[----:B------:R-:W-:Y:S01]  /*3720*/  FADD.FTZ R52, R34, R29 ;  /* 0x0000001d22347221 */ /* 0x000fe20000010000 */
        /* <DEDUP_REMOVED lines=28> */
.L_x_820:
[--C-:B------:R-:W-:Y:S02]  /*38f0*/  HADD2.F32 R35, -RZ, R15.reuse.H0_H0 ;  /* 0x2000000fff237230 */ /* 0x100fe40000004100 */
[----:B------:R-:W-:Y:S01]  /*3900*/  FMUL.FTZ R48, R31, R24 ;  /* 0x000000181f307220 */ /* 0x000fe20000410000 */
[----:B------:R-:W-:Y:S02]  /*3910*/  HADD2.F32 R51, -RZ, R15.H1_H1 ;  /* 0x3000000fff337230 */ /* 0x000fe40000004100 */
[----:B------:R-:W-:Y:S01]  /*3920*/  FFMA.FTZ R47, R32, R38, R47 ;  /* 0x00000026202f7223 */ /* 0x000fe2000001002f */
[C---:B------:R-:W-:Y:S01]  /*3930*/  FADD.FTZ R32, -R22.reuse, R35 ;  /* 0x0000002316207221 */ /* 0x040fe20000010100 */
[----:B------:R-:W-:Y:S01]  /*3940*/  FFMA.FTZ R49, R29, R48, R34 ;  /* 0x000000301d317223 */ /* 0x000fe20000010022 */
[----:B------:R-:W-:Y:S01]  /*3950*/  FADD.FTZ R50, -R22, R51 ;  /* 0x0000003316327221 */ /* 0x000fe20000010100 */
[----:B------:R-:W-:Y:S01]  /*3960*/  FADD.FTZ R48, R33, R48 ;  /* 0x0000003021307221 */ /* 0x000fe20000010000 */
        /* <DEDUP_REMOVED lines=24> */
.L_x_821:
[----:B------:R-:W-:Y:S01]  /*3af0*/  FFMA.FTZ R54, R28, R51, R49 ;  /* 0x000000331c367223 */ /* 0x000fe20000010031 */
[----:B------:R-:W-:Y:S01]  /*3b00*/  FMUL.FTZ R50, R35, R24 ;  /* 0x0000001823327220 */ /* 0x000fe20000410000 */
[----:B------:R-:W-:Y:S01]  /*3b10*/  FADD.FTZ R51, R51, R48 ;  /* 0x0000003033337221 */ /* 0x000fe20000010000 */
[----:B------:R-:W-:Y:S01]  /*3b20*/  FADD.FTZ R43, R43, R38 ;  /* 0x000000262b2b7221 */ /* 0x000fe20000010000 */
[----:B------:R-:W-:Y:S01]  /*3b30*/  FFMA.FTZ R48, R39, R37, R40 ;  /* 0x0000002527307223 */ /* 0x000fe20000010028 */
        /* <DEDUP_REMOVED lines=33> */
.L_x_822:
[----:B------:R-:W-:Y:S01]  /*3d50*/  FMUL.FTZ R54, R40, R24 ;  /* 0x0000001828367220 */ /* 0x000fe20000410000 */
[----:B------:R-:W-:Y:S01]  /*3d60*/  FFMA.FTZ R51, R46, R44, R47 ;  /* 0x0000002c2e337223 */ /* 0x000fe2000001002f */
[--C-:B------:R-:W-:Y:S02]  /*3d70*/  HADD2.F32 R53, -RZ, R69.reuse.H0_H0 ;  /* 0x20000045ff357230 */ /* 0x100fe40000004100 */
[----:B------:R-:W-:Y:S01]  /*3d80*/  FADD.FTZ R43, R43, R44 ;  /* 0x0000002c2b2b7221 */ /* 0x000fe20000010000 */
[----:B------:R-:W-:Y:S01]  /*3d90*/  FFMA.FTZ R47, R37, R54, R50 ;  /* 0x00000036252f7223 */ /* 0x000fe20000010032 */
[----:B------:R-:W-:Y:S01]  /*3da0*/  FADD.FTZ R54, R49, R54 ;  /* 0x0000003631367221 */ /* 0x000fe20000010000 */
[----:B------:R-:W-:Y:S01]  /*3db0*/  FMUL.FTZ R49, R39, R25 ;  /* 0x0000001927317220 */ /* 0x000fe20000410000 */
[----:B------:R-:W-:Y:S02]  /*3dc0*/  HADD2.F32 R55, -RZ, R69.H1_H1 ;  /* 0x30000045ff377230 */ /* 0x000fe40000004100 */
[----:B------:R-:W-:Y:S01]  /*3dd0*/  FADD.FTZ R44, -R22, R53 ;  /* 0x00000035162c7221 */ /* 0x000fe20000010100 */
[----:B------:R-:W-:Y:S01]  /*3de0*/  FFMA.FTZ R48, R45, R41, R48 ;  /* 0x000000292d307223 */ /* 0x000fe20000010030 */
[----:B------:R-:W-:Y:S01]  /*3df0*/  FFMA.FTZ R50, R38, R49, R47 ;  /* 0x0000003126327223 */ /* 0x000fe2000001002f */
[----:B------:R-:W-:Y:S01]  /*3e00*/  FADD.FTZ R49, R49, R54 ;  /* 0x0000003631317221 */ /* 0x000fe20000010000 */
[----:B------:R-:W-:Y:S01]  /*3e10*/  FADD.FTZ R54, -R22, R55 ;  /* 0x0000003716367221 */ /* 0x000fe20000010100 */
[----:B------:R-:W-:Y:S01]  /*3e20*/  FMUL.FTZ R45, R44, R7 ;  /* 0x000000072c2d7220 */ /* 0x000fe20000410000 */
[----:B------:R-:W-:-:S02]  /*3e30*/  HADD2.F32 R47, -RZ, R84.H0_H0 ;  /* 0x20000054ff2f7230 */ /* 0x000fc40000004100 */
        /* <DEDUP_REMOVED lines=21> */
.L_x_823:
[----:B------:R-:W-:Y:S01]  /*3f90*/  FMUL.FTZ R54, R47, R24 ;  /* 0x000000182f367220 */ /* 0x000fe20000410000 */
[----:B------:R-:W-:Y:S01]  /*3fa0*/  FADD.FTZ R52, R52, R41 ;  /* 0x0000002934347221 */ /* 0x000fe20000010000 */
[--C-:B------:R-:W-:Y:S02]  /*3fb0*/  HADD2.F32 R55, -RZ, R66.reuse.H1_H1 ;  /* 0x30000042ff377230 */ /* 0x100fe40000004100 */
[----:B------:R-:W-:Y:S01]  /*3fc0*/  FFMA.FTZ R51, R42, R16, R51 ;  /* 0x000000102a337223 */ /* 0x000fe20000010033 */
[----:B------:R-:W-:Y:S01]  /*3fd0*/  FFMA.FTZ R41, R45, R54, R50 ;  /* 0x000000362d297223 */ /* 0x000fe20000010032 */
[----:B------:R-:W-:Y:S02]  /*3fe0*/  HADD2.F32 R53, -RZ, R66.H0_H0 ;  /* 0x20000042ff357230 */ /* 0x000fe40000004100 */
[----:B------:R-:W-:Y:S01]  /*3ff0*/  FADD.FTZ R54, R49, R54 ;  /* 0x0000003631367221 */ /* 0x000fe20000010000 */
[----:B------:R-:W-:Y:S01]  /*4000*/  FMUL.FTZ R49, R46, R25 ;  /* 0x000000192e317220 */ /* 0x000fe20000410000 */
[----:B------:R-:W-:Y:S01]  /*4010*/  FADD.FTZ R56, -R22, R55 ;  /* 0x0000003716387221 */ /* 0x000fe20000010100 */
[----:B------:R-:W-:-:S02]  /*4020*/  HADD2.F32 R55, -RZ, R83.H0_H0 ;  /* 0x20000053ff377230 */ /* 0x000fc40000004100 */
[----:B------:R-:W-:Y:S01]  /*4030*/  FADD.FTZ R50, -R22, R53 ;  /* 0x0000003516327221 */ /* 0x000fe20000010100 */
[----:B------:R-:W-:Y:S01]  /*4040*/  FFMA.FTZ R42, R44, R49, R41 ;  /* 0x000000312c2a7223 */ /* 0x000fe20000010029 */
[----:B------:R-:W-:Y:S01]  /*4050*/  FADD.FTZ R41, R49, R54 ;  /* 0x0000003631297221 */ /* 0x000fe20000010000 */
[-C--:B------:R-:W-:Y:S01]  /*4060*/  FMUL.FTZ R54, R56, R7.reuse ;  /* 0x0000000738367220 */ /* 0x080fe20000410000 */
        /* <DEDUP_REMOVED lines=21> */
.L_x_824:
[----:B------:R-:W-:Y:S01]  /*41c0*/  FMUL.FTZ R50, R55, R24 ;  /* 0x0000001837327220 */ /* 0x000fe20000410000 */
[----:B------:R-:W-:-:S03]  /*41d0*/  HADD2.F32 R57, -RZ, R67.H1_H1 ;  /* 0x30000043ff397230 */ /* 0x000fc60000004100 */
[----:B------:R-:W-:Y:S01]  /*41e0*/  FFMA.FTZ R49, R53, R50, R42 ;  /* 0x0000003235317223 */ /* 0x000fe2000001002a */
[----:B------:R-:W-:Y:S01]  /*41f0*/  FADD.FTZ R50, R41, R50 ;  /* 0x0000003229327221 */ /* 0x000fe20000010000 */
[----:B------:R-:W-:Y:S01]  /*4200*/  FMUL.FTZ R41, R56, R25 ;  /* 0x0000001938297220 */ /* 0x000fe20000410000 */
[----:B------:R-:W-:-:S03]  /*4210*/  FADD.FTZ R58, -R22, R57 ;  /* 0x00000039163a7221 */ /* 0x000fc60000010100 */
[----:B------:R-:W-:Y:S01]  /*4220*/  FFMA.FTZ R42, R54, R41, R49 ;  /* 0x00000029362a7223 */ /* 0x000fe20000010031 */
[----:B------:R-:W-:Y:S02]  /*4230*/  HADD2.F32 R49, -RZ, R67.H0_H0 ;  /* 0x20000043ff317230 */ /* 0x000fe40000004100 */
[----:B------:R-:W-:Y:S01]  /*4240*/  FADD.FTZ R41, R41, R50 ;  /* 0x0000003229297221 */ /* 0x000fe20000010000 */
[----:B------:R-:W-:Y:S02]  /*4250*/  FMUL.FTZ R58, R58, R7 ;  /* 0x000000073a3a7220 */ /* 0x000fe40000410000 */
[----:B------:R-:W-:Y:S01]  /*4260*/  FADD.FTZ R50, -R22, R49 ;  /* 0x0000003116327221 */ /* 0x000fe20000010100 */
[----:B------:R-:W-:-:S03]  /*4270*/  HADD2.F32 R49, -RZ, R82.H0_H0 ;  /* 0x20000052ff317230 */ /* 0x000fc60000004100 */
[----:B------:R-:W-:Y:S01]  /*4280*/  FMUL.FTZ R57, R50, R7 ;  /* 0x0000000732397220 */ /* 0x000fe20000410000 */
[----:B------:R-:W-:Y:S01]  /*4290*/  HADD2.F32 R50, -RZ, R82.H1_H1 ;  /* 0x30000052ff327230 */ /* 0x000fe20000004100 */
        /* <DEDUP_REMOVED lines=19> */
.L_x_825:
[----:B------:R-:W0:Y:S01]  /*43d0*/  S2R R61, SR_LANEID ;  /* 0x00000000003d7919 */ /* 0x000e220000000000 */
[----:B------:R-:W-:Y:S01]  /*43e0*/  FMUL.FTZ R60, R49, R24 ;  /* 0x00000018313c7220 */ /* 0x000fe20000410000 */
[----:B------:R-:W1:Y:S01]  /*43f0*/  S2UR UR11, SR_CgaCtaId ;  /* 0x00000000000b79c3 */ /* 0x000e620000008800 */
[----:B------:R-:W-:Y:S01]  /*4400*/  FADD.FTZ R43, R43, R16 ;  /* 0x000000102b2b7221 */ /* 0x000fe20000010000 */
[----:B------:R-:W-:Y:S01]  /*4410*/  FFMA.FTZ R48, R29, R31, R48 ;  /* 0x0000001f1d307223 */ /* 0x000fe20000010030 */
[----:B------:R-:W-:Y:S01]  /*4420*/  FFMA.FTZ R59, R57, R60, R42 ;  /* 0x0000003c393b7223 */ /* 0x000fe2000001002a */
[----:B------:R-:W-:Y:S01]  /*4430*/  FADD.FTZ R60, R41, R60 ;  /* 0x0000003c293c7221 */ /* 0x000fe20000010000 */
[----:B------:R-:W-:Y:S01]  /*4440*/  FMUL.FTZ R41, R50, R25 ;  /* 0x0000001932297220 */ /* 0x000fe20000410000 */
[----:B------:R-:W-:Y:S01]  /*4450*/  FFMA.FTZ R51, R28, R30, R51 ;  /* 0x0000001e1c337223 */ /* 0x000fe20000010033 */
[----:B------:R-:W-:Y:S01]  /*4460*/  FADD.FTZ R52, R52, R31 ;  /* 0x0000001f34347221 */ /* 0x000fe20000010000 */
[----:B------:R-:W-:Y:S01]  /*4470*/  FADD.FTZ R43, R43, R30 ;  /* 0x0000001e2b2b7221 */ /* 0x000fe20000010000 */
[----:B------:R-:W-:Y:S01]  /*4480*/  FFMA.FTZ R42, R58, R41, R59 ;  /* 0x000000293a2a7223 */ /* 0x000fe2000001003b */
[----:B------:R-:W-:Y:S01]  /*4490*/  FADD.FTZ R41, R41, R60 ;  /* 0x0000003c29297221 */ /* 0x000fe20000010000 */
[----:B------:R-:W-:Y:S01]  /*44a0*/  FFMA.FTZ R48, R33, R35, R48 ;  /* 0x0000002321307223 */ /* 0x000fe20000010030 */
[----:B------:R-:W-:Y:S01]  /*44b0*/  FFMA.FTZ R51, R32, R34, R51 ;  /* 0x0000002220337223 */ /* 0x000fe20000010033 */
[----:B------:R-:W-:Y:S01]  /*44c0*/  FADD.FTZ R35, R52, R35 ;  /* 0x0000002334237221 */ /* 0x000fe20000010000 */
[----:B------:R-:W2:Y:S01]  /*44d0*/  SHFL.DOWN PT, R59, R42, 0x1, 0x1f ;  /* 0x08201f002a3b7f89 */ /* 0x000ea200000e0000 */
[----:B------:R-:W-:Y:S01]  /*44e0*/  FADD.FTZ R34, R43, R34 ;  /* 0x000000222b227221 */ /* 0x000fe20000010000 */
[----:B------:R-:W-:Y:S01]  /*44f0*/  FFMA.FTZ R48, R37, R40, R48 ;  /* 0x0000002825307223 */ /* 0x000fe20000010030 */
[----:B------:R-:W-:Y:S01]  /*4500*/  FFMA.FTZ R51, R38, R39, R51 ;  /* 0x0000002726337223 */ /* 0x000fe20000010033 */
[----:B------:R-:W3:Y:S01]  /*4510*/  SHFL.DOWN PT, R60, R41, 0x1, 0x1f ;  /* 0x08201f00293c7f89 */ /* 0x000ee200000e0000 */
[----:B------:R-:W-:Y:S01]  /*4520*/  FADD.FTZ R40, R35, R40 ;  /* 0x0000002823287221 */ /* 0x000fe20000010000 */
[----:B------:R-:W-:Y:S01]  /*4530*/  FADD.FTZ R39, R34, R39 ;  /* 0x0000002722277221 */ /* 0x000fe20000010000 */
[----:B------:R-:W-:Y:S01]  /*4540*/  UMOV UR6, 0x400 ;  /* 0x0000040000067882 */ /* 0x000fe20000000000 */
[----:B------:R-:W-:Y:S01]  /*4550*/  FFMA.FTZ R48, R45, R47, R48 ;  /* 0x0000002f2d307223 */ /* 0x000fe20000010030 */
[----:B------:R-:W-:Y:S01]  /*4560*/  UIADD3 UR5, UR6, 0xa0, URZ ;  /* 0x000000a006057890 */ /* 0x000fe2000fffe03f */
[----:B------:R-:W-:Y:S01]  /*4570*/  FADD.FTZ R40, R40, R47 ;  /* 0x0000002f28287221 */ /* 0x000fe20000010000 */
[----:B------:R-:W-:Y:S01]  /*4580*/  FFMA.FTZ R51, R44, R46, R51 ;  /* 0x0000002e2c337223 */ /* 0x000fe20000010033 */
[----:B------:R-:W-:Y:S01]  /*4590*/  FADD.FTZ R39, R39, R46 ;  /* 0x0000002e27277221 */ /* 0x000fe20000010000 */
[----:B-1----:R-:W-:Y:S01]  /*45a0*/  ULEA UR5, UR11, UR5, 0x18 ;  /* 0x000000050b057291 */ /* 0x002fe2000f8ec03f */
[----:B------:R-:W-:Y:S01]  /*45b0*/  FFMA.FTZ R48, R53, R55, R48 ;  /* 0x0000003735307223 */ /* 0x000fe20000010030 */
[----:B------:R-:W-:Y:S01]  /*45c0*/  FADD.FTZ R40, R40, R55 ;  /* 0x0000003728287221 */ /* 0x000fe20000010000 */
[----:B0-----:R-:W-:Y:S01]  /*45d0*/  ISETP.GT.AND P0, PT, R61, 0x1e, PT ;  /* 0x0000001e3d00780c */ /* 0x001fe20003f04270 */
[----:B------:R-:W-:Y:S01]  /*45e0*/  FFMA.FTZ R51, R54, R56, R51 ;  /* 0x0000003836337223 */ /* 0x000fe20000010033 */
[----:B------:R-:W-:Y:S01]  /*45f0*/  FADD.FTZ R39, R39, R56 ;  /* 0x0000003827277221 */ /* 0x000fe20000010000 */
[----:B------:R-:W0:Y:S01]  /*4600*/  LDC.64 R28, c[0x0][0x268] ;  /* 0x00009a00ff1c7b82 */ /* 0x000e220000000a00 */
[----:B------:R-:W-:Y:S01]  /*4610*/  FFMA.FTZ R32, R57, R49, R48 ;  /* 0x0000003139207223 */ /* 0x000fe20000010030 */
[----:B------:R-:W-:Y:S01]  /*4620*/  FFMA.FTZ R33, R58, R50, R51 ;  /* 0x000000323a217223 */ /* 0x000fe20000010033 */
[----:B------:R-:W-:Y:S01]  /*4630*/  FADD.FTZ R34, R40, R49 ;  /* 0x0000003128227221 */ /* 0x000fe20000010000 */
[----:B------:R-:W-:Y:S01]  /*4640*/  FADD.FTZ R35, R39, R50 ;  /* 0x0000003227237221 */ /* 0x000fe20000010000 */
[----:B------:R-:W-:Y:S01]  /*4650*/  LEA R16, R2, UR5, 0x4 ;  /* 0x0000000502107c11 */ /* 0x000fe2000f8e20ff */
[----:B------:R-:W-:Y:S01]  /*4660*/  BSSY B0, `(.L_x_826) ;  /* 0x0000048000007945 */ /* 0x000fe20003800000 */
[----:B------:R-:W-:-:S03]  /*4670*/  LEA R37, R36, R2, 0x4 ;  /* 0x0000000224257211 */ /* 0x000fc600078e20ff */
[----:B--2---:R-:W-:Y:S01]  /*4680*/  @!P0 FADD.FTZ R42, R42, R59 ;  /* 0x0000003b2a2a8221 */ /* 0x004fe20000010000 */
[----:B---3--:R-:W-:Y:S01]  /*4690*/  @!P0 FADD.FTZ R41, R41, R60 ;  /* 0x0000003c29298221 */ /* 0x008fe20000010000 */
[----:B------:R-:W-:Y:S01]  /*46a0*/  ISETP.GT.AND P0, PT, R61, 0x1d, PT ;  /* 0x0000001d3d00780c */ /* 0x000fe20003f04270 */
[----:B------:R-:W-:Y:S04]  /*46b0*/  STS.128 [R16], R32 ;  /* 0x0000002010007388 */ /* 0x000fe80000000c00 */
[----:B------:R-:W1:Y:S04]  /*46c0*/  SHFL.DOWN PT, R59, R42, 0x2, 0x1f ;  /* 0x08401f002a3b7f89 */ /* 0x000e6800000e0000 */
[----:B------:R-:W2:Y:S01]  /*46d0*/  SHFL.DOWN PT, R60, R41, 0x2, 0x1f ;  /* 0x08401f00293c7f89 */ /* 0x000ea200000e0000 */
[----:B0-----:R-:W-:-:S04]  /*46e0*/  IMAD.WIDE R28, R37, 0x4, R28 ;  /* 0x00000004251c7825 */ /* 0x001fc800078e021c */
        /* <DEDUP_REMOVED lines=29> */
[----:B------:R-:W4:Y:S01]  /*48c0*/  LDS.128 R44, [UR5+0x50] ;  /* 0x00005005ff2c7984 */ /* 0x000f220008000c00 */
        /* <DEDUP_REMOVED lines=33> */
.L_x_827:
[----:B------:R-:W-:Y:S05]  /*4ae0*/  BSYNC B0 ;  /* 0x0000000000007941 */ /* 0x000fea0003800000 */
.L_x_826:
        /* <DEDUP_REMOVED lines=12> */
[----:B------:R-:W5:Y:S01]  /*4bb0*/  LDS.128 R60, [R16+0x700] ;  /* 0x00070000103c7984 */ /* 0x000f620000000c00 */
        /* <DEDUP_REMOVED lines=18> */
[----:B------:R-:W0:Y:S01]  /*4ce0*/  LDS.128 R32, [R16+0x800] ;  /* 0x0008000010207984 */ /* 0x000e220000000c00 */
[----:B------:R-:W-:Y:S01]  /*4cf0*/  FADD.FTZ R37, R37, R54 ;  /* 0x0000003625257221 */ /* 0x000fe20000010000 */
[----:B------:R-:W-:Y:S01]  /*4d00*/  FADD.FTZ R44, R38, R55 ;  /* 0x00000037262c7221 */ /* 0x000fe20000010000 */
[----:B-----5:R-:W-:Y:S01]  /*4d10*/  FADD.FTZ R45, R39, R56 ;  /* 0x00000038272d7221 */ /* 0x020fe20000010000 */
[----:B------:R-:W1:Y:S01]  /*4d20*/  LDS.128 R40, [R16+0x900] ;  /* 0x0009000010287984 */ /* 0x000e620000000c00 */
[----:B------:R-:W-:Y:S01]  /*4d30*/  FADD.FTZ R48, R36, R57 ;  /* 0x0000003924307221 */ /* 0x000fe20000010000 */
[----:B------:R-:W-:Y:S01]  /*4d40*/  FADD.FTZ R49, R37, R58 ;  /* 0x0000003a25317221 */ /* 0x000fe20000010000 */
[----:B------:R-:W-:Y:S01]  /*4d50*/  FADD.FTZ R56, R44, R59 ;  /* 0x0000003b2c387221 */ /* 0x000fe20000010000 */
[----:B------:R-:W2:Y:S01]  /*4d60*/  LDS.128 R36, [R16+0xa00] ;  /* 0x000a000010247984 */ /* 0x000ea20000000c00 */
[----:B------:R-:W-:Y:S01]  /*4d70*/  FADD.FTZ R57, R45, R60 ;  /* 0x0000003c2d397221 */ /* 0x000fe20000010000 */
[----:B------:R-:W-:Y:S01]  /*4d80*/  FADD.FTZ R58, R48, R61 ;  /* 0x0000003d303a7221 */ /* 0x000fe20000010000 */
[----:B------:R-:W-:Y:S01]  /*4d90*/  FADD.FTZ R59, R49, R62 ;  /* 0x0000003e313b7221 */ /* 0x000fe20000010000 */
[----:B------:R-:W3:Y:S01]  /*4da0*/  LDS.128 R44, [R16+0xb00] ;  /* 0x000b0000102c7984 */ /* 0x000ee20000000c00 */
[----:B------:R-:W-:-:S03]  /*4db0*/  FADD.FTZ R56, R56, R63 ;  /* 0x0000003f38387221 */ /* 0x000fc60000010000 */
[----:B------:R-:W4:Y:S04]  /*4dc0*/  LDS.128 R48, [R16+0xc00] ;  /* 0x000c000010307984 */ /* 0x000f280000000c00 */
        /* <DEDUP_REMOVED lines=8> */
[----:B------:R-:W0:Y:S01]  /*4e50*/  LDS.128 R32, [R16+0xe00] ;  /* 0x000e000010207984 */ /* 0x000e220000000c00 */
        /* <DEDUP_REMOVED lines=8> */
[----:B------:R-:W-:Y:S01]  /*4ee0*/  FADD.FTZ R59, R59, R46 ;  /* 0x0000002e3b3b7221 */ /* 0x000fe20000010000 */
[----:B------:R-:W2:Y:S01]  /*4ef0*/  LDS.128 R36, [R16+0x1000] ;  /* 0x0010000010247984 */ /* 0x000ea20000000c00 */
        /* <DEDUP_REMOVED lines=9> */
[----:B------:R-:W-:Y:S02]  /*4f90*/  LDS.128 R48, [R16+0x1300] ;  /* 0x0013000010307984 */ /* 0x000fe40000000c00 */
[----:B------:R-:W-:-:S02]  /*4fa0*/  FADD.FTZ R60, R60, R55 ;  /* 0x000000373c3c7221 */ /* 0x000fc40000010000 */
        /* <DEDUP_REMOVED lines=17> */
[----:B------:R-:W-:Y:S01]  /*50c0*/  FADD.FTZ R53, R53, R46 ;  /* 0x0000002e35357221 */ /* 0x000fe20000010000 */
[----:B------:R-:W2:Y:S01]  /*50d0*/  LDS.128 R36, [R16+0x1600] ;  /* 0x0016000010247984 */ /* 0x000ea20000000c00 */
[----:B------:R-:W-:-:S03]  /*50e0*/  FADD.FTZ R60, R60, R47 ;  /* 0x0000002f3c3c7221 */ /* 0x000fc60000010000 */
[----:B------:R-:W3:Y:S01]  /*50f0*/  LDS.128 R44, [R16+0x1700] ;  /* 0x00170000102c7984 */ /* 0x000ee20000000c00 */
[----:B----4-:R-:W-:Y:S01]  /*5100*/  FADD.FTZ R61, R61, R56 ;  /* 0x000000383d3d7221 */ /* 0x010fe20000010000 */
[----:B------:R-:W-:Y:S01]  /*5110*/  FADD.FTZ R52, R52, R57 ;  /* 0x0000003934347221 */ /* 0x000fe20000010000 */
[----:B------:R-:W-:Y:S01]  /*5120*/  FADD.FTZ R53, R53, R58 ;  /* 0x0000003a35357221 */ /* 0x000fe20000010000 */
[----:B------:R-:W-:Y:S01]  /*5130*/  FADD.FTZ R60, R60, R59 ;  /* 0x0000003b3c3c7221 */ /* 0x000fe20000010000 */
[----:B------:R-:W-:Y:S01]  /*5140*/  FADD.FTZ R61, R61, R48 ;  /* 0x000000303d3d7221 */ /* 0x000fe20000010000 */
[----:B------:R-:W-:Y:S01]  /*5150*/  FADD.FTZ R48, R52, R49 ;  /* 0x0000003134307221 */ /* 0x000fe20000010000 */
[----:B------:R-:W-:Y:S01]  /*5160*/  FADD.FTZ R49, R53, R50 ;  /* 0x0000003235317221 */ /* 0x000fe20000010000 */
[----:B------:R-:W-:Y:S01]  /*5170*/  LDS.128 R56, [R16+0x1900] ;  /* 0x0019000010387984 */ /* 0x000fe20000000c00 */
        /* <DEDUP_REMOVED lines=18> */
[----:B------:R-:W-:-:S02]  /*52a0*/  FADD.FTZ R60, R60, R39 ;  /* 0x000000273c3c7221 */ /* 0x000fc40000010000 */
[----:B------:R-:W2:Y:S02]  /*52b0*/  LDS.128 R36, [R16+0x1c00] ;  /* 0x001c000010247984 */ /* 0x000ea40000000c00 */
[----:B------:R-:W-:Y:S02]  /*52c0*/  FADD.FTZ R60, R60, R47 ;  /* 0x0000002f3c3c7221 */ /* 0x000fe40000010000 */
[----:B------:R-:W-:Y:S01]  /*52d0*/  LDS.128 R44, [R16+0x1e00] ;  /* 0x001e0000102c7984 */ /* 0x000fe20000000c00 */
[----:B----4-:R-:W-:Y:S01]  /*52e0*/  FADD.FTZ R63, R61, R52 ;  /* 0x000000343d3f7221 */ /* 0x010fe20000010000 */
[----:B------:R-:W-:Y:S01]  /*52f0*/  FADD.FTZ R48, R48, R53 ;  /* 0x0000003530307221 */ /* 0x000fe20000010000 */
[----:B------:R-:W-:Y:S01]  /*5300*/  FADD.FTZ R61, R49, R54 ;  /* 0x00000036313d7221 */ /* 0x000fe20000010000 */
[----:B------:R-:W-:Y:S01]  /*5310*/  FADD.FTZ R60, R60, R55 ;  /* 0x000000373c3c7221 */ /* 0x000fe20000010000 */
[----:B------:R-:W-:Y:S01]  /*5320*/  FADD.FTZ R63, R63, R56 ;  /* 0x000000383f3f7221 */ /* 0x000fe20000010000 */
[----:B------:R-:W-:Y:S01]  /*5330*/  FADD.FTZ R56, R48, R57 ;  /* 0x0000003930387221 */ /* 0x000fe20000010000 */
[----:B------:R-:W-:Y:S01]  /*5340*/  LDS.128 R52, [R16+0x1f00] ;  /* 0x001f000010347984 */ /* 0x000fe20000000c00 */
        /* <DEDUP_REMOVED lines=26> */
[----:B------:R-:W-:-:S07]  /*54f0*/  FADD.FTZ R35, R60, R55 ;  /* 0x000000373c237221 */ /* 0x000fce0000010000 */
.L_x_829:
[----:B------:R-:W-:Y:S05]  /*5500*/  BSYNC B0 ;  /* 0x0000000000007941 */ /* 0x000fea0003800000 */
.L_x_828:
[----:B------:R-:W-:Y:S04]  /*5510*/  BSSY B0, `(.L_x_830) ;  /* 0x000000d000007945 */ /* 0x000fe80003800000 */
[----:B------:R-:W-:Y:S05]  /*5520*/  @P6 BRA `(.L_x_831) ;  /* 0x00000000002c6947 */ /* 0x000fea0003800000 */
        /* <DEDUP_REMOVED lines=11> */
.L_x_831:
[----:B------:R-:W-:Y:S05]  /*55e0*/  BSYNC B0 ;  /* 0x0000000000007941 */ /* 0x000fea0003800000 */
.L_x_830:
[----:B------:R-:W-:-:S13]  /*55f0*/  ISETP.GE.U32.AND P6, PT, R4, 0x2, PT ;  /* 0x000000020400780c */ /* 0x000fda0003fc6070 */
[----:B------:R-:W-:Y:S05]  /*5600*/  @!P6 BRA `(.L_x_832) ;  /* 0x0000001000ace947 */ /* 0x000fea0003800000 */
[----:B-1----:R-:W0:Y:S01]  /*5610*/  LDC.64 R28, c[0x0][0x258] ;  /* 0x00009600ff1c7b82 */ /* 0x002e220000000a00 */
        /* <DEDUP_REMOVED lines=9> */
[----:B------:R-:W-:Y:S01]  /*56b0*/  IMAD R38, R3, UR7, R0 ;  /* 0x0000000703267c24 */ /* 0x000fe2000f8e0200 */
[----:B------:R-:W-:Y:S01]  /*56c0*/  HFMA2.MMA R16, -RZ, RZ, 0, 5.9604644775390625e-08 ;  /* 0x00000001ff107435 */ /* 0x000fe200000001ff */
[----:B------:R-:W-:Y:S01]  /*56d0*/  VOTEU.ANY UR5, UPT, PT ;  /* 0x0000000000057886 */ /* 0x000fe200038e0100 */
[----:B------:R-:W-:Y:S01]  /*56e0*/  P2R R36, PR, RZ, 0x1 ;  /* 0x00000001ff247803 */ /* 0x000fe20000000000 */
[----:B------:R-:W-:Y:S01]  /*56f0*/  UPOPC UR6, UR5 ;  /* 0x00000005000672bf */ /* 0x000fe20008000000 */
[----:B------:R-:W-:Y:S01]  /*5700*/  LEA R34, P6, R38, R32, 0x3 ;  /* 0x0000002026227211 */ /* 0x000fe200078c18ff */
[----:B------:R-:W-:-:S03]  /*5710*/  UFLO.U32 UR5, UR5 ;  /* 0x00000005000572bd */ /* 0x000fc600080e0000 */
[----:B------:R-:W-:Y:S02]  /*5720*/  LEA.HI.X R35, R38, R33, RZ, 0x3, P6 ;  /* 0x0000002126237211 */ /* 0x000fe400030f1cff */
[----:B------:R-:W0:Y:S01]  /*5730*/  S2R R38, SR_LANEID ;  /* 0x0000000000267919 */ /* 0x000e220000000000 */
[----:B------:R-:W-:Y:S02]  /*5740*/  LOP3.LUT P6, RZ, R87, 0x2, RZ, 0xc0, !PT ;  /* 0x0000000257ff7812 */ /* 0x000fe400078cc0ff */
[----:B------:R1:W-:Y:S02]  /*5750*/  STG.E.64 desc[UR8][R34.64], R30 ;  /* 0x0000001e22007986 */ /* 0x0003e4000c101b08 */
        /* <DEDUP_REMOVED lines=11> */
.L_x_834:
[----:B------:R-:W2:Y:S04]  /*5810*/  LDG.E.STRONG.GPU R16, desc[UR8][R28.64] ;  /* 0x000000081c107981 */ /* 0x000ea8000c1ef900 */
[----:B--2---:R-:W-:Y:S01]  /*5820*/  CCTL.IVALL ;  /* 0x00000000ff00798f */ /* 0x004fe20002000000 */
[----:B------:R-:W-:Y:S05]  /*5830*/  YIELD ;  /* 0x0000000000007946 */ /* 0x000fea0003800000 */
[----:B------:R-:W-:-:S13]  /*5840*/  ISETP.NE.AND P6, PT, R16, R39, PT ;  /* 0x000000271000720c */ /* 0x000fda0003fc5270 */
[----:B------:R-:W-:Y:S05]  /*5850*/  @P6 BRA `(.L_x_834) ;  /* 0xfffffffc00ec6947 */ /* 0x000fea000383ffff */
.L_x_833:
        /* <DEDUP_REMOVED lines=22> */
.L_x_838:
        /* <DEDUP_REMOVED lines=115> */
.L_x_837:
        /* <DEDUP_REMOVED lines=63> */
.L_x_839:
[----:B------:R-:W-:-:S04]  /*64e0*/  LOP3.LUT P6, RZ, R6, 0x1, RZ, 0xc0, !PT ;  /* 0x0000000106ff7812 */ /* 0x000fc800078cc0ff */
[----:B------:R-:W-:-:S13]  /*64f0*/  ISETP.NE.OR P6, PT, R28, RZ, P6 ;  /* 0x000000ff1c00720c */ /* 0x000fda00037c5670 */
[----:B------:R-:W-:Y:S05]  /*6500*/  @!P6 BRA `(.L_x_835) ;  /* 0x00000000007ce947 */ /* 0x000fea0003800000 */
.L_x_836:
        /* <DEDUP_REMOVED lines=31> */
.L_x_835:
        /* <DEDUP_REMOVED lines=10> */
.L_x_841:
[----:B------:R-:W-:Y:S05]  /*67a0*/  BSYNC B0 ;  /* 0x0000000000007941 */ /* 0x000fea0003800000 */
.L_x_840:
        /* <DEDUP_REMOVED lines=17> */
.L_x_832:
[----:B------:R-:W0:Y:S01]  /*68c0*/  S2UR UR6, SR_CgaCtaId ;  /* 0x00000000000679c3 */ /* 0x000e220000008800 */
[----:B------:R-:W-:Y:S01]  /*68d0*/  UMOV UR5, 0x400 ;  /* 0x0000040000057882 */ /* 0x000fe20000000000 */
[----:B------:R-:W-:Y:S01]  /*68e0*/  ISETP.NE.AND P6, PT, RZ, UR10, PT ;  /* 0x0000000aff007c0c */ /* 0x000fe2000bfc5270 */
[--C-:B-1----:R-:W-:Y:S02]  /*68f0*/  HADD2.F32 R35, -RZ, R64.reuse.H0_H0 ;  /* 0x20000040ff237230 */ /* 0x102fe40000004100 */
[----:B------:R-:W-:Y:S02]  /*6900*/  HADD2.F32 R39, -RZ, R64.H1_H1 ;  /* 0x30000040ff277230 */ /* 0x000fe40000004100 */
[--C-:B------:R-:W-:Y:S01]  /*6910*/  HADD2.F32 R37, -RZ, R81.reuse.H0_H0 ;  /* 0x20000051ff257230 */ /* 0x100fe20000004100 */
[----:B------:R-:W1:Y:S01]  /*6920*/  LDC R34, c[0x0][0x2ac] ;  /* 0x0000ab00ff227b82 */ /* 0x000e620000000800 */
[----:B------:R-:W-:Y:S01]  /*6930*/  HADD2.F32 R16, -RZ, R81.H1_H1 ;  /* 0x30000051ff107230 */ /* 0x000fe20000004100 */
[----:B0-----:R-:W-:-:S09]  /*6940*/  ULEA UR5, UR6, UR5, 0x18 ;  /* 0x0000000506057291 */ /* 0x001fd2000f8ec03f */
[----:B------:R0:W-:Y:S01]  /*6950*/  @!P0 STS.64 [UR5+0x98], R30 ;  /* 0x0000981eff008988 */ /* 0x0001e20008000a05 */
[----:B------:R-:W-:Y:S01]  /*6960*/  BAR.SYNC.DEFER_BLOCKING 0x0 ;  /* 0x0000000000007b1d */ /* 0x000fe20000010000 */
[----:B0-----:R-:W-:-:S04]  /*6970*/  FADD.FTZ R30, -R22, R39 ;  /* 0x00000027161e7221 */ /* 0x001fc80000010100 */
[-C--:B------:R-:W-:Y:S01]  /*6980*/  FMUL.FTZ R42, R30, R7.reuse ;  /* 0x000000071e2a7220 */ /* 0x080fe20000410000 */
[----:B------:R-:W0:Y:S01]  /*6990*/  LDS.64 R28, [UR5+0x98] ;  /* 0x00009805ff1c7984 */ /* 0x000e220008000a00 */
[----:B------:R-:W-:Y:S02]  /*69a0*/  ULDC UR5, c[0x0][0x2bc] ;  /* 0x0000af0000057ab9 */ /* 0x000fe40000000800 */
[----:B0-----:R-:W-:Y:S01]  /*69b0*/  FMUL.FTZ R32, R28, UR5 ;  /* 0x000000051c207c20 */ /* 0x001fe20008410000 */
[----:B------:R-:W-:Y:S01]  /*69c0*/  FADD.FTZ R28, -R22, R35 ;  /* 0x00000023161c7221 */ /* 0x000fe20000010100 */
[----:B------:R-:W-:Y:S01]  /*69d0*/  FMUL.FTZ R33, R29, UR5 ;  /* 0x000000051d217c20 */ /* 0x000fe20008410000 */
[--C-:B------:R-:W-:Y:S02]  /*69e0*/  HADD2.F32 R35, -RZ, R65.reuse.H0_H0 ;  /* 0x20000041ff237230 */ /* 0x100fe40000004100 */
[----:B------:R-:W-:Y:S02]  /*69f0*/  HADD2.F32 R65, -RZ, R65.H1_H1 ;  /* 0x30000041ff417230 */ /* 0x000fe40000004100 */
        /* <DEDUP_REMOVED lines=20> */
.L_x_842:
        /* <DEDUP_REMOVED lines=15> */
[----:B------:R-:W-:Y:S02]  /*6c30*/  FFMA.FTZ R28, R32, R43, R33 ;  /* 0x0000002b201c7223 */ /* 0x000fe40000010021 */
[----:B------:R-:W-:Y:S02]  /*6c40*/  FMUL.FTZ R16, R16, R7 ;  /* 0x0000000710107220 */ /* 0x000fe40000410000 */
[----:B------:R-:W-:-:S04]  /*6c50*/  FFMA.FTZ R28, R37, R24, -R28 ;  /* 0x00000018251c7223 */ /* 0x000fc8000001081c */
[----:B------:R-:W-:-:S05]  /*6c60*/  FMUL.FTZ R29, R28, R7 ;  /* 0x000000071c1d7220 */ /* 0x000fca0000410000 */
[----:B------:R-:W-:-:S05]  /*6c70*/  F2FP.F16.F32.PACK_AB R29, R16, R29 ;  /* 0x0000001d101d723e */ /* 0x000fca00000000ff */
[----:B------:R0:W-:Y:S02]  /*6c80*/  STG.E desc[UR8][R30.64], R29 ;  /* 0x0000001d1e007986 */ /* 0x0001e4000c101908 */
.L_x_844:
[----:B------:R-:W-:Y:S05]  /*6c90*/  BSYNC B0 ;  /* 0x0000000000007941 */ /* 0x000fea0003800000 */
.L_x_843:
[----:B------:R-:W-:Y:S01]  /*6ca0*/  ISETP.NE.AND P0, PT, RZ, UR10, PT ;  /* 0x0000000aff007c0c */ /* 0x000fe2000bf05270 */
[C---:B------:R-:W-:Y:S01]  /*6cb0*/  FADD.FTZ R16, -R22.reuse, R35 ;  /* 0x0000002316107221 */ /* 0x040fe20000010100 */
[----:B------:R-:W-:Y:S01]  /*6cc0*/  FADD.FTZ R28, -R22, R65 ;  /* 0x00000041161c7221 */ /* 0x000fe20000010100 */
[--C-:B------:R-:W-:Y:S02]  /*6cd0*/  HADD2.F32 R37, -RZ, R80.reuse.H0_H0 ;  /* 0x20000050ff257230 */ /* 0x100fe40000004100 */
[----:B------:R-:W-:Y:S02]  /*6ce0*/  HADD2.F32 R80, -RZ, R80.H1_H1 ;  /* 0x30000050ff507230 */ /* 0x000fe40000004100 */
[-C--:B------:R-:W-:Y:S01]  /*6cf0*/  FMUL.FTZ R43, R16, R7.reuse ;  /* 0x00000007102b7220 */ /* 0x080fe20000410000 */
[--C-:B0-----:R-:W-:Y:S02]  /*6d00*/  HADD2.F32 R31, -RZ, R17.reuse.H0_H0 ;  /* 0x20000011ff1f7230 */ /* 0x101fe40000004100 */
[----:B------:R-:W-:Y:S01]  /*6d10*/  FMUL.FTZ R42, R28, R7 ;  /* 0x000000071c2a7220 */ /* 0x000fe20000410000 */
[----:B------:R-:W-:-:S02]  /*6d20*/  HADD2.F32 R35, -RZ, R17.H1_H1 ;  /* 0x30000011ff237230 */ /* 0x000fc40000004100 */
        /* <DEDUP_REMOVED lines=19> */
.L_x_845:
        /* <DEDUP_REMOVED lines=21> */
.L_x_847:
[----:B------:R-:W-:Y:S05]  /*6fb0*/  BSYNC B0 ;  /* 0x0000000000007941 */ /* 0x000fea0003800000 */
.L_x_846:
[----:B------:R-:W-:Y:S01]  /*6fc0*/  ISETP.NE.AND P0, PT, RZ, UR10, PT ;  /* 0x0000000aff007c0c */ /* 0x000fe2000bf05270 */
[C---:B------:R-:W-:Y:S01]  /*6fd0*/  FADD.FTZ R16, -R22.reuse, R31 ;  /* 0x0000001f16107221 */ /* 0x040fe20000010100 */
[----:B0-----:R-:W-:Y:S01]  /*6fe0*/  FADD.FTZ R28, -R22, R35 ;  /* 0x00000023161c7221 */ /* 0x001fe20000010100 */
[----:B------:R-:W-:Y:S02]  /*6ff0*/  HADD2.F32 R31, -RZ, R23.H0_H0 ;  /* 0x20000017ff1f7230 */ /* 0x000fe40000004100 */
[--C-:B------:R-:W-:Y:S02]  /*7000*/  HADD2.F32 R37, -RZ, R79.reuse.H0_H0 ;  /* 0x2000004fff257230 */ /* 0x100fe40000004100 */
[-C--:B------:R-:W-:Y:S01]  /*7010*/  FMUL.FTZ R43, R16, R7.reuse ;  /* 0x00000007102b7220 */ /* 0x080fe20000410000 */
[----:B------:R-:W-:Y:S02]  /*7020*/  HADD2.F32 R30, -RZ, R79.H1_H1 ;  /* 0x3000004fff1e7230 */ /* 0x000fe40000004100 */
        /* <DEDUP_REMOVED lines=21> */
.L_x_848:
        /* <DEDUP_REMOVED lines=21> */
.L_x_850:
[----:B------:R-:W-:Y:S05]  /*72d0*/  BSYNC B0 ;  /* 0x0000000000007941 */ /* 0x000fea0003800000 */
.L_x_849:
[----:B------:R-:W-:Y:S01]  /*72e0*/  ISETP.NE.AND P0, PT, RZ, UR10, PT ;  /* 0x0000000aff007c0c */ /* 0x000fe2000bf05270 */
[C---:B------:R-:W-:Y:S01]  /*72f0*/  FADD.FTZ R16, -R22.reuse, R31 ;  /* 0x0000001f16107221 */ /* 0x040fe20000010100 */
[----:B0-----:R-:W-:Y:S01]  /*7300*/  FADD.FTZ R28, -R22, R23 ;  /* 0x00000017161c7221 */ /* 0x001fe20000010100 */
[--C-:B------:R-:W-:Y:S02]  /*7310*/  HADD2.F32 R35, -RZ, R78.reuse.H0_H0 ;  /* 0x2000004eff237230 */ /* 0x100fe40000004100 */
[----:B------:R-:W-:Y:S02]  /*7320*/  HADD2.F32 R78, -RZ, R78.H1_H1 ;  /* 0x3000004eff4e7230 */ /* 0x000fe40000004100 */
[-C--:B------:R-:W-:Y:S01]  /*7330*/  FMUL.FTZ R43, R16, R7.reuse ;  /* 0x00000007102b7220 */ /* 0x080fe20000410000 */
[--C-:B------:R-:W-:Y:S02]  /*7340*/  HADD2.F32 R23, -RZ, R8.reuse.H0_H0 ;  /* 0x20000008ff177230 */ /* 0x100fe40000004100 */
        /* <DEDUP_REMOVED lines=21> */
.L_x_851:
        /* <DEDUP_REMOVED lines=8> */
[----:B------:R-:W-:Y:S01]  /*7520*/  FFMA.FTZ R8, R32, R43, R33 ;  /* 0x0000002b20087223 */ /* 0x000fe20000010021 */
[----:B------:R-:W-:Y:S01]  /*7530*/  IMAD.WIDE.U32 R16, R95, UR12, R16 ;  /* 0x0000000c5f107c25 */ /* 0x000fe2000f8e0010 */
[----:B------:R-:W-:-:S03]  /*7540*/  ULDC.64 UR12, c[0x0][0x210] ;  /* 0x00008400000c7ab9 */ /* 0x000fc60000000a00 */
[----:B------:R-:W-:Y:S01]  /*7550*/  FFMA.FTZ R8, R35, R24, -R8 ;  /* 0x0000001823087223 */ /* 0x000fe20000010808 */
[----:B------:R-:W-:Y:S01]  /*7560*/  IADD3 R29, R17, R29, RZ ;  /* 0x0000001d111d7210 */ /* 0x000fe20007ffe0ff */
[----:B------:R-:W-:Y:S01]  /*7570*/  FFMA.FTZ R17, R32, R36, R33 ;  /* 0x0000002420117223 */ /* 0x000fe20000010021 */
[----:B------:R-:W-:-:S03]  /*7580*/  LEA R28, P0, R16, UR12, 0x1 ;  /* 0x0000000c101c7c11 */ /* 0x000fc6000f8008ff */
[----:B------:R-:W-:Y:S01]  /*7590*/  FFMA.FTZ R78, R78, R25, -R17 ;  /* 0x000000194e4e7223 */ /* 0x000fe20000010811 */
[-C--:B------:R-:W-:Y:S01]  /*75a0*/  FMUL.FTZ R17, R8, R7.reuse ;  /* 0x0000000708117220 */ /* 0x080fe20000410000 */
[----:B------:R-:W-:Y:S02]  /*75b0*/  LEA.HI.X R29, R16, UR13, R29, 0x1, P0 ;  /* 0x0000000d101d7c11 */ /* 0x000fe400080f0c1d */
[----:B------:R-:W-:-:S05]  /*75c0*/  FMUL.FTZ R8, R78, R7 ;  /* 0x000000074e087220 */ /* 0x000fca0000410000 */
[----:B------:R-:W-:-:S05]  /*75d0*/  F2FP.F16.F32.PACK_AB R17, R8, R17 ;  /* 0x000000110811723e */ /* 0x000fca00000000ff */
[----:B------:R0:W-:Y:S02]  /*75e0*/  STG.E desc[UR8][R28.64], R17 ;  /* 0x000000111c007986 */ /* 0x0001e4000c101908 */
.L_x_853:
[----:B------:R-:W-:Y:S05]  /*75f0*/  BSYNC B0 ;  /* 0x0000000000007941 */ /* 0x000fea0003800000 */
.L_x_852:
[----:B------:R-:W-:Y:S01]  /*7600*/  ISETP.NE.AND P0, PT, RZ, UR10, PT ;  /* 0x0000000aff007c0c */ /* 0x000fe2000bf05270 */
[C---:B------:R-:W-:Y:S01]  /*7610*/  FADD.FTZ R8, -R22.reuse, R23 ;  /* 0x0000001716087221 */ /* 0x040fe20000010100 */
[----:B------:R-:W-:Y:S01]  /*7620*/  FADD.FTZ R16, -R22, R31 ;  /* 0x0000001f16107221 */ /* 0x000fe20000010100 */
[--C-:B0-----:R-:W-:Y:S02]  /*7630*/  HADD2.F32 R29, -RZ, R77.reuse.H0_H0 ;  /* 0x2000004dff1d7230 */ /* 0x101fe40000004100 */
        /* <DEDUP_REMOVED lines=24> */
.L_x_854:
        /* <DEDUP_REMOVED lines=21> */
.L_x_856:
[----:B------:R-:W-:Y:S05]  /*7910*/  BSYNC B0 ;  /* 0x0000000000007941 */ /* 0x000fea0003800000 */
.L_x_855:
        /* <DEDUP_REMOVED lines=28> */
.L_x_857:
        /* <DEDUP_REMOVED lines=21> */
.L_x_859:
[----:B------:R-:W-:Y:S05]  /*7c30*/  BSYNC B0 ;  /* 0x0000000000007941 */ /* 0x000fea0003800000 */
.L_x_858:
        /* <DEDUP_REMOVED lines=28> */
.L_x_860:
        /* <DEDUP_REMOVED lines=21> */
.L_x_862:
[----:B------:R-:W-:Y:S05]  /*7f50*/  BSYNC B0 ;  /* 0x0000000000007941 */ /* 0x000fea0003800000 */
.L_x_861:
        /* <DEDUP_REMOVED lines=28> */
.L_x_863:
        /* <DEDUP_REMOVED lines=20> */
.L_x_865:
[----:B------:R-:W-:Y:S05]  /*8260*/  BSYNC B0 ;  /* 0x0000000000007941 */ /* 0x000fea0003800000 */
.L_x_864:
[C---:B------:R-:W-:Y:S01]  /*8270*/  FADD.FTZ R8, -R22.reuse, R35 ;  /* 0x0000002316087221 */ /* 0x040fe20000010100 */
[----:B0-----:R-:W-:Y:S01]  /*8280*/  FADD.FTZ R10, -R22, R37 ;  /* 0x00000025160a7221 */ /* 0x001fe20000010100 */
[--C-:B------:R-:W-:Y:S02]  /*8290*/  HADD2.F32 R17, -RZ, R73.reuse.H0_H0 ;  /* 0x20000049ff117230 */ /* 0x100fe40000004100 */
[----:B------:R-:W-:Y:S02]  /*82a0*/  HADD2.F32 R12, -RZ, R73.H1_H1 ;  /* 0x30000049ff0c7230 */ /* 0x000fe40000004100 */
[-C--:B------:R-:W-:Y:S01]  /*82b0*/  FMUL.FTZ R31, R8, R7.reuse ;  /* 0x00000007081f7220 */ /* 0x080fe20000410000 */
[--C-:B------:R-:W-:Y:S02]  /*82c0*/  HADD2.F32 R35, -RZ, R13.reuse.H0_H0 ;  /* 0x2000000dff237230 */ /* 0x100fe40000004100 */
        /* <DEDUP_REMOVED lines=21> */
.L_x_866:
        /* <DEDUP_REMOVED lines=20> */
.L_x_868:
[----:B------:R-:W-:Y:S05]  /*8560*/  BSYNC B0 ;  /* 0x0000000000007941 */ /* 0x000fea0003800000 */
.L_x_867:
[C---:B------:R-:W-:Y:S01]  /*8570*/  FADD.FTZ R8, -R22.reuse, R35 ;  /* 0x0000002316087221 */ /* 0x040fe20000010100 */
[----:B0-----:R-:W-:Y:S01]  /*8580*/  FADD.FTZ R10, -R22, R37 ;  /* 0x00000025160a7221 */ /* 0x001fe20000010100 */
[--C-:B------:R-:W-:Y:S02]  /*8590*/  HADD2.F32 R13, -RZ, R72.reuse.H0_H0 ;  /* 0x20000048ff0d7230 */ /* 0x100fe40000004100 */
[----:B------:R-:W-:Y:S02]  /*85a0*/  HADD2.F32 R72, -RZ, R72.H1_H1 ;  /* 0x30000048ff487230 */ /* 0x000fe40000004100 */
[-C--:B------:R-:W-:Y:S01]  /*85b0*/  FMUL.FTZ R29, R8, R7.reuse ;  /* 0x00000007081d7220 */ /* 0x080fe20000410000 */
[----:B------:R-:W-:Y:S02]  /*85c0*/  HADD2.F32 R31, -RZ, R14.H0_H0 ;  /* 0x2000000eff1f7230 */ /* 0x000fe40000004100 */
        /* <DEDUP_REMOVED lines=20> */
.L_x_869:
        /* <DEDUP_REMOVED lines=20> */
.L_x_871:
[----:B------:R-:W-:Y:S05]  /*8850*/  BSYNC B0 ;  /* 0x0000000000007941 */ /* 0x000fea0003800000 */
.L_x_870:
[----:B0-----:R-:W-:Y:S02]  /*8860*/  HADD2.F32 R9, -RZ, R14.H1_H1 ;  /* 0x3000000eff097230 */ /* 0x001fe40000004100 */
[C---:B------:R-:W-:Y:S01]  /*8870*/  FADD.FTZ R8, -R22.reuse, R31 ;  /* 0x0000001f16087221 */ /* 0x040fe20000010100 */
[--C-:B------:R-:W-:Y:S01]  /*8880*/  HADD2.F32 R13, -RZ, R71.reuse.H0_H0 ;  /* 0x20000047ff0d7230 */ /* 0x100fe20000004100 */
[----:B------:R-:W-:Y:S01]  /*8890*/  SHF.R.U32.HI R37, RZ, 0x4, R2 ;  /* 0x00000004ff257819 */ /* 0x000fe20000011602 */
[----:B------:R-:W-:Y:S02]  /*88a0*/  HADD2.F32 R12, -RZ, R71.H1_H1 ;  /* 0x30000047ff0c7230 */ /* 0x000fe40000004100 */
[----:B------:R-:W-:Y:S01]  /*88b0*/  FADD.FTZ R10, -R22, R9 ;  /* 0x00000009160a7221 */ /* 0x000fe20000010100 */
[--C-:B------:R-:W-:Y:S02]  /*88c0*/  HADD2.F32 R35, -RZ, R15.reuse.H0_H0 ;  /* 0x2000000fff237230 */ /* 0x100fe40000004100 */
[----:B------:R-:W-:Y:S01]  /*88d0*/  FMUL.FTZ R29, R8, R7 ;  /* 0x00000007081d7220 */ /* 0x000fe20000410000 */
[----:B------:R-:W-:-:S02]  /*88e0*/  HADD2.F32 R31, -RZ, R15.H1_H1 ;  /* 0x3000000fff1f7230 */ /* 0x000fc40000004100 */
        /* <DEDUP_REMOVED lines=20> */
.L_x_872:
        /* <DEDUP_REMOVED lines=20> */
.L_x_874:
[----:B------:R-:W-:Y:S05]  /*8b70*/  BSYNC B0 ;  /* 0x0000000000007941 */ /* 0x000fea0003800000 */
.L_x_873:
[C---:B------:R-:W-:Y:S01]  /*8b80*/  FADD.FTZ R8, -R22.reuse, R35 ;  /* 0x0000002316087221 */ /* 0x040fe20000010100 */
[----:B0-----:R-:W-:Y:S01]  /*8b90*/  FADD.FTZ R10, -R22, R31 ;  /* 0x0000001f160a7221 */ /* 0x001fe20000010100 */
[--C-:B------:R-:W-:Y:S02]  /*8ba0*/  HADD2.F32 R13, -RZ, R70.reuse.H0_H0 ;  /* 0x20000046ff0d7230 */ /* 0x100fe40000004100 */
[----:B------:R-:W-:Y:S02]  /*8bb0*/  IMAD R34, R34, UR7, R37 ;  /* 0x0000000722227c24 */ /* 0x000fe4000f8e0225 */
[-C--:B------:R-:W-:Y:S01]  /*8bc0*/  FMUL.FTZ R23, R8, R7.reuse ;  /* 0x0000000708177220 */ /* 0x080fe20000410000 */
[----:B------:R-:W-:Y:S02]  /*8bd0*/  HADD2.F32 R70, -RZ, R70.H1_H1 ;  /* 0x30000046ff467230 */ /* 0x000fe40000004100 */
[----:B------:R-:W-:Y:S01]  /*8be0*/  FMUL.FTZ R28, R10, R7 ;  /* 0x000000070a1c7220 */ /* 0x000fe20000410000 */
[----:B------:R-:W-:Y:S01]  /*8bf0*/  HADD2.F32 R29, -RZ, R68.H0_H0 ;  /* 0x20000044ff1d7230 */ /* 0x000fe20000004100 */
        /* <DEDUP_REMOVED lines=19> */
.L_x_875:
        /* <DEDUP_REMOVED lines=20> */
.L_x_877:
[----:B------:R-:W-:Y:S05]  /*8e70*/  BSYNC B0 ;  /* 0x0000000000007941 */ /* 0x000fea0003800000 */
.L_x_876:
[----:B0-----:R-:W-:Y:S02]  /*8e80*/  HADD2.F32 R9, -RZ, R68.H1_H1 ;  /* 0x30000044ff097230 */ /* 0x001fe40000004100 */
[----:B------:R-:W-:Y:S01]  /*8e90*/  FADD.FTZ R8, -R22, R29 ;  /* 0x0000001d16087221 */ /* 0x000fe20000010100 */
[----:B------:R-:W-:Y:S01]  /*8ea0*/  IADD3 R31, R34, 0x180, RZ ;  /* 0x00000180221f7810 */ /* 0x000fe20007ffe0ff */
[----:B------:R-:W-:Y:S01]  /*8eb0*/  ULDC.64 UR12, c[0x0][0x290] ;  /* 0x0000a400000c7ab9 */ /* 0x000fe20000000a00 */
[--C-:B------:R-:W-:Y:S02]  /*8ec0*/  HADD2.F32 R13, -RZ, R85.reuse.H0_H0 ;  /* 0x20000055ff0d7230 */ /* 0x100fe40000004100 */
[----:B------:R-:W-:Y:S01]  /*8ed0*/  FADD.FTZ R10, -R22, R9 ;  /* 0x00000009160a7221 */ /* 0x000fe20000010100 */
[----:B------:R-:W-:Y:S02]  /*8ee0*/  HADD2.F32 R12, -RZ, R85.H1_H1 ;  /* 0x30000055ff0c7230 */ /* 0x000fe40000004100 */
        /* <DEDUP_REMOVED lines=22> */
.L_x_878:
[----:B------:R-:W-:Y:S01]  /*9050*/  ISETP.GE.U32.AND P0, PT, R31, UR12, PT ;  /* 0x0000000c1f007c0c */ /* 0x000fe2000bf06070 */
[----:B------:R-:W-:Y:S01]  /*9060*/  BSSY B0, `(.L_x_879) ;  /* 0x0000018000007945 */ /* 0x000fe20003800000 */
[--C-:B------:R-:W-:Y:S02]  /*9070*/  HADD2.F32 R15, -RZ, R69.reuse.H0_H0 ;  /* 0x20000045ff0f7230 */ /* 0x100fe40000004100 */
[----:B------:R-:W-:Y:S01]  /*9080*/  ISETP.GE.AND.EX P0, PT, R35, UR13, PT, P0 ;  /* 0x0000000d23007c0c */ /* 0x000fe2000bf06300 */
[----:B------:R-:W-:-:S03]  /*9090*/  HADD2.F32 R69, -RZ, R69.H1_H1 ;  /* 0x30000045ff457230 */ /* 0x000fc60000004100 */
[----:B------:R-:W-:-:S13]  /*90a0*/  ISETP.LT.U32.AND P0, PT, R2, 0x200, !P0 ;  /* 0x000002000200780c */ /* 0x000fda0004701070 */
        /* <DEDUP_REMOVED lines=19> */
.L_x_880:
[----:B------:R-:W-:Y:S05]  /*91e0*/  BSYNC B0 ;  /* 0x0000000000007941 */ /* 0x000fea0003800000 */
.L_x_879:
[----:B------:R-:W-:Y:S01]  /*91f0*/  FADD.FTZ R8, -R22, R15 ;  /* 0x0000000f16087221 */ /* 0x000fe20000010100 */
[----:B------:R-:W-:Y:S01]  /*9200*/  IADD3 R29, R34, 0x1a0, RZ ;  /* 0x000001a0221d7810 */ /* 0x000fe20007ffe0ff */
[----:B0-----:R-:W-:Y:S01]  /*9210*/  FADD.FTZ R10, -R22, R69 ;  /* 0x00000045160a7221 */ /* 0x001fe20000010100 */
[--C-:B------:R-:W-:Y:S02]  /*9220*/  HADD2.F32 R13, -RZ, R84.reuse.H0_H0 ;  /* 0x20000054ff0d7230 */ /* 0x100fe40000004100 */
[-C--:B------:R-:W-:Y:S01]  /*9230*/  FMUL.FTZ R23, R8, R7.reuse ;  /* 0x0000000708177220 */ /* 0x080fe20000410000 */
[----:B------:R-:W-:Y:S01]  /*9240*/  HADD2.F32 R84, -RZ, R84.H1_H1 ;  /* 0x30000054ff547230 */ /* 0x000fe20000004100 */
        /* <DEDUP_REMOVED lines=21> */
.L_x_881:
        /* <DEDUP_REMOVED lines=25> */
.L_x_883:
[----:B------:R-:W-:Y:S05]  /*9530*/  BSYNC B0 ;  /* 0x0000000000007941 */ /* 0x000fea0003800000 */
.L_x_882:
        /* <DEDUP_REMOVED lines=27> */
.L_x_884:
[----:B------:R-:W-:Y:S01]  /*96f0*/  ISETP.GE.U32.AND P0, PT, R31, UR12, PT ;  /* 0x0000000c1f007c0c */ /* 0x000fe2000bf06070 */
[--C-:B------:R-:W-:Y:S01]  /*9700*/  HADD2.F32 R9, -RZ, R67.reuse.H0_H0 ;  /* 0x20000043ff097230 */ /* 0x100fe20000004100 */
[----:B------:R-:W-:Y:S01]  /*9710*/  BSSY B0, `(.L_x_885) ;  /* 0x0000019000007945 */ /* 0x000fe20003800000 */
[----:B------:R-:W-:Y:S01]  /*9720*/  HADD2.F32 R67, -RZ, R67.H1_H1 ;  /* 0x30000043ff437230 */ /* 0x000fe20000004100 */
[----:B------:R-:W-:Y:S02]  /*9730*/  ISETP.GE.AND.EX P0, PT, R35, UR13, PT, P0 ;  /* 0x0000000d23007c0c */ /* 0x000fe4000bf06300 */
[----:B------:R-:W-:Y:S02]  /*9740*/  FADD.FTZ R14, -R22, R9 ;  /* 0x00000009160e7221 */ /* 0x000fe40000010100 */
[----:B------:R-:W-:Y:S01]  /*9750*/  ISETP.LT.U32.AND P0, PT, R2, 0x200, !P0 ;  /* 0x000002000200780c */ /* 0x000fe20004701070 */
[----:B------:R-:W-:-:S12]  /*9760*/  FADD.FTZ R22, -R22, R67 ;  /* 0x0000004316167221 */ /* 0x000fd80000010100 */
        /* <DEDUP_REMOVED lines=19> */
.L_x_886:
[----:B------:R-:W-:Y:S05]  /*98a0*/  BSYNC B0 ;  /* 0x0000000000007941 */ /* 0x000fea0003800000 */
.L_x_885:
[----:B------:R-:W-:Y:S01]  /*98b0*/  IADD3 R34, R34, 0x1e0, RZ ;  /* 0x000001e022227810 */ /* 0x000fe20007ffe0ff */
[--C-:B0-----:R-:W-:Y:S02]  /*98c0*/  HADD2.F32 R11, -RZ, R82.reuse.H0_H0 ;  /* 0x20000052ff0b7230 */ /* 0x101fe40000004100 */
        /* <DEDUP_REMOVED lines=23> */
.L_x_887:
[----:B------:R-:W-:Y:S01]  /*9a40*/  ISETP.GE.U32.AND P0, PT, R34, UR12, PT ;  /* 0x0000000c22007c0c */ /* 0x000fe2000bf06070 */
[----:B------:R-:W-:Y:S03]  /*9a50*/  BSSY B0, `(.L_x_888) ;  /* 0x0000015000007945 */ /* 0x000fe60003800000 */
[----:B------:R-:W-:-:S04]  /*9a60*/  ISETP.GE.AND.EX P0, PT, R16, UR13, PT, P0 ;  /* 0x0000000d10007c0c */ /* 0x000fc8000bf06300 */
[----:B------:R-:W-:-:S13]  /*9a70*/  ISETP.LT.U32.AND P0, PT, R2, 0x200, !P0 ;  /* 0x000002000200780c */ /* 0x000fda0004701070 */
[----:B------:R-:W-:Y:S05]  /*9a80*/  @!P0 BRA `(.L_x_889) ;  /* 0x0000000000448947 */ /* 0x000fea0003800000 */
[----:B------:R-:W-:Y:S01]  /*9a90*/  ULDC.64 UR12, c[0x0][0x288] ;  /* 0x0000a200000c7ab9 */ /* 0x000fe20000000a00 */
[----:B------:R-:W-:Y:S01]  /*9aa0*/  MOV R19, R21 ;  /* 0x0000001500137202 */ /* 0x000fe20000000f00 */
[C-C-:B------:R-:W-:Y:S01]  /*9ab0*/  FFMA.FTZ R10, R32.reuse, R17, R33.reuse ;  /* 0x00000011200a7223 */ /* 0x140fe20000010021 */
[----:B------:R-:W-:Y:S02]  /*9ac0*/  IMAD R8, R115, UR12, RZ ;  /* 0x0000000c73087c24 */ /* 0x000fe4000f8e02ff */
[----:B------:R-:W-:Y:S01]  /*9ad0*/  FFMA.FTZ R33, R32, R22, R33 ;  /* 0x0000001620217223 */ /* 0x000fe20000010021 */
        /* <DEDUP_REMOVED lines=12> */
.L_x_889:
[----:B------:R-:W-:Y:S05]  /*9ba0*/  BSYNC B0 ;  /* 0x0000000000007941 */ /* 0x000fea0003800000 */
.L_x_888:
[----:B------:R-:W-:Y:S02]  /*9bb0*/  IADD3 R5, R3, R5, RZ ;  /* 0x0000000503057210 */ /* 0x000fe40007ffe0ff */
[----:B------:R-:W-:Y:S02]  /*9bc0*/  IADD3 R87, R87, 0x1, RZ ;  /* 0x0000000157577810 */ /* 0x000fe40007ffe0ff */
[----:B------:R-:W-:-:S13]  /*9bd0*/  ISETP.GE.AND P0, PT, R5, UR4, PT ;  /* 0x0000000405007c0c */ /* 0x000fda000bf06270 */
[----:B------:R-:W-:Y:S05]  /*9be0*/  @!P0 BRA `(.L_x_890) ;  /* 0xffffff6800cc8947 */ /* 0x000fea000383ffff */
.L_x_807:
[----:B------:R-:W1:Y:S01]  /*9bf0*/  LDC R6, c[0x0][0xc] ;  /* 0x00000300ff067b82 */ /* 0x000e620000000800 */
[----:B------:R-:W-:Y:S01]  /*9c00*/  ISETP.NE.AND P2, PT, R2, RZ, PT ;  /* 0x000000ff0200720c */ /* 0x000fe20003f45270 */
[----:B------:R-:W-:Y:S06]  /*9c10*/  BSSY B0, `(.L_x_891) ;  /* 0x0000015000007945 */ /* 0x000fec0003800000 */
[----:B0-----:R-:W0:Y:S08]  /*9c20*/  LDC R9, c[0x0][0x10] ;  /* 0x00000400ff097b82 */ /* 0x001e300000000800 */
[----:B------:R-:W2:Y:S01]  /*9c30*/  LDC.64 R4, c[0x0][0x258] ;  /* 0x00009600ff047b82 */ /* 0x000ea20000000a00 */
[----:B-1----:R-:W-:-:S02]  /*9c40*/  IADD3 R3, R6, -0x1, RZ ;  /* 0xffffffff06037810 */ /* 0x002fc40007ffe0ff */
[----:B------:R-:W-:Y:S02]  /*9c50*/  ISETP.NE.AND P1, PT, R6, 0x1, PT ;  /* 0x000000010600780c */ /* 0x000fe40003f25270 */
[----:B------:R-:W-:Y:S02]  /*9c60*/  ISETP.NE.AND P0, PT, R3, UR7, PT ;  /* 0x0000000703007c0c */ /* 0x000fe4000bf05270 */
[C---:B0-----:R-:W-:Y:S02]  /*9c70*/  SHF.L.U32 R3, R9.reuse, 0x1, RZ ;  /* 0x0000000109037819 */ /* 0x041fe400000006ff */
[----:B------:R-:W-:Y:S02]  /*9c80*/  IADD3 R7, R9, -0x1, RZ ;  /* 0xffffffff09077810 */ /* 0x000fe40007ffe0ff */
[----:B------:R-:W-:Y:S02]  /*9c90*/  SEL R3, R3, RZ, P1 ;  /* 0x000000ff03037207 */ /* 0x000fe40000800000 */
[----:B------:R-:W-:-:S03]  /*9ca0*/  ISETP.NE.OR P0, PT, R0, R7, P0 ;  /* 0x000000070000720c */ /* 0x000fc60000705670 */
[----:B--2---:R-:W-:Y:S01]  /*9cb0*/  IMAD.WIDE.U32 R4, R3, 0x4, R4 ;  /* 0x0000000403047825 */ /* 0x004fe200078e0004 */
[----:B------:R-:W-:Y:S09]  /*9cc0*/  @P2 BRA `(.L_x_892) ;  /* 0x0000000000242947 */ /* 0x000ff20003800000 */
        /* <DEDUP_REMOVED lines=9> */
.L_x_892:
[----:B------:R-:W-:Y:S05]  /*9d60*/  BSYNC B0 ;  /* 0x0000000000007941 */ /* 0x000fea0003800000 */
.L_x_891:
[----:B------:R-:W-:Y:S05]  /*9d70*/  @P0 EXIT ;  /* 0x000000000000094d */ /* 0x000fea0003800000 */
[----:B------:R-:W-:Y:S05]  /*9d80*/  @P2 BRA `(.L_x_893) ;  /* 0x0000000000202947 */ /* 0x000fea0003800000 */
[----:B------:R-:W-:-:S05]  /*9d90*/  IMAD R0, R6, R9, RZ ;  /* 0x0000000906007224 */ /* 0x000fca00078e02ff */
[----:B------:R-:W-:-:S13]  /*9da0*/  ISETP.NE.AND P0, PT, R0, -0x1, PT ;  /* 0xffffffff0000780c */ /* 0x000fda0003f05270 */
[----:B------:R-:W-:Y:S05]  /*9db0*/  @!P0 BRA `(.L_x_893) ;  /* 0x0000000000148947 */ /* 0x000fea0003800000 */
.L_x_894:
[----:B0-----:R-:W2:Y:S04]  /*9dc0*/  LDG.E.STRONG.GPU R3, desc[UR8][R4.64] ;  /* 0x0000000804037981 */ /* 0x001ea8000c1ef900 */
[----:B--2---:R-:W-:Y:S01]  /*9dd0*/  CCTL.IVALL ;  /* 0x00000000ff00798f */ /* 0x004fe20002000000 */
[----:B------:R-:W-:Y:S05]  /*9de0*/  YIELD ;  /* 0x0000000000007946 */ /* 0x000fea0003800000 */
[----:B------:R-:W-:-:S13]  /*9df0*/  ISETP.NE.AND P0, PT, R3, R0, PT ;  /* 0x000000000300720c */ /* 0x000fda0003f05270 */
[----:B------:R-:W-:Y:S05]  /*9e00*/  @P0 BRA `(.L_x_894) ;  /* 0xfffffffc00ec0947 */ /* 0x000fea000383ffff */
.L_x_893:
[----:B------:R-:W-:Y:S05]  /*9e10*/  WARPSYNC.ALL ;  /* 0x0000000000007948 */ /* 0x000fea0003800000 */
[----:B------:R-:W1:Y:S08]  /*9e20*/  LDC.64 R24, c[0x0][0x288] ;  /* 0x0000a200ff187b82 */ /* 0x000e700000000a00 */
[----:B------:R-:W-:Y:S01]  /*9e30*/  BAR.SYNC.DEFER_BLOCKING 0x0 ;  /* 0x0000000000007b1d */ /* 0x000fe20000010000 */
[----:B-1----:R-:W-:-:S04]  /*9e40*/  LEA.HI R0, P0, R25, R24, RZ, 0x1 ;  /* 0x0000001819007211 */ /* 0x002fc800078108ff */
[----:B0-----:R-:W-:-:S04]  /*9e50*/  IADD3.X R3, RZ, R25, RZ, P0, !PT ;  /* 0x00000019ff037210 */ /* 0x001fc800007fe4ff */
[--C-:B------:R-:W-:Y:S02]  /*9e60*/  SHF.R.S64 R27, R0, 0x1, R3.reuse ;  /* 0x00000001001b7819 */ /* 0x100fe40000001003 */
[----:B------:R-:W-:Y:S02]  /*9e70*/  SHF.R.S32.HI R0, RZ, 0x1f, R2 ;  /* 0x0000001fff007819 */ /* 0x000fe40000011402 */
[----:B------:R-:W-:Y:S02]  /*9e80*/  SHF.R.S32.HI R29, RZ, 0x1, R3 ;  /* 0x00000001ff1d7819 */ /* 0x000fe40000011403 */
[----:B------:R-:W-:-:S04]  /*9e90*/  ISETP.GT.U32.AND P0, PT, R27, R2, PT ;  /* 0x000000021b00720c */ /* 0x000fc80003f04070 */
[----:B------:R-:W-:-:S13]  /*9ea0*/  ISETP.GT.AND.EX P0, PT, R29, R0, PT, P0 ;  /* 0x000000001d00720c */ /* 0x000fda0003f04300 */
[----:B------:R-:W-:Y:S05]  /*9eb0*/  @!P0 EXIT ;  /* 0x000000000000894d */ /* 0x000fea0003800000 */
[----:B------:R-:W-:Y:S01]  /*9ec0*/  IMAD.WIDE.U32 R4, R24, 0x3, RZ ;  /* 0x0000000318047825 */ /* 0x000fe200078e00ff */
[----:B------:R-:W-:Y:S01]  /*9ed0*/  LEA R3, R25, R25, 0x1 ;  /* 0x0000001919037211 */ /* 0x000fe200078e08ff */
[----:B------:R-:W0:Y:S01]  /*9ee0*/  LDC.64 R16, c[0x0][0x218] ;  /* 0x00008600ff107b82 */ /* 0x000e220000000a00 */
[----:B------:R-:W-:Y:S01]  /*9ef0*/  SHF.L.U64.HI R33, R27, 0x2, R29 ;  /* 0x000000021b217819 */ /* 0x000fe2000001021d */
[----:B------:R-:W-:Y:S01]  /*9f00*/  ULDC.64 UR4, c[0x0][0x268] ;  /* 0x00009a0000047ab9 */ /* 0x000fe20000000a00 */
[----:B------:R-:W-:-:S04]  /*9f10*/  IADD3 R3, R5, R3, RZ ;  /* 0x0000000305037210 */ /* 0x000fc80007ffe0ff */
[----:B------:R-:W-:Y:S01]  /*9f20*/  LEA.HI R4, P0, R3, R4, RZ, 0x1 ;  /* 0x0000000403047211 */ /* 0x000fe200078108ff */
[----:B------:R-:W1:Y:S03]  /*9f30*/  LDC.64 R18, c[0x0][0x220] ;  /* 0x00008800ff127b82 */ /* 0x000e660000000a00 */
[----:B------:R-:W-:-:S04]  /*9f40*/  IADD3.X R3, RZ, R3, RZ, P0, !PT ;  /* 0x00000003ff037210 */ /* 0x000fc800007fe4ff */
[--C-:B------:R-:W-:Y:S02]  /*9f50*/  SHF.R.S64 R31, R4, 0x1, R3.reuse ;  /* 0x00000001041f7819 */ /* 0x100fe40000001003 */
[----:B------:R-:W-:Y:S02]  /*9f60*/  SHF.R.S32.HI R4, RZ, 0x1, R3 ;  /* 0x00000001ff047819 */ /* 0x000fe40000011403 */
[----:B------:R-:W-:Y:S02]  /*9f70*/  SHF.L.U64.HI R3, R24, 0x2, R25 ;  /* 0x0000000218037819 */ /* 0x000fe40000010219 */
[----:B------:R-:W-:-:S07]  /*9f80*/  SHF.L.U64.HI R25, R31, 0x2, R4 ;  /* 0x000000021f197819 */ /* 0x000fce0000010204 */
.L_x_895:
        /* <DEDUP_REMOVED lines=23> */
.L_x_896:
        /* <DEDUP_REMOVED lines=16> */
.L_x_3311:


//--------------------- .text._Z35group_norm_nhwc_bwd_one_pass_kernelI11Fp16IOBf16WLi64ELi32ELi512EEv26Group_norm_nhwc_bwd_params --------------------------
	.section	.text._Z35group_norm_nhwc_bwd_one_pass_kernelI11Fp16IOBf16WLi64ELi32ELi512EEv26Group_norm_nhwc_bwd_params,"ax",@progbits
	.align	128
        .global         _Z35group_norm_nhwc_bwd_one_pass_kernelI11Fp16IOBf16WLi64ELi32ELi512EEv26Group_norm_nhwc_bwd_params
        .type           _Z35group_norm_nhwc_bwd_one_pass_kernelI11Fp16IOBf16WLi64ELi32ELi512EEv26Group_norm_nhwc_bwd_params,@function
        .size           _Z35group_norm_nhwc_bwd_one_pass_kernelI11Fp16IOBf16WLi64ELi32ELi512EEv26Group_norm_nhwc_bwd_params,(.L_x_3312 - _Z35group_norm_nhwc_bwd_one_pass_kernelI11Fp16IOBf16WLi64ELi32ELi512EEv26Group_norm_nhwc_bwd_params)
        .other          _Z35group_norm_nhwc_bwd_one_pass_kernelI11Fp16IOBf16WLi64ELi32ELi512EEv26Group_norm_nhwc_bwd_params,@"STO_CUDA_ENTRY STV_DEFAULT"
_Z35group_norm_nhwc_bwd_one_pass_kernelI11Fp16IOBf16WLi64ELi32ELi512EEv26Group_norm_nhwc_bwd_params:
.text._Z35group_norm_nhwc_bwd_one_pass_kernelI11Fp16IOBf16WLi64ELi32ELi512EEv26Group_norm_nhwc_bwd_params:
        /* <DEDUP_REMOVED lines=13> */
[----:B------:R-:W1:Y:S01]  /*00d0*/  S2R R6, SR_LANEID ;  /* 0x0000000000067919 */ /* 0x000e620000000000 */
        /* <DEDUP_REMOVED lines=12> */
[----:B------:R-:W-:Y:S01]  /*01a0*/  ULEA.HI UR9, UP0, UR5, UR4, URZ, 0x1 ;  /* 0x0000000405097291 */ /* 0x000fe2000f81083f */
[----:B------:R-:W-:Y:S01]  /*01b0*/  MOV R34, R0 ;  /* 0x0000000000227202 */ /* 0x000fe20000000f00 */
[----:B------:R-:W-:Y:S01]  /*01c0*/  UMOV UR7, 0x400 ;  /* 0x0000040000077882 */ /* 0x000fe20000000000 */
[----:B------:R-:W-:Y:S01]  /*01d0*/  USHF.R.S64 UR10, UR10, 0x1, UR11 ;  /* 0x000000010a0a7899 */ /* 0x000fe2000800100b */
[----:B------:R-:W-:Y:S01]  /*01e0*/  LOP3.LUT R7, R7, 0x1e, RZ, 0xc0, !PT ;  /* 0x0000001e07077812 */ /* 0x000fe200078ec0ff */
[----:B------:R-:W-:Y:S01]  /*01f0*/  UIADD3.X UR5, URZ, UR5, URZ, UP0, !UPT ;  /* 0x000000053f057290 */ /* 0x000fe200087fe43f */
[----:B------:R-:W-:Y:S01]  /*0200*/  ULDC.U8 UR15, c[0x0][0x2a4] ;  /* 0x0000a900000f7ab9 */ /* 0x000fe20000000000 */
[----:B0-----:R-:W-:-:S02]  /*0210*/  IMAD R2, R3, UR14, R2 ;  /* 0x0000000e03027c24 */ /* 0x001fc4000f8e0202 */
[----:B------:R-:W-:Y:S01]  /*0220*/  USHF.R.S64 UR9, UR9, 0x1, UR5 ;  /* 0x0000000109097899 */ /* 0x000fe20008001005 */
[----:B------:R-:W0:Y:S01]  /*0230*/  LDC R3, c[0x0][0x10] ;  /* 0x00000400ff037b82 */ /* 0x000e220000000800 */
[----:B------:R-:W-:Y:S01]  /*0240*/  USHF.R.S32.HI UR5, URZ, 0x1, UR5 ;  /* 0x000000013f057899 */ /* 0x000fe20008011405 */
[C---:B------:R-:W-:Y:S02]  /*0250*/  ISETP.GE.U32.AND P1, PT, R2.reuse, UR16, PT ;  /* 0x0000001002007c0c */ /* 0x040fe4000bf26070 */
[----:B------:R-:W-:Y:S01]  /*0260*/  SHF.R.S32.HI R5, RZ, 0x1f, R2 ;  /* 0x0000001fff057819 */ /* 0x000fe20000011402 */
[----:B--2---:R-:W-:Y:S01]  /*0270*/  ULEA UR7, UR8, UR7, 0x18 ;  /* 0x0000000708077291 */ /* 0x004fe2000f8ec03f */
[----:B------:R-:W-:Y:S02]  /*0280*/  IADD3 R8, R2, 0x20, RZ ;  /* 0x0000002002087810 */ /* 0x000fe40007ffe0ff */
[----:B------:R-:W2:Y:S01]  /*0290*/  LDC R4, c[0x0][0xc] ;  /* 0x00000300ff047b82 */ /* 0x000ea20000000800 */
[----:B------:R-:W-:Y:S01]  /*02a0*/  ISETP.GE.AND.EX P1, PT, R5, UR17, PT, P1 ;  /* 0x0000001105007c0c */ /* 0x000fe2000bf26310 */
[----:B------:R-:W-:Y:S01]  /*02b0*/  USHF.R.S32.HI UR8, URZ, 0x1, UR11 ;  /* 0x000000013f087899 */ /* 0x000fe2000801140b */
[----:B------:R-:W-:Y:S01]  /*02c0*/  SHF.R.S32.HI R11, RZ, 0x1f, R8 ;  /* 0x0000001fff0b7819 */ /* 0x000fe20000011408 */
[----:B------:R-:W-:Y:S01]  /*02d0*/  USHF.L.U64.HI UR5, UR9, 0x2, UR5 ;  /* 0x0000000209057899 */ /* 0x000fe20008010205 */
[----:B------:R-:W-:Y:S01]  /*02e0*/  ISETP.LT.U32.AND P1, PT, R39, 0x200, !P1 ;  /* 0x000002002700780c */ /* 0x000fe20004f21070 */
[----:B------:R-:W-:Y:S01]  /*02f0*/  USHF.L.U64.HI UR8, UR10, 0x2, UR8 ;  /* 0x000000020a087899 */ /* 0x000fe20008010208 */
[----:B------:R-:W-:Y:S01]  /*0300*/  LEA R9, R9, UR7, 0x3 ;  /* 0x0000000709097c11 */ /* 0x000fe2000f8e18ff */
[----:B0-----:R-:W-:Y:S01]  /*0310*/  IMAD R38, R3, UR14, R0 ;  /* 0x0000000e03267c24 */ /* 0x001fe2000f8e0200 */
[----:B--2---:R-:W-:-:S04]  /*0320*/  LOP3.LUT R37, R4, 0x3, RZ, 0xc0, !PT ;  /* 0x0000000304257812 */ /* 0x004fc800078ec0ff */
[----:B-1----:R-:W-:-:S07]  /*0330*/  IADD3 R36, -R37, R4, RZ ;  /* 0x0000000425247210 */ /* 0x002fce0007ffe1ff */
.L_x_924:
[----:B0-----:R-:W0:Y:S01]  /*0340*/  LDC R19, c[0x0][0x2a0] ;  /* 0x0000a800ff137b82 */ /* 0x001e220000000800 */
[----:B------:R-:W-:-:S07]  /*0350*/  ULDC.64 UR16, c[0x0][0x290] ;  /* 0x0000a40000107ab9 */ /* 0x000fce0000000a00 */
[----:B------:R-:W1:Y:S01]  /*0360*/  LDC R21, c[0x0][0x2ac] ;  /* 0x0000ab00ff157b82 */ /* 0x000e620000000800 */
[----:B------:R-:W-:-:S07]  /*0370*/  ISETP.GE.AND P3, PT, R34, RZ, PT ;  /* 0x000000ff2200720c */ /* 0x000fce0003f66270 */
        /* <DEDUP_REMOVED lines=11> */
[----:B------:R-:W-:Y:S01]  /*0430*/  SHF.R.U32.HI R12, RZ, 0x4, R39 ;  /* 0x00000004ff0c7819 */ /* 0x000fe20000011627 */
[----:B------:R-:W0:Y:S04]  /*0440*/  LDC.64 R16, c[0x0][0x248] ;  /* 0x00009200ff107b82 */ /* 0x000e280000000a00 */
[----:B------:R-:W-:-:S04]  /*0450*/  IMAD.HI.U32 R13, R13, R14, RZ ;  /* 0x0000000e0d0d7227 */ /* 0x000fc800078e00ff */
[----:B-1----:R-:W-:Y:S01]  /*0460*/  IMAD R12, R21, UR14, R12 ;  /* 0x0000000e150c7c24 */ /* 0x002fe2000f8e020c */
[----:B------:R-:W-:-:S05]  /*0470*/  IADD3 R10, -R13, RZ, RZ ;  /* 0x000000ff0d0a7210 */ /* 0x000fca0007ffe1ff */
[----:B------:R-:W-:Y:S01]  /*0480*/  IMAD R10, R15, R10, R14 ;  /* 0x0000000a0f0a7224 */ /* 0x000fe200078e020e */
[----:B------:R-:W-:-:S04]  /*0490*/  LOP3.LUT R14, R34, R19, RZ, 0x3c, !PT ;  /* 0x00000013220e7212 */ /* 0x000fc800078e3cff */
[----:B------:R-:W-:Y:S01]  /*04a0*/  ISETP.GT.U32.AND P5, PT, R15, R10, PT ;  /* 0x0000000a0f00720c */ /* 0x000fe20003fa4070 */
[----:B0-----:R-:W-:-:S06]  /*04b0*/  IMAD.WIDE R16, R34, 0x8, R16 ;  /* 0x0000000822107825 */ /* 0x001fcc00078e0210 */
[----:B------:R-:W3:Y:S06]  /*04c0*/  LDG.E.64 R16, desc[UR12][R16.64] ;  /* 0x0000000c10107981 */ /* 0x000eec000c1e1b00 */
[----:B------:R-:W-:-:S04]  /*04d0*/  @!P5 IADD3 R10, R10, -R15, RZ ;  /* 0x8000000f0a0ad210 */ /* 0x000fc80007ffe0ff */
[-C--:B------:R-:W-:Y:S02]  /*04e0*/  ISETP.GE.U32.AND P4, PT, R10, R15.reuse, PT ;  /* 0x0000000f0a00720c */ /* 0x080fe40003f86070 */
[----:B------:R-:W-:Y:S02]  /*04f0*/  IADD3 R12, R12, 0x20, RZ ;  /* 0x000000200c0c7810 */ /* 0x000fe40007ffe0ff */
[----:B------:R-:W-:Y:S02]  /*0500*/  ISETP.GE.AND P2, PT, R14, RZ, PT ;  /* 0x000000ff0e00720c */ /* 0x000fe40003f46270 */
[----:B------:R-:W-:Y:S02]  /*0510*/  ISETP.GT.U32.AND P6, PT, R15, R10, PT ;  /* 0x0000000a0f00720c */ /* 0x000fe40003fc4070 */
[----:B------:R-:W-:Y:S02]  /*0520*/  IADD3 R15, R10, -R15, RZ ;  /* 0x8000000f0a0f7210 */ /* 0x000fe40007ffe0ff */
[----:B------:R-:W-:-:S02]  /*0530*/  @!P5 IADD3 R13, R13, 0x1, RZ ;  /* 0x000000010d0dd810 */ /* 0x000fc40007ffe0ff */
[----:B------:R-:W-:Y:S02]  /*0540*/  ISETP.GE.U32.AND P0, PT, R12, UR16, PT ;  /* 0x000000100c007c0c */ /* 0x000fe4000bf06070 */
[----:B------:R-:W-:Y:S02]  /*0550*/  SHF.R.S32.HI R12, RZ, 0x1f, R12 ;  /* 0x0000001fff0c7819 */ /* 0x000fe4000001140c */
[----:B------:R-:W-:Y:S02]  /*0560*/  @P4 IADD3 R13, R13, 0x1, RZ ;  /* 0x000000010d0d4810 */ /* 0x000fe40007ffe0ff */
[----:B------:R-:W-:Y:S02]  /*0570*/  SEL R10, R15, R10, !P6 ;  /* 0x0000000a0f0a7207 */ /* 0x000fe40007000000 */
[----:B------:R-:W0:Y:S01]  /*0580*/  @P1 LDC.64 R14, c[0x0][0x288] ;  /* 0x0000a200ff0e1b82 */ /* 0x000e220000000a00 */
[----:B------:R-:W-:Y:S01]  /*0590*/  ISETP.GE.AND.EX P0, PT, R12, UR17, PT, P0 ;  /* 0x000000110c007c0c */ /* 0x000fe2000bf06300 */
[----:B------:R-:W-:Y:S01]  /*05a0*/  ULDC.64 UR16, c[0x0][0x298] ;  /* 0x0000a60000107ab9 */ /* 0x000fe20000000a00 */
[----:B------:R-:W-:-:S02]  /*05b0*/  MOV R12, R13 ;  /* 0x0000000d000c7202 */ /* 0x000fc40000000f00 */
        /* <DEDUP_REMOVED lines=11> */
[----:B------:R-:W1:Y:S02]  /*0670*/  @P0 LDC.64 R24, c[0x0][0x288] ;  /* 0x0000a200ff180b82 */ /* 0x000e640000000a00 */
[----:B------:R-:W-:Y:S02]  /*0680*/  IMAD R45, R43, UR17, R18 ;  /* 0x000000112b2d7c24 */ /* 0x000fe4000f8e0212 */
[----:B0-----:R-:W-:Y:S02]  /*0690*/  @P1 IMAD R18, R5, R14, RZ ;  /* 0x0000000e05121224 */ /* 0x001fe400078e02ff */
[----:B------:R-:W-:Y:S01]  /*06a0*/  IMAD.WIDE.U32 R42, R43, UR16, R12 ;  /* 0x000000102b2a7c25 */ /* 0x000fe2000f8e000c */
[----:B------:R-:W-:Y:S01]  /*06b0*/  CS2R R32, SRZ ;  /* 0x0000000000207805 */ /* 0x000fe2000001ff00 */
[----:B------:R-:W0:Y:S02]  /*06c0*/  @P0 LDC.64 R20, c[0x0][0x230] ;  /* 0x00008c00ff140b82 */ /* 0x000e240000000a00 */
[----:B------:R-:W-:Y:S01]  /*06d0*/  @P1 IMAD R29, R2, R15, R18 ;  /* 0x0000000f021d1224 */ /* 0x000fe200078e0212 */
[----:B------:R-:W-:-:S02]  /*06e0*/  IADD3 R45, R43, R45, RZ ;  /* 0x0000002d2b2d7210 */ /* 0x000fc40007ffe0ff */
[----:B------:R-:W-:-:S03]  /*06f0*/  @P1 MOV R44, R42 ;  /* 0x0000002a002c1202 */ /* 0x000fc60000000f00 */
[----:B------:R-:W4:Y:S02]  /*0700*/  @P1 LDC.64 R18, c[0x0][0x228] ;  /* 0x00008a00ff121b82 */ /* 0x000f240000000a00 */
[----:B------:R-:W-:-:S05]  /*0710*/  @P1 IMAD.WIDE.U32 R26, R2, R14, R44 ;  /* 0x0000000e021a1225 */ /* 0x000fca00078e002c */
[----:B------:R-:W-:Y:S01]  /*0720*/  @P1 IADD3 R27, R27, R29, RZ ;  /* 0x0000001d1b1b1210 */ /* 0x000fe20007ffe0ff */
[----:B-1----:R-:W-:Y:S01]  /*0730*/  @P0 IMAD R30, R11, R24, RZ ;  /* 0x000000180b1e0224 */ /* 0x002fe200078e02ff */
[C---:B------:R-:W-:Y:S01]  /*0740*/  @P1 SHF.L.U32 R29, R26.reuse, 0x1, RZ ;  /* 0x000000011a1d1819 */ /* 0x040fe200000006ff */
[----:B------:R-:W1:Y:S01]  /*0750*/  @P0 LDC.64 R14, c[0x0][0x228] ;  /* 0x00008a00ff0e0b82 */ /* 0x000e620000000a00 */
[----:B------:R-:W-:Y:S02]  /*0760*/  @P1 SHF.L.U64.HI R28, R26, 0x1, R27 ;  /* 0x000000011a1c1819 */ /* 0x000fe4000001021b */
[----:B------:R-:W-:Y:S02]  /*0770*/  @P0 MOV R26, R42 ;  /* 0x0000002a001a0202 */ /* 0x000fe40000000f00 */
[----:B------:R-:W-:Y:S01]  /*0780*/  @P0 MOV R27, R45 ;  /* 0x0000002d001b0202 */ /* 0x000fe20000000f00 */
[C---:B------:R-:W-:Y:S01]  /*0790*/  @P0 IMAD R31, R8.reuse, R25, R30 ;  /* 0x00000019081f0224 */ /* 0x040fe200078e021e */
[----:B--2---:R-:W-:Y:S01]  /*07a0*/  @P1 IADD3 R22, P2, R29, R22, RZ ;  /* 0x000000161d161210 */ /* 0x004fe20007f5e0ff */
[----:B------:R-:W-:-:S03]  /*07b0*/  @P0 IMAD.WIDE.U32 R24, R8, R24, R26 ;  /* 0x0000001808180225 */ /* 0x000fc600078e001a */
[C---:B------:R-:W-:Y:S02]  /*07c0*/  @P1 IADD3.X R23, R28.reuse, R23, RZ, P2, !PT ;  /* 0x000000171c171210 */ /* 0x040fe400017fe4ff */
[----:B----4-:R-:W-:Y:S02]  /*07d0*/  @P1 IADD3 R18, P2, R29, R18, RZ ;  /* 0x000000121d121210 */ /* 0x010fe40007f5e0ff */
[----:B------:R-:W-:Y:S02]  /*07e0*/  @P0 IADD3 R27, R25, R31, RZ ;  /* 0x0000001f191b0210 */ /* 0x000fe40007ffe0ff */
[----:B------:R-:W-:Y:S02]  /*07f0*/  CS2R R30, SRZ ;  /* 0x00000000001e7805 */ /* 0x000fe4000001ff00 */
[----:B------:R-:W-:Y:S01]  /*0800*/  @P1 IADD3.X R19, R28, R19, RZ, P2, !PT ;  /* 0x000000131c131210 */ /* 0x000fe200017fe4ff */
[----:B------:R2:W5:Y:S04]  /*0810*/  @P1 LDG.E R32, desc[UR12][R22.64] ;  /* 0x0000000c16201981 */ /* 0x000568000c1e1900 */
[----:B------:R2:W5:Y:S01]  /*0820*/  @P1 LDG.E R31, desc[UR12][R18.64] ;  /* 0x0000000c121f1981 */ /* 0x000562000c1e1900 */
[----:B------:R-:W-:-:S02]  /*0830*/  @P0 SHF.L.U32 R25, R24, 0x1, RZ ;  /* 0x0000000118190819 */ /* 0x000fc400000006ff */
[----:B------:R-:W-:Y:S02]  /*0840*/  @P0 SHF.L.U64.HI R24, R24, 0x1, R27 ;  /* 0x0000000118180819 */ /* 0x000fe4000001021b */
[C---:B0-----:R-:W-:Y:S02]  /*0850*/  @P0 IADD3 R20, P3, R25.reuse, R20, RZ ;  /* 0x0000001419140210 */ /* 0x041fe40007f7e0ff */
[----:B-1----:R-:W-:Y:S02]  /*0860*/  @P0 IADD3 R14, P4, R25, R14, RZ ;  /* 0x0000000e190e0210 */ /* 0x002fe40007f9e0ff */
[C---:B------:R-:W-:Y:S02]  /*0870*/  @P0 IADD3.X R21, R24.reuse, R21, RZ, P3, !PT ;  /* 0x0000001518150210 */ /* 0x040fe40001ffe4ff */
[----:B------:R-:W-:-:S03]  /*0880*/  @P0 IADD3.X R15, R24, R15, RZ, P4, !PT ;  /* 0x0000000f180f0210 */ /* 0x000fc600027fe4ff */
[----:B------:R2:W5:Y:S04]  /*0890*/  @P0 LDG.E R33, desc[UR12][R20.64] ;  /* 0x0000000c14210981 */ /* 0x000568000c1e1900 */
[----:B------:R2:W5:Y:S01]  /*08a0*/  @P0 LDG.E R30, desc[UR12][R14.64] ;  /* 0x0000000c0e1e0981 */ /* 0x000562000c1e1900 */
[----:B------:R-:W-:Y:S01]  /*08b0*/  UMOV UR11, 0x3f800000 ;  /* 0x3f800000000b7882 */ /* 0x000fe20000000000 */
[----:B------:R-:W-:Y:S01]  /*08c0*/  BSSY B0, `(.L_x_898) ;  /* 0x0000021000007945 */ /* 0x000fe20003800000 */
[----:B------:R-:W-:Y:S02]  /*08d0*/  CS2R R28, SRZ ;  /* 0x00000000001c7805 */ /* 0x000fe4000001ff00 */
        /* <DEDUP_REMOVED lines=13> */
[----:B--2---:R-:W-:Y:S05]  /*09b0*/  @P0 BRA `(.L_x_899) ;  /* 0x0000000000440947 */ /* 0x004fea0003800000 */
        /* <DEDUP_REMOVED lines=17> */
.L_x_899:
[----:B------:R-:W-:Y:S05]  /*0ad0*/  BSYNC B0 ;  /* 0x0000000000007941 */ /* 0x000fea0003800000 */
.L_x_898:
[----:B------:R-:W-:Y:S01]  /*0ae0*/  ISETP.NE.AND P2, PT, RZ, UR15, PT ;  /* 0x0000000fff007c0c */ /* 0x000fe2000bf45270 */
[--C-:B-----5:R-:W-:Y:S02]  /*0af0*/  HADD2.F32 R12, -RZ, R32.reuse.H0_H0 ;  /* 0x20000020ff0c7230 */ /* 0x120fe40000004100 */
[----:B------:R-:W-:Y:S02]  /*0b00*/  HADD2.F32 R13, -RZ, R32.H1_H1 ;  /* 0x30000020ff0d7230 */ /* 0x000fe40000004100 */
[----:B------:R-:W-:Y:S02]  /*0b10*/  HADD2.F32 R19, -RZ, R33.H0_H0 ;  /* 0x20000021ff137230 */ /* 0x000fe40000004100 */
[----:B------:R-:W-:Y:S01]  /*0b20*/  FADD.FTZ R12, R12, -UR18 ;  /* 0x800000120c0c7e21 */ /* 0x000fe20008010000 */
[--C-:B------:R-:W-:Y:S02]  /*0b30*/  HADD2.F32 R18, -RZ, R31.reuse.H0_H0 ;  /* 0x2000001fff127230 */ /* 0x100fe40000004100 */
[----:B------:R-:W-:Y:S01]  /*0b40*/  FADD.FTZ R14, R13, -UR18 ;  /* 0x800000120d0e7e21 */ /* 0x000fe20008010000 */
[----:B------:R-:W-:-:S02]  /*0b50*/  HADD2.F32 R17, -RZ, R31.H1_H1 ;  /* 0x3000001fff117230 */ /* 0x000fc40000004100 */
[----:B------:R-:W-:Y:S01]  /*0b60*/  FADD.FTZ R41, R19, -UR18 ;  /* 0x8000001213297e21 */ /* 0x000fe20008010000 */
[----:B------:R-:W-:Y:S02]  /*0b70*/  HADD2.F32 R40, -RZ, R33.H1_H1 ;  /* 0x30000021ff287230 */ /* 0x000fe40000004100 */
[----:B------:R-:W-:Y:S01]  /*0b80*/  FMUL.FTZ R13, R12, UR11 ;  /* 0x0000000b0c0d7c20 */ /* 0x000fe20008410000 */
        /* <DEDUP_REMOVED lines=22> */
.L_x_900:
        /* <DEDUP_REMOVED lines=16> */
[----:B------:R-:W-:-:S04]  /*0df0*/  FFMA.FTZ R12, R20, R26, R27 ;  /* 0x0000001a140c7223 */ /* 0x000fc8000001001b */
[----:B------:R-:W-:-:S06]  /*0e00*/  FMUL.FTZ R40, R12, -1.4426950216293334961 ;  /* 0xbfb8aa3b0c287820 */ /* 0x000fcc0000410000 */
[----:B------:R-:W0:Y:S02]  /*0e10*/  MUFU.EX2 R40, R40 ;  /* 0x0000002800287308 */ /* 0x000e240000000800 */
[----:B0-----:R-:W-:-:S06]  /*0e20*/  FADD.FTZ R41, R40, 1 ;  /* 0x3f80000028297421 */ /* 0x001fcc0000010000 */
[----:B------:R-:W0:Y:S02]  /*0e30*/  MUFU.RCP R16, R41 ;  /* 0x0000002900107308 */ /* 0x000e240000001000 */
[----:B0-----:R-:W-:Y:S01]  /*0e40*/  FADD.FTZ R49, -R16, 1 ;  /* 0x3f80000010317421 */ /* 0x001fe20000010100 */
[----:B------:R-:W-:Y:S01]  /*0e50*/  FMUL.FTZ R15, R15, R16 ;  /* 0x000000100f0f7220 */ /* 0x000fe20000410000 */
[----:B------:R-:W-:Y:S02]  /*0e60*/  FMUL.FTZ R16, R46, R47 ;  /* 0x0000002f2e107220 */ /* 0x000fe40000410000 */
[----:B------:R-:W-:-:S04]  /*0e70*/  FFMA.FTZ R12, R12, R49, 1 ;  /* 0x3f8000000c0c7423 */ /* 0x000fc80000010031 */
[----:B------:R-:W-:-:S07]  /*0e80*/  FMUL.FTZ R15, R15, R12 ;  /* 0x0000000c0f0f7220 */ /* 0x000fce0000410000 */
.L_x_901:
        /* <DEDUP_REMOVED lines=11> */
[----:B------:R-:W-:Y:S01]  /*0f40*/  FFMA.FTZ R13, R14, R17, RZ ;  /* 0x000000110e0d7223 */ /* 0x000fe200000100ff */
[----:B------:R-:W-:Y:S01]  /*0f50*/  FFMA.FTZ R24, R20, R12, R21 ;  /* 0x0000000c14187223 */ /* 0x000fe20000010015 */
[----:B------:R-:W-:Y:S01]  /*0f60*/  FADD.FTZ R25, R12, R23 ;  /* 0x000000170c197221 */ /* 0x000fe20000010000 */
[C---:B------:R-:W-:Y:S01]  /*0f70*/  ISETP.NE.AND P3, PT, R39.reuse, RZ, PT ;  /* 0x000000ff2700720c */ /* 0x040fe20003f65270 */
[----:B------:R-:W-:Y:S01]  /*0f80*/  FFMA.FTZ R13, R20, R15, R13 ;  /* 0x0000000f140d7223 */ /* 0x000fe2000001000d */
[----:B------:R-:W-:Y:S01]  /*0f90*/  BSSY B0, `(.L_x_902) ;  /* 0x000004d000007945 */ /* 0x000fe20003800000 */
[----:B------:R-:W1:Y:S01]  /*0fa0*/  SHFL.DOWN PT, R21, R24, 0x1, 0x1f ;  /* 0x08201f0018157f89 */ /* 0x000e6200000e0000 */
[----:B------:R-:W-:-:S03]  /*0fb0*/  ISETP.GT.U32.AND P4, PT, R39, 0xf, PT ;  /* 0x0000000f2700780c */ /* 0x000fc60003f84070 */
        /* <DEDUP_REMOVED lines=25> */
[----:B------:R-:W-:Y:S01]  /*1150*/  ISETP.NE.AND P0, PT, R6, RZ, PT ;  /* 0x000000ff0600720c */ /* 0x000fe20003f05270 */
[----:B------:R-:W-:Y:S01]  /*1160*/  FFMA.FTZ R12, R19, R16, R22 ;  /* 0x00000010130c7223 */ /* 0x000fe20000010016 */
[----:B------:R-:W-:Y:S01]  /*1170*/  FADD.FTZ R19, RZ, R18 ;  /* 0x00000012ff137221 */ /* 0x000fe20000010000 */
[----:B------:R-:W-:-:S03]  /*1180*/  FADD.FTZ R18, RZ, R17 ;  /* 0x00000011ff127221 */ /* 0x000fc60000010000 */
[----:B------:R-:W-:Y:S01]  /*1190*/  FADD.FTZ R14, R19, R16 ;  /* 0x00000010130e7221 */ /* 0x000fe20000010000 */
[----:B------:R-:W-:-:S05]  /*11a0*/  FADD.FTZ R15, R18, R15 ;  /* 0x0000000f120f7221 */ /* 0x000fca0000010000 */
[----:B------:R0:W-:Y:S04]  /*11b0*/  STS.128 [R40], R12 ;  /* 0x0000000c28007388 */ /* 0x0001e80000000c00 */
        /* <DEDUP_REMOVED lines=42> */
.L_x_903:
[----:B------:R-:W-:Y:S05]  /*1460*/  BSYNC B0 ;  /* 0x0000000000007941 */ /* 0x000fea0003800000 */
.L_x_902:
        /* <DEDUP_REMOVED lines=158> */
.L_x_905:
[----:B------:R-:W-:Y:S05]  /*1e50*/  BSYNC B0 ;  /* 0x0000000000007941 */ /* 0x000fea0003800000 */
.L_x_904:
        /* <DEDUP_REMOVED lines=19> */
.L_x_907:
[----:B------:R-:W-:Y:S05]  /*1f90*/  BSYNC B0 ;  /* 0x0000000000007941 */ /* 0x000fea0003800000 */
.L_x_906:
        /* <DEDUP_REMOVED lines=30> */
.L_x_910:
[----:B------:R-:W2:Y:S04]  /*2180*/  LDG.E.STRONG.GPU R10, desc[UR12][R12.64] ;  /* 0x0000000c0c0a7981 */ /* 0x000ea8000c1ef900 */
[----:B--2---:R-:W-:Y:S01]  /*2190*/  CCTL.IVALL ;  /* 0x00000000ff00798f */ /* 0x004fe20002000000 */
[----:B------:R-:W-:Y:S05]  /*21a0*/  YIELD ;  /* 0x0000000000007946 */ /* 0x000fea0003800000 */
[----:B------:R-:W-:-:S13]  /*21b0*/  ISETP.NE.AND P0, PT, R10, R19, PT ;  /* 0x000000130a00720c */ /* 0x000fda0003f05270 */
[----:B------:R-:W-:Y:S05]  /*21c0*/  @P0 BRA `(.L_x_910) ;  /* 0xfffffffc00ec0947 */ /* 0x000fea000383ffff */
.L_x_909:
[----:B------:R-:W-:Y:S01]  /*21d0*/  ISETP.NE.AND P0, PT, R4, RZ, PT ;  /* 0x000000ff0400720c */ /* 0x000fe20003f05270 */
[----:B------:R-:W-:Y:S05]  /*21e0*/  WARPSYNC.ALL ;  /* 0x0000000000007948 */ /* 0x000fea0003800000 */
[----:B------:R-:W-:Y:S07]  /*21f0*/  BAR.SYNC.DEFER_BLOCKING 0x0 ;  /* 0x0000000000007b1d */ /* 0x000fee0000010000 */
[----:B------:R-:W-:Y:S05]  /*2200*/  @!P0 BRA `(.L_x_908) ;  /* 0x0000000c00e48947 */ /* 0x000fea0003800000 */
[----:B------:R-:W-:Y:S02]  /*2210*/  IADD3 R10, R4, -0x1, RZ ;  /* 0xffffffff040a7810 */ /* 0x000fe40007ffe0ff */
        /* <DEDUP_REMOVED lines=11> */
.L_x_914:
        /* <DEDUP_REMOVED lines=115> */
.L_x_913:
        /* <DEDUP_REMOVED lines=40> */
[----:B------:R-:W-:Y:S02]  /*2c80*/  @!P6 IMAD R17, R3, R14, R0 ;  /* 0x0000000e0311e224 */ /* 0x000fe400078e0200 */
        /* <DEDUP_REMOVED lines=20> */
.L_x_915:
[----:B------:R-:W-:-:S13]  /*2dd0*/  ISETP.NE.OR P0, PT, R10, RZ, P0 ;  /* 0x000000ff0a00720c */ /* 0x000fda0000705670 */
[----:B------:R-:W-:Y:S05]  /*2de0*/  @!P0 BRA `(.L_x_911) ;  /* 0x00000000007c8947 */ /* 0x000fea0003800000 */
.L_x_912:
        /* <DEDUP_REMOVED lines=31> */
.L_x_911:
        /* <DEDUP_REMOVED lines=11> */
.L_x_917:
[----:B------:R-:W-:Y:S05]  /*3090*/  BSYNC B0 ;  /* 0x0000000000007941 */ /* 0x000fea0003800000 */
.L_x_916:
        /* <DEDUP_REMOVED lines=16> */
.L_x_908:
[----:B------:R-:W3:Y:S01]  /*31a0*/  S2UR UR7, SR_CgaCtaId ;  /* 0x00000000000779c3 */ /* 0x000ee20000008800 */
[----:B------:R-:W-:Y:S01]  /*31b0*/  UMOV UR4, 0x400 ;  /* 0x0000040000047882 */ /* 0x000fe20000000000 */
[--C-:B012---:R-:W-:Y:S01]  /*31c0*/  HADD2.F32 R13, -RZ, R32.reuse.H0_H0 ;  /* 0x20000020ff0d7230 */ /* 0x107fe20000004100 */
[----:B------:R-:W-:Y:S01]  /*31d0*/  SHF.R.U32.HI R19, RZ, 0x4, R39 ;  /* 0x00000004ff137819 */ /* 0x000fe20000011627 */
[----:B------:R-:W-:Y:S02]  /*31e0*/  HADD2.F32 R32, -RZ, R32.H1_H1 ;  /* 0x30000020ff207230 */ /* 0x000fe40000004100 */
[----:B------:R-:W-:Y:S02]  /*31f0*/  HADD2.F32 R12, -RZ, R31.H0_H0 ;  /* 0x2000001fff0c7230 */ /* 0x000fe40000004100 */
[----:B------:R-:W-:Y:S01]  /*3200*/  FADD.FTZ R13, R13, -UR18 ;  /* 0x800000120d0d7e21 */ /* 0x000fe20008010000 */
[----:B------:R-:W0:Y:S01]  /*3210*/  LDC R10, c[0x0][0x2ac] ;  /* 0x0000ab00ff0a7b82 */ /* 0x000e220000000800 */
[----:B------:R-:W-:Y:S01]  /*3220*/  FADD.FTZ R32, R32, -UR18 ;  /* 0x8000001220207e21 */ /* 0x000fe20008010000 */
[----:B------:R-:W-:-:S02]  /*3230*/  HADD2.F32 R18, -RZ, R33.H0_H0 ;  /* 0x20000021ff127230 */ /* 0x000fc40000004100 */
[----:B------:R-:W-:Y:S02]  /*3240*/  HADD2.F32 R31, -RZ, R31.H1_H1 ;  /* 0x3000001fff1f7230 */ /* 0x000fe40000004100 */
[----:B------:R-:W-:Y:S01]  /*3250*/  FMUL.FTZ R40, R32, UR11 ;  /* 0x0000000b20287c20 */ /* 0x000fe20008410000 */
[----:B------:R-:W-:Y:S01]  /*3260*/  HADD2.F32 R33, -RZ, R33.H1_H1 ;  /* 0x30000021ff217230 */ /* 0x000fe20000004100 */
[----:B---3--:R-:W-:-:S09]  /*3270*/  ULEA UR4, UR7, UR4, 0x18 ;  /* 0x0000000407047291 */ /* 0x008fd2000f8ec03f */
[----:B------:R1:W-:Y:S01]  /*3280*/  @!P3 STS.64 [UR4+0x98], R24 ;  /* 0x00009818ff00b988 */ /* 0x0003e20008000a04 */
[----:B------:R-:W-:Y:S01]  /*3290*/  BAR.SYNC.DEFER_BLOCKING 0x0 ;  /* 0x0000000000007b1d */ /* 0x000fe20000010000 */
[----:B-1----:R-:W-:-:S05]  /*32a0*/  FMUL.FTZ R25, R13, UR11 ;  /* 0x0000000b0d197c20 */ /* 0x002fca0008410000 */
[----:B------:R-:W1:Y:S01]  /*32b0*/  LDS.64 R16, [UR4+0x98] ;  /* 0x00009804ff107984 */ /* 0x000e620008000a00 */
[----:B------:R-:W-:Y:S02]  /*32c0*/  ULDC UR4, c[0x0][0x2bc] ;  /* 0x0000af0000047ab9 */ /* 0x000fe40000000800 */
[----:B-1----:R-:W-:Y:S01]  /*32d0*/  FMUL.FTZ R16, R16, UR4 ;  /* 0x0000000410107c20 */ /* 0x002fe20008410000 */
[----:B------:R-:W-:Y:S01]  /*32e0*/  FMUL.FTZ R17, R17, UR4 ;  /* 0x0000000411117c20 */ /* 0x000fe20008410000 */
[----:B0-----:R-:W-:Y:S06]  /*32f0*/  @!P2 BRA `(.L_x_918) ;  /* 0x000000000048a947 */ /* 0x001fec0003800000 */
        /* <DEDUP_REMOVED lines=18> */
.L_x_918:
        /* <DEDUP_REMOVED lines=20> */
.L_x_920:
[----:B------:R-:W-:Y:S05]  /*3560*/  BSYNC B0 ;  /* 0x0000000000007941 */ /* 0x000fea0003800000 */
.L_x_919:
[----:B------:R-:W-:Y:S02]  /*3570*/  IMAD R19, R10, UR14, R19 ;  /* 0x0000000e0a137c24 */ /* 0x000fe4000f8e0213 */
[----:B------:R-:W-:Y:S01]  /*3580*/  FADD.FTZ R18, R18, -UR18 ;  /* 0x8000001212127e21 */ /* 0x000fe20008010000 */
[----:B------:R-:W-:Y:S01]  /*3590*/  FADD.FTZ R33, R33, -UR18 ;  /* 0x8000001221217e21 */ /* 0x000fe20008010000 */
[--C-:B------:R-:W-:Y:S02]  /*35a0*/  HADD2.F32 R10, -RZ, R30.reuse.H0_H0 ;  /* 0x2000001eff0a7230 */ /* 0x100fe40000004100 */
[----:B0-----:R-:W-:Y:S02]  /*35b0*/  HADD2.F32 R13, -RZ, R30.H1_H1 ;  /* 0x3000001eff0d7230 */ /* 0x001fe40000004100 */
        /* <DEDUP_REMOVED lines=22> */
.L_x_921:
        /* <DEDUP_REMOVED lines=21> */
[----:B------:R-:W-:Y:S02]  /*3870*/  F2FP.F16.F32.PACK_AB R15, R16, R15 ;  /* 0x0000000f100f723e */ /* 0x000fe400000000ff */
[----:B------:R-:W-:-:S05]  /*3880*/  LEA.HI.X R13, R42, UR17, R17, 0x1, P0 ;  /* 0x000000112a0d7c11 */ /* 0x000fca00080f0c11 */
[----:B------:R0:W-:Y:S02]  /*3890*/  STG.E desc[UR12][R12.64], R15 ;  /* 0x0000000f0c007986 */ /* 0x0001e4000c10190c */
.L_x_923:
[----:B------:R-:W-:Y:S05]  /*38a0*/  BSYNC B0 ;  /* 0x0000000000007941 */ /* 0x000fea0003800000 */
.L_x_922:
[----:B------:R-:W-:Y:S02]  /*38b0*/  IADD3 R34, R3, R34, RZ ;  /* 0x0000002203227210 */ /* 0x000fe40007ffe0ff */
[----:B------:R-:W-:Y:S02]  /*38c0*/  IADD3 R35, R35, 0x1, RZ ;  /* 0x0000000123237810 */ /* 0x000fe40007ffe0ff */
[----:B------:R-:W-:-:S13]  /*38d0*/  ISETP.GE.AND P0, PT, R34, UR6, PT ;  /* 0x0000000622007c0c */ /* 0x000fda000bf06270 */
[----:B------:R-:W-:Y:S05]  /*38e0*/  @!P0 BRA `(.L_x_924) ;  /* 0xffffffc800948947 */ /* 0x000fea000383ffff */
.L_x_897:
        /* <DEDUP_REMOVED lines=23> */
.L_x_926:
[----:B------:R-:W-:Y:S05]  /*3a60*/  BSYNC B0 ;  /* 0x0000000000007941 */ /* 0x000fea0003800000 */
.L_x_925:
[----:B------:R-:W-:Y:S05]  /*3a70*/  @P0 EXIT ;  /* 0x000000000000094d */ /* 0x000fea0003800000 */
[----:B------:R-:W-:Y:S05]  /*3a80*/  @P2 BRA `(.L_x_927) ;  /* 0x0000000000202947 */ /* 0x000fea0003800000 */
[----:B------:R-:W-:-:S05]  /*3a90*/  IMAD R0, R6, R7, RZ ;  /* 0x0000000706007224 */ /* 0x000fca00078e02ff */
[----:B------:R-:W-:-:S13]  /*3aa0*/  ISETP.NE.AND P0, PT, R0, -0x1, PT ;  /* 0xffffffff0000780c */ /* 0x000fda0003f05270 */
[----:B------:R-:W-:Y:S05]  /*3ab0*/  @!P0 BRA `(.L_x_927) ;  /* 0x0000000000148947 */ /* 0x000fea0003800000 */
.L_x_928:
[----:B-1----:R-:W2:Y:S04]  /*3ac0*/  LDG.E.STRONG.GPU R5, desc[UR12][R2.64] ;  /* 0x0000000c02057981 */ /* 0x002ea8000c1ef900 */
[----:B--2---:R-:W-:Y:S01]  /*3ad0*/  CCTL.IVALL ;  /* 0x00000000ff00798f */ /* 0x004fe20002000000 */
[----:B------:R-:W-:Y:S05]  /*3ae0*/  YIELD ;  /* 0x0000000000007946 */ /* 0x000fea0003800000 */
[----:B------:R-:W-:-:S13]  /*3af0*/  ISETP.NE.AND P0, PT, R5, R0, PT ;  /* 0x000000000500720c */ /* 0x000fda0003f05270 */
[----:B------:R-:W-:Y:S05]  /*3b00*/  @P0 BRA `(.L_x_928) ;  /* 0xfffffffc00ec0947 */ /* 0x000fea000383ffff */
.L_x_927:
[----:B------:R-:W-:Y:S05]  /*3b10*/  WARPSYNC.ALL ;  /* 0x0000000000007948 */ /* 0x000fea0003800000 */
[----:B-1----:R-:W1:Y:S08]  /*3b20*/  LDC.64 R2, c[0x0][0x288] ;  /* 0x0000a200ff027b82 */ /* 0x002e700000000a00 */
[----:B------:R-:W-:Y:S01]  /*3b30*/  BAR.SYNC.DEFER_BLOCKING 0x0 ;  /* 0x0000000000007b1d */ /* 0x000fe20000010000 */
[----:B-1----:R-:W-:-:S04]  /*3b40*/  LEA.HI R0, P0, R3, R2, RZ, 0x1 ;  /* 0x0000000203007211 */ /* 0x002fc800078108ff */
[----:B------:R-:W-:-:S04]  /*3b50*/  IADD3.X R5, RZ, R3, RZ, P0, !PT ;  /* 0x00000003ff057210 */ /* 0x000fc800007fe4ff */
        /* <DEDUP_REMOVED lines=19> */
.L_x_929:
[----:B0-----:R-:W-:-:S04]  /*3c90*/  LEA R12, P0, R39, UR4, 0x2 ;  /* 0x00000004270c7c11 */ /* 0x001fc8000f8010ff */
[----:B------:R-:W-:Y:S02]  /*3ca0*/  LEA.HI.X R13, R39, UR5, R0, 0x2, P0 ;  /* 0x00000005270d7c11 */ /* 0x000fe400080f1400 */
[-C--:B------:R-:W-:Y:S02]  /*3cb0*/  LEA R14, P0, R20, R12.reuse, 0x2 ;  /* 0x0000000c140e7211 */ /* 0x080fe400078010ff */
[-C--:B------:R-:W-:Y:S01]  /*3cc0*/  LEA R18, P2, R27, R12.reuse, 0x2 ;  /* 0x0000000c1b127211 */ /* 0x080fe200078410ff */
[----:B------:R-:W3:Y:S01]  /*3cd0*/  LDG.E R0, desc[UR12][R12.64] ;  /* 0x0000000c0c007981 */ /* 0x000ee2000c1e1900 */
[----:B------:R-:W-:Y:S02]  /*3ce0*/  LEA R16, P1, R2, R12, 0x2 ;  /* 0x0000000c02107211 */ /* 0x000fe400078210ff */
[C---:B------:R-:W-:Y:S02]  /*3cf0*/  IADD3.X R15, R13.reuse, R31, RZ, P0, !PT ;  /* 0x0000001f0d0f7210 */ /* 0x040fe400007fe4ff */
[----:B------:R-:W-:-:S02]  /*3d00*/  IADD3.X R19, R13, R29, RZ, P2, !PT ;  /* 0x0000001d0d137210 */ /* 0x000fc400017fe4ff */
[----:B------:R-:W-:Y:S02]  /*3d10*/  IADD3.X R17, R23, R13, RZ, P1, !PT ;  /* 0x0000000d17117210 */ /* 0x000fe40000ffe4ff */
        /* <DEDUP_REMOVED lines=8> */
[----:B---3--:R-:W-:Y:S02]  /*3da0*/  F2FP.BF16.F32.PACK_AB R3, R15, R0 ;  /* 0x000000000f03723e */ /* 0x008fe400000010ff */
[----:B------:R-:W-:Y:S02]  /*3db0*/  SHF.R.S32.HI R0, RZ, 0x1f, R39 ;  /* 0x0000001fff007819 */ /* 0x000fe40000011427 */
[----:B----4-:R-:W-:Y:S01]  /*3dc0*/  F2FP.BF16.F32.PACK_AB R21, R19, R16 ;  /* 0x000000101315723e */ /* 0x010fe200000010ff */
[----:B------:R3:W-:Y:S04]  /*3dd0*/  STG.E desc[UR12][R8.64], R3 ;  /* 0x0000000308007986 */ /* 0x0007e8000c10190c */
[----:B------:R3:W-:Y:S01]  /*3de0*/  STG.E desc[UR12][R10.64], R21 ;  /* 0x000000150a007986 */ /* 0x0007e2000c10190c */
[----:B------:R-:W-:-:S13]  /*3df0*/  ISETP.GT.AND.EX P0, PT, R25, R0, PT, P0 ;  /* 0x000000001900720c */ /* 0x000fda0003f04300 */
[----:B---3--:R-:W-:Y:S05]  /*3e00*/  @P0 BRA `(.L_x_929) ;  /* 0xfffffffc00a00947 */ /* 0x008fea000383ffff */
[----:B------:R-:W-:Y:S05]  /*3e10*/  EXIT ;  /* 0x000000000000794d */ /* 0x000fea0003800000 */
.L_x_930:
        /* <DEDUP_REMOVED lines=14> */
.L_x_3312:


//--------------------- .text._Z35group_norm_nhwc_bwd_one_pass_kernelI11Fp16IOBf16WLi128ELi32ELi512EEv26Group_norm_nhwc_bwd_params --------------------------
	.section	.text._Z35group_norm_nhwc_bwd_one_pass_kernelI11Fp16IOBf16WLi128ELi32ELi512EEv26Group_norm_nhwc_bwd_params,"ax",@progbits
	.align	128
        .global         _Z35group_norm_nhwc_bwd_one_pass_kernelI11Fp16IOBf16WLi128ELi32ELi512EEv26Group_norm_nhwc_bwd_params
        .type           _Z35group_norm_nhwc_bwd_one_pass_kernelI11Fp16IOBf16WLi128ELi32ELi512EEv26Group_norm_nhwc_bwd_params,@function
        .size           _Z35group_norm_nhwc_bwd_one_pass_kernelI11Fp16IOBf16WLi128ELi32ELi512EEv26Group_norm_nhwc_bwd_params,(.L_x_3313 - _Z35group_norm_nhwc_bwd_one_pass_kernelI11Fp16IOBf16WLi128ELi32ELi512EEv26Group_norm_nhwc_bwd_params)
        .other          _Z35group_norm_nhwc_bwd_one_pass_kernelI11Fp16IOBf16WLi128ELi32ELi512EEv26Group_norm_nhwc_bwd_params,@"STO_CUDA_ENTRY STV_DEFAULT"
_Z35group_norm_nhwc_bwd_one_pass_kernelI11Fp16IOBf16WLi128ELi32ELi512EEv26Group_norm_nhwc_bwd_params:
.text._Z35group_norm_nhwc_bwd_one_pass_kernelI11Fp16IOBf16WLi128ELi32ELi512EEv26Group_norm_nhwc_bwd_params:
        /* <DEDUP_REMOVED lines=53> */
.L_x_966:
[----:B0-----:R-:W0:Y:S01]  /*0350*/  LDC R16, c[0x0][0x2a0] ;  /* 0x0000a800ff107b82 */ /* 0x001e220000000800 */
[----:B------:R-:W-:Y:S01]  /*0360*/  ISETP.LE.AND P0, PT, RZ, UR15, PT ;  /* 0x0000000fff007c0c */ /* 0x000fe2000bf03270 */
[----:B------:R-:W-:Y:S01]  /*0370*/  ULDC.64 UR10, c[0x0][0x248] ;  /* 0x00009200000a7ab9 */ /* 0x000fe20000000a00 */
[----:B------:R-:W-:Y:S01]  /*0380*/  ULDC.64 UR20, c[0x0][0x290] ;  /* 0x0000a40000147ab9 */ /* 0x000fe20000000a00 */
[----:B------:R-:W-:Y:S01]  /*0390*/  UIMAD.WIDE UR10, UR15, 0x8, UR10 ;  /* 0x000000080f0a78a5 */ /* 0x000fe2000f8e020a */
[----:B------:R-:W-:-:S03]  /*03a0*/  ULDC.64 UR18, c[0x0][0x298] ;  /* 0x0000a60000127ab9 */ /* 0x000fc60000000a00 */
[----:B-1----:R-:W1:Y:S02]  /*03b0*/  @P2 LDC.64 R22, c[0x0][0x288] ;  /* 0x0000a200ff162b82 */ /* 0x002e640000000a00 */
[----:B------:R-:W-:Y:S02]  /*03c0*/  MOV R18, UR10 ;  /* 0x0000000a00127c02 */ /* 0x000fe40008000f00 */
[----:B------:R-:W-:-:S04]  /*03d0*/  MOV R19, UR11 ;  /* 0x0000000b00137c02 */ /* 0x000fc80008000f00 */
[----:B------:R-:W2:Y:S02]  /*03e0*/  @P1 LDC.64 R20, c[0x0][0x230] ;  /* 0x00008c00ff141b82 */ /* 0x000ea40000000a00 */
[----:B------:R-:W3:Y:S01]  /*03f0*/  LDG.E.64 R18, desc[UR12][R18.64] ;  /* 0x0000000c12127981 */ /* 0x000ee2000c1e1b00 */
[----:B0-----:R-:W-:-:S05]  /*0400*/  IABS R15, R16 ;  /* 0x00000010000f7213 */ /* 0x001fca0000000000 */
        /* <DEDUP_REMOVED lines=18> */
[----:B-1----:R-:W-:-:S12]  /*0530*/  IMAD R24, R17, UR14, R14 ;  /* 0x0000000e11187c24 */ /* 0x002fd8000f8e020e */
[-C--:B------:R-:W-:Y:S02]  /*0540*/  @!P5 IADD3 R10, R10, -R15.reuse, RZ ;  /* 0x8000000f0a0ad210 */ /* 0x080fe40007ffe0ff */
[----:B------:R-:W-:Y:S02]  /*0550*/  @!P5 IADD3 R13, R13, 0x1, RZ ;  /* 0x000000010d0dd810 */ /* 0x000fe40007ffe0ff */
[CC--:B------:R-:W-:Y:S02]  /*0560*/  ISETP.GE.U32.AND P4, PT, R10.reuse, R15.reuse, PT ;  /* 0x0000000f0a00720c */ /* 0x0c0fe40003f86070 */
[----:B------:R-:W-:Y:S02]  /*0570*/  ISETP.GT.U32.AND P5, PT, R15, R10, PT ;  /* 0x0000000a0f00720c */ /* 0x000fe40003fa4070 */
[----:B------:R-:W-:-:S04]  /*0580*/  IADD3 R15, R10, -R15, RZ ;  /* 0x8000000f0a0f7210 */ /* 0x000fc80007ffe0ff */
[----:B------:R-:W-:Y:S02]  /*0590*/  SEL R10, R15, R10, !P5 ;  /* 0x0000000a0f0a7207 */ /* 0x000fe40006800000 */
[----:B------:R-:W1:Y:S02]  /*05a0*/  @P1 LDC.64 R14, c[0x0][0x288] ;  /* 0x0000a200ff0e1b82 */ /* 0x000e640000000a00 */
        /* <DEDUP_REMOVED lines=8> */
[----:B------:R-:W-:Y:S02]  /*0630*/  IADD3 R13, R24, 0x40, RZ ;  /* 0x00000040180d7810 */ /* 0x000fe40007ffe0ff */
[----:B------:R-:W-:-:S02]  /*0640*/  SHF.L.U32 R12, R39, 0x1, RZ ;  /* 0x00000001270c7819 */ /* 0x000fc400000006ff */
[----:B------:R-:W-:Y:S02]  /*0650*/  ISETP.GE.U32.AND P0, PT, R13, UR20, PT ;  /* 0x000000140d007c0c */ /* 0x000fe4000bf06070 */
[----:B------:R-:W-:Y:S02]  /*0660*/  SHF.R.S32.HI R16, RZ, 0x1f, R13 ;  /* 0x0000001fff107819 */ /* 0x000fe4000001140d */
[----:B------:R-:W-:Y:S02]  /*0670*/  LOP3.LUT R13, R12, 0x1e, RZ, 0xc0, !PT ;  /* 0x0000001e0c0d7812 */ /* 0x000fe400078ec0ff */
[----:B------:R-:W-:Y:S02]  /*0680*/  ISETP.GE.AND.EX P0, PT, R16, UR21, PT, P0 ;  /* 0x0000001510007c0c */ /* 0x000fe4000bf06300 */
[----:B------:R-:W-:Y:S02]  /*0690*/  SHF.R.S32.HI R16, RZ, 0x1f, R43 ;  /* 0x0000001fff107819 */ /* 0x000fe4000001142b */
[----:B------:R-:W-:-:S03]  /*06a0*/  LEA R12, R10, R13, 0x5 ;  /* 0x0000000d0a0c7211 */ /* 0x000fc600078e28ff */
[----:B------:R-:W-:Y:S01]  /*06b0*/  IMAD R16, R16, UR18, RZ ;  /* 0x0000001210107c24 */ /* 0x000fe2000f8e02ff */
[----:B------:R-:W-:-:S03]  /*06c0*/  SHF.R.S32.HI R13, RZ, 0x1f, R12 ;  /* 0x0000001fff0d7819 */ /* 0x000fc6000001140c */
[C---:B------:R-:W-:Y:S02]  /*06d0*/  IMAD R45, R43.reuse, UR19, R16 ;  /* 0x000000132b2d7c24 */ /* 0x040fe4000f8e0210 */
[----:B------:R-:W-:Y:S01]  /*06e0*/  IMAD.WIDE.U32 R42, R43, UR18, R12 ;  /* 0x000000122b2a7c25 */ /* 0x000fe2000f8e000c */
[----:B------:R-:W-:Y:S01]  /*06f0*/  ISETP.LT.U32.AND P0, PT, R39, 0x200, !P0 ;  /* 0x000002002700780c */ /* 0x000fe20004701070 */
[----:B------:R-:W4:Y:S01]  /*0700*/  @P1 LDC.64 R16, c[0x0][0x228] ;  /* 0x00008a00ff101b82 */ /* 0x000f220000000a00 */
[----:B------:R-:W-:Y:S01]  /*0710*/  IADD3 R24, R24, 0x60, RZ ;  /* 0x0000006018187810 */ /* 0x000fe20007ffe0ff */
[----:B-1----:R-:W-:Y:S01]  /*0720*/  @P1 IMAD R25, R5, R14, RZ ;  /* 0x0000000e05191224 */ /* 0x002fe200078e02ff */
[----:B------:R-:W-:Y:S02]  /*0730*/  IADD3 R45, R43, R45, RZ ;  /* 0x0000002d2b2d7210 */ /* 0x000fe40007ffe0ff */
[----:B------:R-:W-:Y:S01]  /*0740*/  @P1 MOV R44, R42 ;  /* 0x0000002a002c1202 */ /* 0x000fe20000000f00 */
[----:B------:R-:W-:Y:S01]  /*0750*/  @P1 IMAD R27, R0, R15, R25 ;  /* 0x0000000f001b1224 */ /* 0x000fe200078e0219 */
[----:B------:R-:W-:-:S03]  /*0760*/  ISETP.GE.U32.AND P3, PT, R24, UR20, PT ;  /* 0x0000001418007c0c */ /* 0x000fc6000bf66070 */
[----:B------:R-:W-:Y:S01]  /*0770*/  @P1 IMAD.WIDE.U32 R28, R0, R14, R44 ;  /* 0x0000000e001c1225 */ /* 0x000fe200078e002c */
[----:B------:R-:W-:Y:S01]  /*0780*/  SHF.R.S32.HI R24, RZ, 0x1f, R24 ;  /* 0x0000001fff187819 */ /* 0x000fe20000011418 */
[----:B------:R-:W1:Y:S03]  /*0790*/  @P0 LDC.64 R14, c[0x0][0x288] ;  /* 0x0000a200ff0e0b82 */ /* 0x000e660000000a00 */
[----:B------:R-:W-:Y:S02]  /*07a0*/  @P1 IADD3 R27, R29, R27, RZ ;  /* 0x0000001b1d1b1210 */ /* 0x000fe40007ffe0ff */
[----:B------:R-:W-:Y:S01]  /*07b0*/  ISETP.GE.AND.EX P3, PT, R24, UR21, PT, P3 ;  /* 0x0000001518007c0c */ /* 0x000fe2000bf66330 */
[----:B------:R-:W-:Y:S01]  /*07c0*/  @P2 IMAD R34, R7, R22, RZ ;  /* 0x0000001607222224 */ /* 0x000fe200078e02ff */
[----:B------:R-:W-:Y:S02]  /*07d0*/  @P1 SHF.L.U32 R35, R28, 0x1, RZ ;  /* 0x000000011c231819 */ /* 0x000fe400000006ff */
[----:B------:R-:W-:-:S02]  /*07e0*/  CS2R R36, SRZ ;  /* 0x0000000000247805 */ /* 0x000fc4000001ff00 */
[----:B------:R-:W-:Y:S01]  /*07f0*/  @P1 SHF.L.U64.HI R32, R28, 0x1, R27 ;  /* 0x000000011c201819 */ /* 0x000fe2000001021b */
[----:B------:R-:W3:Y:S01]  /*0800*/  @P2 LDC.64 R24, c[0x0][0x228] ;  /* 0x00008a00ff182b82 */ /* 0x000ee20000000a00 */
[----:B------:R-:W-:Y:S02]  /*0810*/  ISETP.LT.U32.AND P3, PT, R39, 0x200, !P3 ;  /* 0x000002002700780c */ /* 0x000fe40005f61070 */
[----:B------:R-:W-:Y:S02]  /*0820*/  @P2 MOV R28, R42 ;  /* 0x0000002a001c2202 */ /* 0x000fe40000000f00 */
[----:B------:R-:W-:Y:S01]  /*0830*/  @P2 MOV R29, R45 ;  /* 0x0000002d001d2202 */ /* 0x000fe20000000f00 */
[----:B------:R-:W-:Y:S01]  /*0840*/  @P2 IMAD R27, R3, R23, R34 ;  /* 0x00000017031b2224 */ /* 0x000fe200078e0222 */
[----:B--2---:R-:W-:Y:S01]  /*0850*/  @P1 IADD3 R20, P4, R35, R20, RZ ;  /* 0x0000001423141210 */ /* 0x004fe20007f9e0ff */
[----:B------:R-:W-:-:S03]  /*0860*/  @P2 IMAD.WIDE.U32 R22, R3, R22, R28 ;  /* 0x0000001603162225 */ /* 0x000fc600078e001c */
[C---:B------:R-:W-:Y:S02]  /*0870*/  @P1 IADD3.X R21, R32.reuse, R21, RZ, P4, !PT ;  /* 0x0000001520151210 */ /* 0x040fe400027fe4ff */
[----:B----4-:R-:W-:Y:S01]  /*0880*/  @P1 IADD3 R34, P4, R35, R16, RZ ;  /* 0x0000001023221210 */ /* 0x010fe20007f9e0ff */
[----:B------:R-:W2:Y:S01]  /*0890*/  @P3 LDC.64 R28, c[0x0][0x288] ;  /* 0x0000a200ff1c3b82 */ /* 0x000ea20000000a00 */
[----:B------:R-:W-:Y:S01]  /*08a0*/  @P2 IADD3 R23, R23, R27, RZ ;  /* 0x0000001b17172210 */ /* 0x000fe20007ffe0ff */
[----:B------:R4:W3:Y:S01]  /*08b0*/  @P1 LDG.E R37, desc[UR12][R20.64] ;  /* 0x0000000c14251981 */ /* 0x0008e2000c1e1900 */
[----:B------:R-:W-:Y:S02]  /*08c0*/  @P1 IADD3.X R35, R32, R17, RZ, P4, !PT ;  /* 0x0000001120231210 */ /* 0x000fe400027fe4ff */
[C---:B------:R-:W-:Y:S02]  /*08d0*/  @P2 SHF.L.U32 R17, R22.reuse, 0x1, RZ ;  /* 0x0000000116112819 */ /* 0x040fe400000006ff */
[----:B------:R-:W-:Y:S01]  /*08e0*/  @P2 SHF.L.U64.HI R40, R22, 0x1, R23 ;  /* 0x0000000116282819 */ /* 0x000fe20000010217 */
[----:B-1----:R-:W-:Y:S01]  /*08f0*/  @P0 IMAD R16, R9, R14, RZ ;  /* 0x0000000e09100224 */ /* 0x002fe200078e02ff */
[----:B------:R-:W1:Y:S01]  /*0900*/  @P0 LDC.64 R22, c[0x0][0x230] ;  /* 0x00008c00ff160b82 */ /* 0x000e620000000a00 */
[----:B------:R-:W-:Y:S01]  /*0910*/  @P0 MOV R32, R42 ;  /* 0x0000002a00200202 */ /* 0x000fe20000000f00 */
[----:B------:R-:W-:Y:S01]  /*0920*/  HFMA2.MMA R38, -RZ, RZ, 0, 0 ;  /* 0x00000000ff267435 */ /* 0x000fe200000001ff */
[----:B------:R-:W-:-:S05]  /*0930*/  @P0 MOV R33, R45 ;  /* 0x0000002d00210202 */ /* 0x000fca0000000f00 */
[----:B----4-:R-:W4:Y:S01]  /*0940*/  @P0 LDC.64 R20, c[0x0][0x228] ;  /* 0x00008a00ff140b82 */ /* 0x010f220000000a00 */
[C---:B------:R-:W-:Y:S01]  /*0950*/  @P0 IMAD R27, R4.reuse, R15, R16 ;  /* 0x0000000f041b0224 */ /* 0x040fe200078e0210 */
[----:B0-----:R-:W-:Y:S01]  /*0960*/  @P2 IADD3 R30, P4, R17, R30, RZ ;  /* 0x0000001e111e2210 */ /* 0x001fe20007f9e0ff */
[----:B------:R-:W-:Y:S01]  /*0970*/  @P0 IMAD.WIDE.U32 R32, R4, R14, R32 ;  /* 0x0000000e04200225 */ /* 0x000fe200078e0020 */
[----:B------:R0:W5:Y:S04]  /*0980*/  @P1 LDG.E R36, desc[UR12][R34.64] ;  /* 0x0000000c22241981 */ /* 0x000168000c1e1900 */
[----:B------:R-:W3:Y:S01]  /*0990*/  @P3 LDC.64 R14, c[0x0][0x230] ;  /* 0x00008c00ff0e3b82 */ /* 0x000ee20000000a00 */
[----:B------:R-:W-:Y:S02]  /*09a0*/  @P2 IADD3.X R31, R40, R31, RZ, P4, !PT ;  /* 0x0000001f281f2210 */ /* 0x000fe400027fe4ff */
[----:B------:R-:W-:Y:S01]  /*09b0*/  @P0 IADD3 R27, R33, R27, RZ ;  /* 0x0000001b211b0210 */ /* 0x000fe20007ffe0ff */
[----:B--2---:R-:W-:Y:S01]  /*09c0*/  @P3 IMAD R33, R11, R28, RZ ;  /* 0x0000001c0b213224 */ /* 0x004fe200078e02ff */
[C---:B------:R-:W-:Y:S01]  /*09d0*/  @P0 SHF.L.U32 R41, R32.reuse, 0x1, RZ ;  /* 0x0000000120290819 */ /* 0x040fe200000006ff */
[----:B------:R2:W5:Y:S01]  /*09e0*/  @P2 LDG.E R38, desc[UR12][R30.64] ;  /* 0x0000000c1e262981 */ /* 0x000562000c1e1900 */
[----:B0-----:R-:W-:Y:S01]  /*09f0*/  @P0 SHF.L.U64.HI R34, R32, 0x1, R27 ;  /* 0x0000000120220819 */ /* 0x001fe2000001021b */
[----:B------:R-:W-:Y:S01]  /*0a00*/  @P3 IMAD R33, R6, R29, R33 ;  /* 0x0000001d06213224 */ /* 0x000fe200078e0221 */
[----:B-1----:R-:W-:-:S02]  /*0a10*/  @P0 IADD3 R22, P4, R41, R22, RZ ;  /* 0x0000001629160210 */ /* 0x002fc40007f9e0ff */
[----:B--2---:R-:W-:Y:S02]  /*0a20*/  @P3 MOV R30, R42 ;  /* 0x0000002a001e3202 */ /* 0x004fe40000000f00 */
[----:B------:R-:W-:Y:S02]  /*0a30*/  @P3 MOV R31, R45 ;  /* 0x0000002d001f3202 */ /* 0x000fe40000000f00 */
[----:B------:R-:W-:Y:S01]  /*0a40*/  @P0 IADD3.X R23, R34, R23, RZ, P4, !PT ;  /* 0x0000001722170210 */ /* 0x000fe200027fe4ff */
[----:B------:R-:W-:Y:S01]  /*0a50*/  @P3 IMAD.WIDE.U32 R28, R6, R28, R30 ;  /* 0x0000001c061c3225 */ /* 0x000fe200078e001e */
[----:B----4-:R-:W-:Y:S02]  /*0a60*/  @P0 IADD3 R20, P4, R41, R20, RZ ;  /* 0x0000001429140210 */ /* 0x010fe40007f9e0ff */
[----:B---3--:R-:W-:Y:S02]  /*0a70*/  @P2 IADD3 R24, P5, R17, R24, RZ ;  /* 0x0000001811182210 */ /* 0x008fe40007fbe0ff */
[----:B------:R-:W-:Y:S01]  /*0a80*/  @P3 IADD3 R29, R29, R33, RZ ;  /* 0x000000211d1d3210 */ /* 0x000fe20007ffe0ff */
[----:B------:R-:W-:Y:S01]  /*0a90*/  HFMA2.MMA R35, -RZ, RZ, 0, 0 ;  /* 0x00000000ff237435 */ /* 0x000fe200000001ff */
[----:B------:R-:W-:Y:S01]  /*0aa0*/  @P3 SHF.L.U32 R27, R28, 0x1, RZ ;  /* 0x000000011c1b3819 */ /* 0x000fe200000006ff */
[----:B------:R-:W0:Y:S01]  /*0ab0*/  @P3 LDC.64 R16, c[0x0][0x228] ;  /* 0x00008a00ff103b82 */ /* 0x000e220000000a00 */
[----:B------:R-:W-:Y:S01]  /*0ac0*/  @P0 IADD3.X R21, R34, R21, RZ, P4, !PT ;  /* 0x0000001522150210 */ /* 0x000fe200027fe4ff */
[----:B------:R-:W-:Y:S01]  /*0ad0*/  HFMA2.MMA R34, -RZ, RZ, 0, 0 ;  /* 0x00000000ff227435 */ /* 0x000fe200000001ff */
[----:B------:R-:W-:-:S02]  /*0ae0*/  @P2 IADD3.X R25, R40, R25, RZ, P5, !PT ;  /* 0x0000001928192210 */ /* 0x000fc40002ffe4ff */
[----:B------:R-:W-:Y:S02]  /*0af0*/  @P3 SHF.L.U64.HI R28, R28, 0x1, R29 ;  /* 0x000000011c1c3819 */ /* 0x000fe4000001021d */
[----:B------:R-:W-:Y:S01]  /*0b00*/  @P3 IADD3 R14, P5, R27, R14, RZ ;  /* 0x0000000e1b0e3210 */ /* 0x000fe20007fbe0ff */
[----:B------:R-:W5:Y:S03]  /*0b10*/  @P2 LDG.E R35, desc[UR12][R24.64] ;  /* 0x0000000c18232981 */ /* 0x000f66000c1e1900 */
[----:B------:R-:W-:-:S05]  /*0b20*/  @P3 IADD3.X R15, R28, R15, RZ, P5, !PT ;  /* 0x0000000f1c0f3210 */ /* 0x000fca0002ffe4ff */
[----:B------:R-:W5:Y:S01]  /*0b30*/  @P3 LDG.E R34, desc[UR12][R14.64] ;  /* 0x0000000c0e223981 */ /* 0x000f62000c1e1900 */
[----:B------:R-:W-:-:S06]  /*0b40*/  CS2R R32, SRZ ;  /* 0x0000000000207805 */ /* 0x000fcc000001ff00 */
[----:B------:R-:W5:Y:S04]  /*0b50*/  @P0 LDG.E R33, desc[UR12][R22.64] ;  /* 0x0000000c16210981 */ /* 0x000f68000c1e1900 */
[----:B------:R-:W5:Y:S01]  /*0b60*/  @P0 LDG.E R32, desc[UR12][R20.64] ;  /* 0x0000000c14200981 */ /* 0x000f62000c1e1900 */
[----:B------:R-:W-:-:S13]  /*0b70*/  R2UR UR20, R18 ;  /* 0x00000000121472ca */ /* 0x000fda00000e0000 */
[----:B------:R-:W-:-:S05]  /*0b80*/  MOV R18, UR20 ;  /* 0x0000001400127c02 */ /* 0x000fca0008000f00 */
[----:B------:R-:W-:-:S05]  /*0b90*/  FFMA.FTZ R19, -R18, UR20, R19 ;  /* 0x0000001412137c23 */ /* 0x000fca0008010113 */
[----:B------:R-:W-:-:S13]  /*0ba0*/  FSETP.GTU.FTZ.AND P0, PT, R19, RZ, PT ;  /* 0x000000ff1300720b */ /* 0x000fda0003f1c000 */
[----:B------:R-:W-:Y:S01]  /*0bb0*/  VOTEU.ANY UP0, P0 ;  /* 0x00000000003f7886 */ /* 0x000fe20000000100 */
[----:B------:R-:W-:-:S04]  /*0bc0*/  PLOP3.LUT P0, PT, PT, PT, UP0, 0x80, 0x0 ;  /* 0x000000000000781c */ /* 0x000fc80003f0f008 */
[----:B------:R-:W-:-:S09]  /*0bd0*/  @UP0 ULDC UR10, c[0x0][0x250] ;  /* 0x00009400000a0ab9 */ /* 0x000fd20000000800 */
[----:B------:R-:W-:-:S06]  /*0be0*/  @P0 FADD.FTZ R18, R19, UR10 ;  /* 0x0000000a13120e21 */ /* 0x000fcc0008010000 */
[----:B------:R-:W1:Y:S01]  /*0bf0*/  @P0 MUFU.RSQ R18, R18 ;  /* 0x0000001200120308 */ /* 0x000e620000001400 */
[----:B0-----:R-:W-:Y:S02]  /*0c00*/  @P3 IADD3 R16, P6, R27, R16, RZ ;  /* 0x000000101b103210 */ /* 0x001fe40007fde0ff */
[----:B------:R-:W-:Y:S01]  /*0c10*/  CS2R R30, SRZ ;  /* 0x00000000001e7805 */ /* 0x000fe2000001ff00 */
[----:B------:R-:W-:Y:S01]  /*0c20*/  UMOV UR18, 0x3f800000 ;  /* 0x3f80000000127882 */ /* 0x000fe20000000000 */
[----:B------:R-:W-:Y:S02]  /*0c30*/  @P3 IADD3.X R17, R28, R17, RZ, P6, !PT ;  /* 0x000000111c113210 */ /* 0x000fe400037fe4ff */
[----:B-1----:R-:W-:Y:S01]  /*0c40*/  @P0 R2UR UR10, R18 ;  /* 0x00000000120a02ca */ /* 0x002fe200000e0000 */
[----:B------:R-:W-:Y:S01]  /*0c50*/  BSSY B0, `(.L_x_932) ;  /* 0x000001b000007945 */ /* 0x000fe20003800000 */
[----:B------:R-:W-:Y:S01]  /*0c60*/  ISETP.GT.U32.AND P0, PT, R39, 0x1ff, PT ;  /* 0x000001ff2700780c */ /* 0x000fe20003f04070 */
[----:B------:R-:W-:Y:S01]  /*0c70*/  HFMA2.MMA R27, -RZ, RZ, 0, 0 ;  /* 0x00000000ff1b7435 */ /* 0x000fe200000001ff */
[----:B------:R0:W5:Y:S01]  /*0c80*/  @P3 LDG.E R31, desc[UR12][R16.64] ;  /* 0x0000000c101f3981 */ /* 0x000162000c1e1900 */
[----:B------:R-:W-:-:S02]  /*0c90*/  ISETP.NE.AND P4, PT, RZ, UR16, PT ;  /* 0x00000010ff007c0c */ /* 0x000fc4000bf85270 */
[----:B------:R-:W-:-:S06]  /*0ca0*/  CS2R R28, SRZ ;  /* 0x00000000001c7805 */ /* 0x000fcc000001ff00 */
[----:B------:R-:W-:Y:S01]  /*0cb0*/  @UP0 UMOV UR18, UR10 ;  /* 0x0000000a00120c82 */ /* 0x000fe20008000000 */
[--C-:B0-----:R-:W-:Y:S02]  /*0cc0*/  HADD2.F32 R17, -RZ, R37.reuse.H0_H0 ;  /* 0x20000025ff117230 */ /* 0x101fe40000004100 */
[----:B------:R-:W-:Y:S01]  /*0cd0*/  HADD2.F32 R19, -RZ, R37.H1_H1 ;  /* 0x30000025ff137230 */ /* 0x000fe20000004100 */
        /* <DEDUP_REMOVED lines=18> */
.L_x_933:
[----:B------:R-:W-:Y:S05]  /*0e00*/  BSYNC B0 ;  /* 0x0000000000007941 */ /* 0x000fea0003800000 */
.L_x_932:
[----:B------:R-:W-:Y:S01]  /*0e10*/  FADD.FTZ R12, R17, -UR20 ;  /* 0x80000014110c7e21 */ /* 0x000fe20008010000 */
        /* <DEDUP_REMOVED lines=24> */
.L_x_934:
[----:B------:R-:W-:Y:S01]  /*0fa0*/  FMUL.FTZ R17, R15, R30 ;  /* 0x0000001e0f117220 */ /* 0x000fe20000410000 */
[--C-:B------:R-:W-:Y:S02]  /*0fb0*/  HADD2.F32 R19, -RZ, R38.reuse.H0_H0 ;  /* 0x20000026ff137230 */ /* 0x100fe40000004100 */
[----:B------:R-:W-:Y:S01]  /*0fc0*/  FMUL.FTZ R18, R14, R27 ;  /* 0x0000001b0e127220 */ /* 0x000fe20000410000 */
[----:B------:R-:W-:Y:S02]  /*0fd0*/  HADD2.F32 R20, -RZ, R38.H1_H1 ;  /* 0x30000026ff147230 */ /* 0x000fe40000004100 */
[----:B------:R-:W-:Y:S01]  /*0fe0*/  FFMA.FTZ R16, R12, R17, RZ ;  /* 0x000000110c107223 */ /* 0x000fe200000100ff */
[----:B------:R-:W-:Y:S01]  /*0ff0*/  FADD.FTZ R17, RZ, R17 ;  /* 0x00000011ff117221 */ /* 0x000fe20000010000 */
[----:B------:R-:W-:Y:S01]  /*1000*/  FADD.FTZ R19, R19, -UR20 ;  /* 0x8000001413137e21 */ /* 0x000fe20008010000 */
[--C-:B------:R-:W-:Y:S02]  /*1010*/  HADD2.F32 R21, -RZ, R35.reuse.H0_H0 ;  /* 0x20000023ff157230 */ /* 0x100fe40000004100 */
[----:B------:R-:W-:Y:S01]  /*1020*/  FADD.FTZ R20, R20, -UR20 ;  /* 0x8000001414147e21 */ /* 0x000fe20008010000 */
[----:B------:R-:W-:Y:S01]  /*1030*/  FFMA.FTZ R16, R13, R18, R16 ;  /* 0x000000120d107223 */ /* 0x000fe20000010010 */
[----:B------:R-:W-:Y:S01]  /*1040*/  FADD.FTZ R17, R18, R17 ;  /* 0x0000001112117221 */ /* 0x000fe20000010000 */
[----:B------:R-:W-:Y:S01]  /*1050*/  FMUL.FTZ R48, R19, UR18 ;  /* 0x0000001213307c20 */ /* 0x000fe20008410000 */
[----:B------:R-:W-:-:S02]  /*1060*/  HADD2.F32 R18, -RZ, R35.H1_H1 ;  /* 0x30000023ff127230 */ /* 0x000fc40000004100 */
[----:B------:R-:W-:Y:S01]  /*1070*/  FFMA.FTZ R46, R12, R15, RZ ;  /* 0x0000000f0c2e7223 */ /* 0x000fe200000100ff */
        /* <DEDUP_REMOVED lines=20> */
.L_x_935:
[----:B------:R-:W-:Y:S01]  /*11c0*/  FADD.FTZ R20, RZ, R15 ;  /* 0x0000000fff147221 */ /* 0x000fe20000010000 */
[----:B------:R-:W-:Y:S01]  /*11d0*/  FMUL.FTZ R23, R21, R30 ;  /* 0x0000001e15177220 */ /* 0x000fe20000410000 */
[----:B------:R-:W-:Y:S01]  /*11e0*/  FFMA.FTZ R24, R13, R14, RZ ;  /* 0x0000000e0d187223 */ /* 0x000fe200000100ff */
[--C-:B------:R-:W-:Y:S02]  /*11f0*/  HADD2.F32 R22, -RZ, R33.reuse.H0_H0 ;  /* 0x20000021ff167230 */ /* 0x100fe40000004100 */
[----:B------:R-:W-:Y:S01]  /*1200*/  FADD.FTZ R15, R20, R21 ;  /* 0x00000015140f7221 */ /* 0x000fe20000010000 */
[----:B------:R-:W-:Y:S01]  /*1210*/  FADD.FTZ R20, R17, R23 ;  /* 0x0000001711147221 */ /* 0x000fe20000010000 */
[----:B------:R-:W-:Y:S01]  /*1220*/  FADD.FTZ R17, RZ, R14 ;  /* 0x0000000eff117221 */ /* 0x000fe20000010000 */
[----:B------:R-:W-:Y:S02]  /*1230*/  HADD2.F32 R14, -RZ, R33.H1_H1 ;  /* 0x30000021ff0e7230 */ /* 0x000fe40000004100 */
[C---:B------:R-:W-:Y:S01]  /*1240*/  FFMA.FTZ R12, R48.reuse, R21, R46 ;  /* 0x00000015300c7223 */ /* 0x040fe2000001002e */
[----:B------:R-:W-:Y:S01]  /*1250*/  FFMA.FTZ R16, R48, R23, R16 ;  /* 0x0000001730107223 */ /* 0x000fe20000010010 */
[----:B------:R-:W-:Y:S01]  /*1260*/  FMUL.FTZ R21, R18, R27 ;  /* 0x0000001b12157220 */ /* 0x000fe20000410000 */
[----:B------:R-:W-:Y:S01]  /*1270*/  FADD.FTZ R22, R22, -UR20 ;  /* 0x8000001416167e21 */ /* 0x000fe20008010000 */
[----:B------:R-:W-:Y:S01]  /*1280*/  FADD.FTZ R14, R14, -UR20 ;  /* 0x800000140e0e7e21 */ /* 0x000fe20008010000 */
[C---:B------:R-:W-:Y:S01]  /*1290*/  FFMA.FTZ R13, R19.reuse, R18, R24 ;  /* 0x00000012130d7223 */ /* 0x040fe20000010018 */
[----:B------:R-:W-:Y:S01]  /*12a0*/  FFMA.FTZ R19, R19, R21, R16 ;  /* 0x0000001513137223 */ /* 0x000fe20000010010 */
[----:B------:R-:W-:Y:S01]  /*12b0*/  FADD.FTZ R18, R17, R18 ;  /* 0x0000001211127221 */ /* 0x000fe20000010000 */
[----:B------:R-:W-:Y:S01]  /*12c0*/  FADD.FTZ R16, R21, R20 ;  /* 0x0000001415107221 */ /* 0x000fe20000010000 */
[----:B------:R-:W-:-:S02]  /*12d0*/  HADD2.F32 R21, -RZ, R32.H0_H0 ;  /* 0x20000020ff157230 */ /* 0x000fc40000004100 */
        /* <DEDUP_REMOVED lines=22> */
.L_x_936:
[----:B------:R-:W-:Y:S01]  /*1440*/  FMUL.FTZ R20, R21, R30 ;  /* 0x0000001e15147220 */ /* 0x000fe20000410000 */
[--C-:B------:R-:W-:Y:S02]  /*1450*/  HADD2.F32 R22, -RZ, R34.reuse.H0_H0 ;  /* 0x20000022ff167230 */ /* 0x100fe40000004100 */
[----:B------:R-:W-:Y:S01]  /*1460*/  FADD.FTZ R15, R15, R21 ;  /* 0x000000150f0f7221 */ /* 0x000fe20000010000 */
[----:B------:R-:W-:Y:S02]  /*1470*/  HADD2.F32 R23, -RZ, R34.H1_H1 ;  /* 0x30000022ff177230 */ /* 0x000fe40000004100 */
[----:B------:R-:W-:Y:S01]  /*1480*/  FFMA.FTZ R12, R46, R21, R12 ;  /* 0x000000152e0c7223 */ /* 0x000fe2000001000c */
[----:B------:R-:W-:Y:S01]  /*1490*/  FADD.FTZ R21, R16, R20 ;  /* 0x0000001410157221 */ /* 0x000fe20000010000 */
[----:B------:R-:W-:Y:S01]  /*14a0*/  FFMA.FTZ R19, R46, R20, R19 ;  /* 0x000000142e137223 */ /* 0x000fe20000010013 */
[----:B------:R-:W-:Y:S01]  /*14b0*/  FMUL.FTZ R16, R17, R27 ;  /* 0x0000001b11107220 */ /* 0x000fe20000410000 */
[----:B------:R-:W-:Y:S01]  /*14c0*/  FADD.FTZ R20, R22, -UR20 ;  /* 0x8000001416147e21 */ /* 0x000fe20008010000 */
[----:B------:R-:W-:-:S02]  /*14d0*/  FADD.FTZ R23, R23, -UR20 ;  /* 0x8000001417177e21 */ /* 0x000fc40008010000 */
[----:B------:R-:W-:Y:S01]  /*14e0*/  FADD.FTZ R46, R16, R21 ;  /* 0x00000015102e7221 */ /* 0x000fe20000010000 */
[----:B------:R-:W-:Y:S01]  /*14f0*/  FFMA.FTZ R22, R14, R16, R19 ;  /* 0x000000100e167223 */ /* 0x000fe20000010013 */
[----:B------:R-:W-:Y:S01]  /*1500*/  FMUL.FTZ R21, R20, UR18 ;  /* 0x0000001214157c20 */ /* 0x000fe20008410000 */
[--C-:B------:R-:W-:Y:S02]  /*1510*/  HADD2.F32 R16, -RZ, R31.reuse.H0_H0 ;  /* 0x2000001fff107230 */ /* 0x100fe40000004100 */
        /* <DEDUP_REMOVED lines=21> */
.L_x_937:
[----:B------:R-:W-:Y:S01]  /*1670*/  FMUL.FTZ R23, R16, R30 ;  /* 0x0000001e10177220 */ /* 0x000fe20000410000 */
[----:B------:R-:W-:Y:S01]  /*1680*/  ISETP.GT.AND P0, PT, R2, 0x1e, PT ;  /* 0x0000001e0200780c */ /* 0x000fe20003f04270 */
[----:B------:R-:W0:Y:S01]  /*1690*/  S2UR UR19, SR_CgaCtaId ;  /* 0x00000000001379c3 */ /* 0x000e220000008800 */
[----:B------:R-:W-:Y:S01]  /*16a0*/  UMOV UR11, 0x400 ;  /* 0x00000400000b7882 */ /* 0x000fe20000000000 */
[----:B------:R-:W-:Y:S01]  /*16b0*/  FFMA.FTZ R22, R21, R23, R22 ;  /* 0x0000001715167223 */ /* 0x000fe20000010016 */
[----:B------:R-:W-:Y:S01]  /*16c0*/  FADD.FTZ R24, R46, R23 ;  /* 0x000000172e187221 */ /* 0x000fe20000010000 */
[----:B------:R-:W-:Y:S01]  /*16d0*/  FMUL.FTZ R23, R20, R27 ;  /* 0x0000001b14177220 */ /* 0x000fe20000410000 */
[----:B------:R-:W-:Y:S01]  /*16e0*/  UIADD3 UR10, UR11, 0xa0, URZ ;  /* 0x000000a00b0a7890 */ /* 0x000fe2000fffe03f */
[----:B------:R-:W-:Y:S01]  /*16f0*/  FFMA.FTZ R14, R14, R17, R13 ;  /* 0x000000110e0e7223 */ /* 0x000fe2000001000d */
[----:B------:R-:W-:Y:S01]  /*1700*/  ISETP.NE.AND P3, PT, R39, RZ, PT ;  /* 0x000000ff2700720c */ /* 0x000fe20003f65270 */
[----:B------:R-:W-:Y:S01]  /*1710*/  FFMA.FTZ R22, R19, R23, R22 ;  /* 0x0000001713167223 */ /* 0x000fe20000010016 */
[----:B------:R-:W-:Y:S01]  /*1720*/  FADD.FTZ R25, R23, R24 ;  /* 0x0000001817197221 */ /* 0x000fe20000010000 */
[----:B------:R-:W-:Y:S01]  /*1730*/  FADD.FTZ R17, R18, R17 ;  /* 0x0000001112117221 */ /* 0x000fe20000010000 */
[----:B------:R-:W-:Y:S01]  /*1740*/  FFMA.FTZ R13, R19, R20, R14 ;  /* 0x00000014130d7223 */ /* 0x000fe2000001000e */
[----:B------:R-:W-:Y:S01]  /*1750*/  FADD.FTZ R14, R15, R16 ;  /* 0x000000100f0e7221 */ /* 0x000fe20000010000 */
[----:B------:R-:W1:Y:S01]  /*1760*/  SHFL.DOWN PT, R23, R22, 0x1, 0x1f ;  /* 0x08201f0016177f89 */ /* 0x000e6200000e0000 */
[----:B------:R-:W-:Y:S01]  /*1770*/  FFMA.FTZ R12, R21, R16, R12 ;  /* 0x00000010150c7223 */ /* 0x000fe2000001000c */
[----:B------:R-:W-:Y:S01]  /*1780*/  FADD.FTZ R15, R17, R20 ;  /* 0x00000014110f7221 */ /* 0x000fe20000010000 */
[----:B------:R-:W-:Y:S01]  /*1790*/  BSSY B0, `(.L_x_938) ;  /* 0x0000048000007945 */ /* 0x000fe20003800000 */
[----:B------:R-:W2:Y:S01]  /*17a0*/  SHFL.DOWN PT, R24, R25, 0x1, 0x1f ;  /* 0x08201f0019187f89 */ /* 0x000ea200000e0000 */
        /* <DEDUP_REMOVED lines=27> */
[----:B------:R-:W-:-:S10]  /*1960*/  MOV R24, R22 ;  /* 0x0000001600187202 */ /* 0x000fd40000000f00 */
        /* <DEDUP_REMOVED lines=42> */
.L_x_939:
[----:B------:R-:W-:Y:S05]  /*1c10*/  BSYNC B0 ;  /* 0x0000000000007941 */ /* 0x000fea0003800000 */
.L_x_938:
        /* <DEDUP_REMOVED lines=158> */
.L_x_941:
[----:B------:R-:W-:Y:S05]  /*2600*/  BSYNC B0 ;  /* 0x0000000000007941 */ /* 0x000fea0003800000 */
.L_x_940:
        /* <DEDUP_REMOVED lines=20> */
.L_x_943:
[----:B------:R-:W-:Y:S05]  /*2750*/  BSYNC B0 ;  /* 0x0000000000007941 */ /* 0x000fea0003800000 */
.L_x_942:
        /* <DEDUP_REMOVED lines=35> */
.L_x_946:
[----:B------:R-:W2:Y:S04]  /*2990*/  LDG.E.STRONG.GPU R10, desc[UR12][R12.64] ;  /* 0x0000000c0c0a7981 */ /* 0x000ea8000c1ef900 */
[----:B--2---:R-:W-:Y:S01]  /*29a0*/  CCTL.IVALL ;  /* 0x00000000ff00798f */ /* 0x004fe20002000000 */
[----:B------:R-:W-:Y:S05]  /*29b0*/  YIELD ;  /* 0x0000000000007946 */ /* 0x000fea0003800000 */
[----:B------:R-:W-:-:S13]  /*29c0*/  ISETP.NE.AND P0, PT, R10, R17, PT ;  /* 0x000000110a00720c */ /* 0x000fda0003f05270 */
[----:B------:R-:W-:Y:S05]  /*29d0*/  @P0 BRA `(.L_x_946) ;  /* 0xfffffffc00ec0947 */ /* 0x000fea000383ffff */
.L_x_945:
        /* <DEDUP_REMOVED lines=17> */
.L_x_950:
        /* <DEDUP_REMOVED lines=115> */
.L_x_949:
        /* <DEDUP_REMOVED lines=14> */
[----:B------:R-:W-:Y:S01]  /*3300*/  IADD3 R19, R19, 0x4, RZ ;  /* 0x0000000413137810 */ /* 0x000fe20007ffe0ff */
[----:B0-----:R-:W-:Y:S01]  /*3310*/  @!P6 FADD.FTZ R24, R24, R12 ;  /* 0x0000000c1818e221 */ /* 0x001fe20000010000 */
[----:B------:R-:W-:Y:S01]  /*3320*/  @!P6 FADD.FTZ R25, R25, R13 ;  /* 0x0000000d1919e221 */ /* 0x000fe20000010000 */
[----:B------:R-:W-:-:S08]  /*3330*/  ISETP.EQ.OR P6, PT, R23, UR14, P3 ;  /* 0x0000000e17007c0c */ /* 0x000fd00009fc2670 */
[----:B------:R-:W-:-:S04]  /*3340*/  @!P0 IMAD R13, R17, UR17, R26 ;  /* 0x00000011110d8c24 */ /* 0x000fc8000f8e021a */
[----:B------:R-:W-:-:S04]  /*3350*/  @!P0 IMAD.WIDE.U32 R12, R13, 0x8, R20 ;  /* 0x000000080d0c8825 */ /* 0x000fc800078e0014 */
[----:B--2---:R-:W-:Y:S01]  /*3360*/  @!P5 FADD.FTZ R24, R24, R14 ;  /* 0x0000000e1818d221 */ /* 0x004fe20000010000 */
        /* <DEDUP_REMOVED lines=40> */
.L_x_951:
[----:B------:R-:W-:-:S13]  /*35f0*/  ISETP.NE.OR P0, PT, R10, RZ, P0 ;  /* 0x000000ff0a00720c */ /* 0x000fda0000705670 */
[----:B------:R-:W-:Y:S05]  /*3600*/  @!P0 BRA `(.L_x_947) ;  /* 0x00000000007c8947 */ /* 0x000fea0003800000 */
.L_x_948:
        /* <DEDUP_REMOVED lines=10> */
[----:B------:R-:W-:Y:S02]  /*36b0*/  @!P5 IMAD R17, R17, UR17, R26 ;  /* 0x000000111111dc24 */ /* 0x000fe4000f8e021a */
[----:B0-----:R-:W-:Y:S01]  /*36c0*/  @!P6 FADD.FTZ R24, R24, R12 ;  /* 0x0000000c1818e221 */ /* 0x001fe20000010000 */
        /* <DEDUP_REMOVED lines=19> */
.L_x_947:
        /* <DEDUP_REMOVED lines=11> */
.L_x_953:
[----:B------:R-:W-:Y:S05]  /*38b0*/  BSYNC B0 ;  /* 0x0000000000007941 */ /* 0x000fea0003800000 */
.L_x_952:
        /* <DEDUP_REMOVED lines=16> */
.L_x_944:
[----:B------:R-:W1:Y:S01]  /*39c0*/  S2UR UR11, SR_CgaCtaId ;  /* 0x00000000000b79c3 */ /* 0x000e620000008800 */
[----:B------:R-:W-:Y:S01]  /*39d0*/  UMOV UR10, 0x400 ;  /* 0x00000400000a7882 */ /* 0x000fe20000000000 */
[----:B------:R-:W-:-:S06]  /*39e0*/  SHF.R.U32.HI R10, RZ, 0x4, R39 ;  /* 0x00000004ff0a7819 */ /* 0x000fcc0000011627 */
[----:B--2---:R-:W2:Y:S01]  /*39f0*/  LDC R15, c[0x0][0x2ac] ;  /* 0x0000ab00ff0f7b82 */ /* 0x004ea20000000800 */
[----:B-1----:R-:W-:Y:S01]  /*3a00*/  ULEA UR10, UR11, UR10, 0x18 ;  /* 0x0000000a0b0a7291 */ /* 0x002fe2000f8ec03f */
[----:B--2---:R-:W-:-:S08]  /*3a10*/  IMAD R10, R15, UR14, R10 ;  /* 0x0000000e0f0a7c24 */ /* 0x004fd0000f8e020a */
[----:B------:R-:W-:Y:S01]  /*3a20*/  @!P3 STS.64 [UR10+0x98], R24 ;  /* 0x00009818ff00b988 */ /* 0x000fe20008000a0a */
[--C-:B------:R-:W-:Y:S02]  /*3a30*/  HADD2.F32 R15, -RZ, R36.reuse.H0_H0 ;  /* 0x20000024ff0f7230 */ /* 0x100fe40000004100 */
[----:B------:R-:W-:Y:S01]  /*3a40*/  HADD2.F32 R36, -RZ, R36.H1_H1 ;  /* 0x30000024ff247230 */ /* 0x000fe20000004100 */
[----:B------:R-:W-:Y:S01]  /*3a50*/  BAR.SYNC.DEFER_BLOCKING 0x0 ;  /* 0x0000000000007b1d */ /* 0x000fe20000010000 */
[C---:B------:R-:W-:Y:S02]  /*3a60*/  IADD3 R14, R10.reuse, 0x40, RZ ;  /* 0x000000400a0e7810 */ /* 0x040fe40007ffe0ff */
[----:B------:R-:W-:-:S03]  /*3a70*/  IADD3 R10, R10, 0x60, RZ ;  /* 0x000000600a0a7810 */ /* 0x000fc60007ffe0ff */
[----:B------:R-:W1:Y:S01]  /*3a80*/  LDS.64 R12, [UR10+0x98] ;  /* 0x0000980aff0c7984 */ /* 0x000e620008000a00 */
[----:B------:R-:W-:Y:S02]  /*3a90*/  ULDC.64 UR10, c[0x0][0x290] ;  /* 0x0000a400000a7ab9 */ /* 0x000fe40000000a00 */
[----:B------:R-:W-:Y:S02]  /*3aa0*/  ISETP.GE.U32.AND P0, PT, R14, UR10, PT ;  /* 0x0000000a0e007c0c */ /* 0x000fe4000bf06070 */
[----:B------:R-:W-:Y:S02]  /*3ab0*/  SHF.R.S32.HI R14, RZ, 0x1f, R14 ;  /* 0x0000001fff0e7819 */ /* 0x000fe4000001140e */
[----:B------:R-:W-:Y:S01]  /*3ac0*/  ISETP.GE.U32.AND P3, PT, R10, UR10, PT ;  /* 0x0000000a0a007c0c */ /* 0x000fe2000bf66070 */
[----:B------:R-:W-:Y:S01]  /*3ad0*/  ULDC UR10, c[0x0][0x2bc] ;  /* 0x0000af00000a7ab9 */ /* 0x000fe20000000800 */
[----:B------:R-:W-:Y:S01]  /*3ae0*/  ISETP.GE.AND.EX P0, PT, R14, UR11, PT, P0 ;  /* 0x0000000b0e007c0c */ /* 0x000fe2000bf06300 */
[--C-:B------:R-:W-:Y:S01]  /*3af0*/  HADD2.F32 R14, -RZ, R37.reuse.H0_H0 ;  /* 0x20000025ff0e7230 */ /* 0x100fe20000004100 */
[----:B------:R-:W-:Y:S01]  /*3b00*/  SHF.R.S32.HI R10, RZ, 0x1f, R10 ;  /* 0x0000001fff0a7819 */ /* 0x000fe2000001140a */
[----:B------:R-:W-:-:S03]  /*3b10*/  HADD2.F32 R37, -RZ, R37.H1_H1 ;  /* 0x30000025ff257230 */ /* 0x000fc60000004100 */
[----:B------:R-:W-:Y:S01]  /*3b20*/  ISETP.GE.AND.EX P3, PT, R10, UR11, PT, P3 ;  /* 0x0000000b0a007c0c */ /* 0x000fe2000bf66330 */
[----:B------:R-:W-:Y:S01]  /*3b30*/  FADD.FTZ R14, R14, -UR20 ;  /* 0x800000140e0e7e21 */ /* 0x000fe20008010000 */
[----:B------:R-:W-:-:S03]  /*3b40*/  FADD.FTZ R37, R37, -UR20 ;  /* 0x8000001425257e21 */ /* 0x000fc60008010000 */
[----:B------:R-:W-:Y:S01]  /*3b50*/  FMUL.FTZ R22, R14, UR18 ;  /* 0x000000120e167c20 */ /* 0x000fe20008410000 */
[----:B------:R-:W-:Y:S01]  /*3b60*/  FMUL.FTZ R37, R37, UR18 ;  /* 0x0000001225257c20 */ /* 0x000fe20008410000 */
[----:B-1----:R-:W-:Y:S01]  /*3b70*/  FMUL.FTZ R10, R12, UR10 ;  /* 0x0000000a0c0a7c20 */ /* 0x002fe20008410000 */
[----:B------:R-:W-:Y:S01]  /*3b80*/  FMUL.FTZ R13, R13, UR10 ;  /* 0x0000000a0d0d7c20 */ /* 0x000fe20008410000 */
[--C-:B------:R-:W-:Y:S02]  /*3b90*/  HADD2.F32 R12, -RZ, R38.reuse.H0_H0 ;  /* 0x20000026ff0c7230 */ /* 0x100fe40000004100 */
[----:B------:R-:W-:Y:S01]  /*3ba0*/  HADD2.F32 R38, -RZ, R38.H1_H1 ;  /* 0x30000026ff267230 */ /* 0x000fe20000004100 */
        /* <DEDUP_REMOVED lines=8> */
[----:B------:R-:W1:Y:S01]  /*3c30*/  MUFU.RCP R18, R18 ;  /* 0x0000001200127308 */ /* 0x000e620000001000 */
[----:B--2---:R-:W-:-:S07]  /*3c40*/  FADD.FTZ R20, R19, 1 ;  /* 0x3f80000013147421 */ /* 0x004fce0000010000 */
        /* <DEDUP_REMOVED lines=9> */
.L_x_954:
        /* <DEDUP_REMOVED lines=20> */
.L_x_956:
[----:B------:R-:W-:Y:S05]  /*3e20*/  BSYNC B0 ;  /* 0x0000000000007941 */ /* 0x000fea0003800000 */
.L_x_955:
[----:B------:R-:W-:Y:S01]  /*3e30*/  FADD.FTZ R14, R12, -UR20 ;  /* 0x800000140c0e7e21 */ /* 0x000fe20008010000 */
[----:B------:R-:W-:Y:S01]  /*3e40*/  FADD.FTZ R38, R38, -UR20 ;  /* 0x8000001426267e21 */ /* 0x000fe20008010000 */
[--C-:B-1----:R-:W-:Y:S02]  /*3e50*/  HADD2.F32 R15, -RZ, R35.reuse.H0_H0 ;  /* 0x20000023ff0f7230 */ /* 0x102fe40000004100 */
        /* <DEDUP_REMOVED lines=22> */
.L_x_957:
        /* <DEDUP_REMOVED lines=20> */
.L_x_959:
[----:B------:R-:W-:Y:S05]  /*4100*/  BSYNC B0 ;  /* 0x0000000000007941 */ /* 0x000fea0003800000 */
.L_x_958:
[--C-:B------:R-:W-:Y:S01]  /*4110*/  HADD2.F32 R12, -RZ, R33.reuse.H0_H0 ;  /* 0x20000021ff0c7230 */ /* 0x100fe20000004100 */
[C---:B------:R-:W-:Y:S01]  /*4120*/  ISETP.LT.U32.AND P0, PT, R39.reuse, 0x200, !P0 ;  /* 0x000002002700780c */ /* 0x040fe20004701070 */
[----:B------:R-:W-:Y:S01]  /*4130*/  HADD2.F32 R33, -RZ, R33.H1_H1 ;  /* 0x30000021ff217230 */ /* 0x000fe20000004100 */
[----:B------:R-:W-:Y:S01]  /*4140*/  ISETP.LT.U32.AND P3, PT, R39, 0x200, !P3 ;  /* 0x000002002700780c */ /* 0x000fe20005f61070 */
[----:B-1----:R-:W-:Y:S02]  /*4150*/  HADD2.F32 R15, -RZ, R32.H0_H0 ;  /* 0x20000020ff0f7230 */ /* 0x002fe40000004100 */
        /* <DEDUP_REMOVED lines=26> */
.L_x_960:
        /* <DEDUP_REMOVED lines=20> */
.L_x_962:
[----:B------:R-:W-:Y:S05]  /*4440*/  BSYNC B0 ;  /* 0x0000000000007941 */ /* 0x000fea0003800000 */
.L_x_961:
        /* <DEDUP_REMOVED lines=16> */
[----:B------:R-:W2:Y:S01]  /*4550*/  MUFU.RCP R19, R18 ;  /* 0x0000001200137308 */ /* 0x000ea20000001000 */
[----:B-1----:R-:W-:Y:S01]  /*4560*/  FADD.FTZ R20, -R16, 1 ;  /* 0x3f80000010147421 */ /* 0x002fe20000010100 */
[----:B------:R-:W-:-:S03]  /*4570*/  FMUL.FTZ R15, R15, R16 ;  /* 0x000000100f0f7220 */ /* 0x000fc60000410000 */
[----:B------:R-:W-:Y:S01]  /*4580*/  FFMA.FTZ R20, R29, R20, 1 ;  /* 0x3f8000001d147423 */ /* 0x000fe20000010014 */
[----:B--2---:R-:W-:Y:S01]  /*4590*/  FADD.FTZ R21, -R19, 1 ;  /* 0x3f80000013157421 */ /* 0x004fe20000010100 */
[----:B------:R-:W-:Y:S02]  /*45a0*/  FMUL.FTZ R12, R12, R19 ;  /* 0x000000130c0c7220 */ /* 0x000fe40000410000 */
[----:B------:R-:W-:Y:S01]  /*45b0*/  FMUL.FTZ R15, R15, R20 ;  /* 0x000000140f0f7220 */ /* 0x000fe20000410000 */
[----:B------:R-:W-:-:S04]  /*45c0*/  FFMA.FTZ R21, R28, R21, 1 ;  /* 0x3f8000001c157423 */ /* 0x000fc80000010015 */
[----:B------:R-:W-:-:S07]  /*45d0*/  FMUL.FTZ R12, R12, R21 ;  /* 0x000000150c0c7220 */ /* 0x000fce0000410000 */
.L_x_963:
[----:B------:R-:W-:Y:S04]  /*45e0*/  BSSY B0, `(.L_x_964) ;  /* 0x0000013000007945 */ /* 0x000fe80003800000 */
        /* <DEDUP_REMOVED lines=15> */
[----:B------:R-:W-:Y:S02]  /*46e0*/  F2FP.F16.F32.PACK_AB R15, R15, R14 ;  /* 0x0000000e0f0f723e */ /* 0x000fe400000000ff */
[----:B------:R-:W-:-:S05]  /*46f0*/  LEA.HI.X R13, R42, UR11, R17, 0x1, P0 ;  /* 0x0000000b2a0d7c11 */ /* 0x000fca00080f0c11 */
[----:B------:R1:W-:Y:S02]  /*4700*/  STG.E desc[UR12][R12.64], R15 ;  /* 0x0000000f0c007986 */ /* 0x0003e4000c10190c */
.L_x_965:
[----:B------:R-:W-:Y:S05]  /*4710*/  BSYNC B0 ;  /* 0x0000000000007941 */ /* 0x000fea0003800000 */
.L_x_964:
[----:B------:R-:W-:Y:S02]  /*4720*/  UIADD3 UR15, UR17, UR15, URZ ;  /* 0x0000000f110f7290 */ /* 0x000fe4000fffe03f */
[----:B------:R-:W-:Y:S02]  /*4730*/  UIADD3 UR4, UR4, 0x1, URZ ;  /* 0x0000000104047890 */ /* 0x000fe4000fffe03f */
[----:B------:R-:W-:-:S06]  /*4740*/  UISETP.GE.AND UP0, UPT, UR15, UR5, UPT ;  /* 0x000000050f00728c */ /* 0x000fcc000bf06270 */
[----:B------:R-:W-:-:S13]  /*4750*/  PLOP3.LUT P0, PT, PT, PT, UP0, 0x80, 0x0 ;  /* 0x000000000000781c */ /* 0x000fda0003f0f008 */
[----:B------:R-:W-:Y:S05]  /*4760*/  @!P0 BRA `(.L_x_966) ;  /* 0xffffffb800f88947 */ /* 0x000fea000383ffff */
.L_x_931:
[----:B------:R-:W2:Y:S01]  /*4770*/  LDC R4, c[0x0][0xc] ;  /* 0x00000300ff047b82 */ /* 0x000ea20000000800 */
[----:B------:R-:W-:Y:S01]  /*4780*/  ISETP.NE.AND P2, PT, R39, RZ, PT ;  /* 0x000000ff2700720c */ /* 0x000fe20003f45270 */
[----:B------:R-:W-:Y:S06]  /*4790*/  BSSY B0, `(.L_x_967) ;  /* 0x0000015000007945 */ /* 0x000fec0003800000 */
[----:B------:R-:W3:Y:S08]  /*47a0*/  LDC R7, c[0x0][0x10] ;  /* 0x00000400ff077b82 */ /* 0x000ef00000000800 */
[----:B------:R-:W4:Y:S01]  /*47b0*/  LDC.64 R2, c[0x0][0x258] ;  /* 0x00009600ff027b82 */ /* 0x000f220000000a00 */
[----:B--2---:R-:W-:-:S02]  /*47c0*/  IADD3 R0, R4, -0x1, RZ ;  /* 0xffffffff04007810 */ /* 0x004fc40007ffe0ff */
[----:B------:R-:W-:Y:S02]  /*47d0*/  ISETP.NE.AND P1, PT, R4, 0x1, PT ;  /* 0x000000010400780c */ /* 0x000fe40003f25270 */
[----:B------:R-:W-:Y:S02]  /*47e0*/  ISETP.NE.AND P0, PT, R0, UR14, PT ;  /* 0x0000000e00007c0c */ /* 0x000fe4000bf05270 */
[C---:B---3--:R-:W-:Y:S02]  /*47f0*/  IADD3 R5, R7.reuse, -0x1, RZ ;  /* 0xffffffff07057810 */ /* 0x048fe40007ffe0ff */
        /* <DEDUP_REMOVED lines=14> */
.L_x_968:
[----:B------:R-:W-:Y:S05]  /*48e0*/  BSYNC B0 ;  /* 0x0000000000007941 */ /* 0x000fea0003800000 */
.L_x_967:
[----:B------:R-:W-:Y:S05]  /*48f0*/  @P0 EXIT ;  /* 0x000000000000094d */ /* 0x000fea0003800000 */
[----:B------:R-:W-:Y:S05]  /*4900*/  @P2 BRA `(.L_x_969) ;  /* 0x0000000000202947 */ /* 0x000fea0003800000 */
[----:B------:R-:W-:-:S05]  /*4910*/  IMAD R0, R4, R7, RZ ;  /* 0x0000000704007224 */ /* 0x000fca00078e02ff */
[----:B------:R-:W-:-:S13]  /*4920*/  ISETP.NE.AND P0, PT, R0, -0x1, PT ;  /* 0xffffffff0000780c */ /* 0x000fda0003f05270 */
[----:B------:R-:W-:Y:S05]  /*4930*/  @!P0 BRA `(.L_x_969) ;  /* 0x0000000000148947 */ /* 0x000fea0003800000 */
.L_x_970:
[----:B--2---:R-:W2:Y:S04]  /*4940*/  LDG.E.STRONG.GPU R5, desc[UR12][R2.64] ;  /* 0x0000000c02057981 */ /* 0x004ea8000c1ef900 */
[----:B--2---:R-:W-:Y:S01]  /*4950*/  CCTL.IVALL ;  /* 0x00000000ff00798f */ /* 0x004fe20002000000 */
[----:B------:R-:W-:Y:S05]  /*4960*/  YIELD ;  /* 0x0000000000007946 */ /* 0x000fea0003800000 */
[----:B------:R-:W-:-:S13]  /*4970*/  ISETP.NE.AND P0, PT, R5, R0, PT ;  /* 0x000000000500720c */ /* 0x000fda0003f05270 */
[----:B------:R-:W-:Y:S05]  /*4980*/  @P0 BRA `(.L_x_970) ;  /* 0xfffffffc00ec0947 */ /* 0x000fea000383ffff */
.L_x_969:
[----:B------:R-:W-:Y:S05]  /*4990*/  WARPSYNC.ALL ;  /* 0x0000000000007948 */ /* 0x000fea0003800000 */
[----:B--2---:R-:W2:Y:S08]  /*49a0*/  LDC.64 R2, c[0x0][0x288] ;  /* 0x0000a200ff027b82 */ /* 0x004eb00000000a00 */
[----:B------:R-:W-:Y:S01]  /*49b0*/  BAR.SYNC.DEFER_BLOCKING 0x0 ;  /* 0x0000000000007b1d */ /* 0x000fe20000010000 */
[----:B--2---:R-:W-:-:S04]  /*49c0*/  LEA.HI R0, P0, R3, R2, RZ, 0x1 ;  /* 0x0000000203007211 */ /* 0x004fc800078108ff */
[----:B------:R-:W-:-:S04]  /*49d0*/  IADD3.X R5, RZ, R3, RZ, P0, !PT ;  /* 0x00000003ff057210 */ /* 0x000fc800007fe4ff */
[----:B------:R-:W-:Y:S02]  /*49e0*/  SHF.R.S64 R20, R0, 0x1, R5 ;  /* 0x0000000100147819 */ /* 0x000fe40000001005 */
[----:B------:R-:W-:Y:S02]  /*49f0*/  SHF.R.S32.HI R0, RZ, 0x1f, R39 ;  /* 0x0000001fff007819 */ /* 0x000fe40000011427 */
[----:B0-----:R-:W-:Y:S02]  /*4a00*/  SHF.R.S32.HI R25, RZ, 0x1, R5 ;  /* 0x00000001ff197819 */ /* 0x001fe40000011405 */
        /* <DEDUP_REMOVED lines=16> */
.L_x_971:
[----:B-1----:R-:W-:-:S04]  /*4b10*/  LEA R12, P0, R39, UR4, 0x2 ;  /* 0x00000004270c7c11 */ /* 0x002fc8000f8010ff */
        /* <DEDUP_REMOVED lines=13> */
[----:B0-----:R-:W-:-:S04]  /*4bf0*/  IMAD.WIDE R8, R11, 0x2, R6 ;  /* 0x000000020b087825 */ /* 0x001fc800078e0206 */
        /* <DEDUP_REMOVED lines=10> */
.L_x_972:
        /* <DEDUP_REMOVED lines=14> */
.L_x_3313:


//--------------------- .text._Z35group_norm_nhwc_bwd_one_pass_kernelI11Fp16IOBf16WLi256ELi32ELi512EEv26Group_norm_nhwc_bwd_params --------------------------
	.section	.text._Z35group_norm_nhwc_bwd_one_pass_kernelI11Fp16IOBf16WLi256ELi32ELi512EEv26Group_norm_nhwc_bwd_params,"ax",@progbits
	.align	128
        .global         _Z35group_norm_nhwc_bwd_one_pass_kernelI11Fp16IOBf16WLi256ELi32ELi512EEv26Group_norm_nhwc_bwd_params
        .type           _Z35group_norm_nhwc_bwd_one_pass_kernelI11Fp16IOBf16WLi256ELi32ELi512EEv26Group_norm_nhwc_bwd_params,@function
        .size           _Z35group_norm_nhwc_bwd_one_pass_kernelI11Fp16IOBf16WLi256ELi32ELi512EEv26Group_norm_nhwc_bwd_params,(.L_x_3314 - _Z35group_norm_nhwc_bwd_one_pass_kernelI11Fp16IOBf16WLi256ELi32ELi512EEv26Group_norm_nhwc_bwd_params)
        .other          _Z35group_norm_nhwc_bwd_one_pass_kernelI11Fp16IOBf16WLi256ELi32ELi512EEv26Group_norm_nhwc_bwd_params,@"STO_CUDA_ENTRY STV_DEFAULT"
_Z35group_norm_nhwc_bwd_one_pass_kernelI11Fp16IOBf16WLi256ELi32ELi512EEv26Group_norm_nhwc_bwd_params:
.text._Z35group_norm_nhwc_bwd_one_pass_kernelI11Fp16IOBf16WLi256ELi32ELi512EEv26Group_norm_nhwc_bwd_params:
        /* <DEDUP_REMOVED lines=13> */
[----:B------:R-:W-:Y:S01]  /*00d0*/  SHF.R.U32.HI R36, RZ, 0x4, R38 ;  /* 0x00000004ff247819 */ /* 0x000fe20000011626 */
[----:B------:R-:W-:Y:S01]  /*00e0*/  UMOV UR5, 0x400 ;  /* 0x0000040000057882 */ /* 0x000fe20000000000 */
[----:B------:R-:W-:Y:S01]  /*00f0*/  ULDC.64 UR10, c[0x0][0x290] ;  /* 0x0000a400000a7ab9 */ /* 0x000fe20000000a00 */
[----:B------:R-:W-:Y:S01]  /*0100*/  LOP3.LUT R7, R7, 0xfffffffb, RZ, 0xc0, !PT ;  /* 0xfffffffb07077812 */ /* 0x000fe200078ec0ff */
[----:B------:R-:W-:Y:S01]  /*0110*/  HFMA2.MMA R57, -RZ, RZ, 0, 0 ;  /* 0x00000000ff397435 */ /* 0x000fe200000001ff */
[----:B------:R-:W-:Y:S02]  /*0120*/  MOV R39, R0 ;  /* 0x0000000000277202 */ /* 0x000fe40000000f00 */
[----:B------:R-:W1:Y:S08]  /*0130*/  LDC.64 R60, c[0x0][0x288] ;  /* 0x0000a200ff3c7b82 */ /* 0x000e700000000a00 */
        /* <DEDUP_REMOVED lines=10> */
[----:B------:R-:W-:Y:S02]  /*01e0*/  LEA.HI R3, R3, R38, RZ, 0x5 ;  /* 0x0000002603037211 */ /* 0x000fe400078f28ff */
[----:B------:R-:W-:Y:S02]  /*01f0*/  IADD3.X R4, RZ, R5, RZ, P2, !PT ;  /* 0x00000005ff047210 */ /* 0x000fe400017fe4ff */
[----:B------:R-:W-:Y:S02]  /*0200*/  SHF.R.S32.HI R3, RZ, 0x5, R3 ;  /* 0x00000005ff037819 */ /* 0x000fe40000011403 */
[--C-:B------:R-:W-:Y:S02]  /*0210*/  SHF.R.S64 R59, R59, 0x1, R4.reuse ;  /* 0x000000013b3b7819 */ /* 0x100fe40000001004 */
[----:B------:R-:W-:Y:S02]  /*0220*/  SHF.R.S32.HI R4, RZ, 0x1, R4 ;  /* 0x00000001ff047819 */ /* 0x000fe40000011404 */
[----:B------:R-:W-:-:S02]  /*0230*/  LEA.HI R58, P1, R61, R60, RZ, 0x1 ;  /* 0x0000003c3d3a7211 */ /* 0x000fc400078308ff */
[----:B------:R-:W-:Y:S02]  /*0240*/  SHF.R.S32.HI R2, RZ, 0x1f, R2 ;  /* 0x0000001fff027819 */ /* 0x000fe40000011402 */
[----:B------:R-:W-:Y:S02]  /*0250*/  LEA R60, R3, UR5, 0x3 ;  /* 0x00000005033c7c11 */ /* 0x000fe4000f8e18ff */
[----:B------:R-:W-:Y:S02]  /*0260*/  SHF.L.U64.HI R3, R59, 0x2, R4 ;  /* 0x000000023b037819 */ /* 0x000fe40000010204 */
[----:B------:R-:W-:Y:S02]  /*0270*/  ISETP.GE.AND.EX P0, PT, R2, UR11, PT, P0 ;  /* 0x0000000b02007c0c */ /* 0x000fe4000bf06300 */
[----:B------:R-:W0:Y:S01]  /*0280*/  LDC R2, c[0x0][0x10] ;  /* 0x00000400ff027b82 */ /* 0x000e220000000800 */
[----:B------:R1:W-:Y:S01]  /*0290*/  STL [R1], R3 ;  /* 0x0000000301007387 */ /* 0x0003e20000100800 */
[----:B------:R-:W-:-:S02]  /*02a0*/  ISETP.LT.U32.AND P0, PT, R38, 0x200, !P0 ;  /* 0x000002002600780c */ /* 0x000fc40004701070 */
[----:B------:R-:W-:-:S04]  /*02b0*/  IADD3.X R61, RZ, R61, RZ, P1, !PT ;  /* 0x0000003dff3d7210 */ /* 0x000fc80000ffe4ff */
[--C-:B------:R-:W-:Y:S02]  /*02c0*/  SHF.R.S64 R58, R58, 0x1, R61.reuse ;  /* 0x000000013a3a7819 */ /* 0x100fe4000000103d */
[----:B------:R-:W-:-:S04]  /*02d0*/  SHF.R.S32.HI R61, RZ, 0x1, R61 ;  /* 0x00000001ff3d7819 */ /* 0x000fc8000001143d */
[----:B------:R-:W-:Y:S02]  /*02e0*/  SHF.L.U64.HI R61, R58, 0x2, R61 ;  /* 0x000000023a3d7819 */ /* 0x000fe4000001023d */
[----:B-1----:R-:W-:-:S07]  /*02f0*/  @P0 LOP3.LUT R7, R7, 0x4, RZ, 0xfc, !PT ;  /* 0x0000000407070812 */ /* 0x002fce00078efcff */
.L_x_1024:
[----:B-1----:R-:W1:Y:S01]  /*0300*/  LDC R10, c[0x0][0x2a0] ;  /* 0x0000a800ff0a7b82 */ /* 0x002e620000000800 */
[----:B------:R-:W-:Y:S01]  /*0310*/  IABS R8, R39 ;  /* 0x0000002700087213 */ /* 0x000fe20000000000 */
[----:B------:R-:W-:Y:S01]  /*0320*/  ULDC.64 UR12, c[0x0][0x290] ;  /* 0x0000a400000c7ab9 */ /* 0x000fe20000000a00 */
[----:B------:R-:W-:Y:S01]  /*0330*/  LOP3.LUT P6, RZ, R7, 0x4, RZ, 0xc0, !PT ;  /* 0x0000000407ff7812 */ /* 0x000fe200078cc0ff */
[----:B------:R-:W-:Y:S01]  /*0340*/  ULDC.64 UR10, c[0x0][0x298] ;  /* 0x0000a600000a7ab9 */ /* 0x000fe20000000a00 */
[----:B------:R-:W-:Y:S02]  /*0350*/  ISETP.GE.AND P1, PT, R39, RZ, PT ;  /* 0x000000ff2700720c */ /* 0x000fe40003f26270 */
[----:B------:R-:W-:Y:S02]  /*0360*/  CS2R R54, SRZ ;  /* 0x0000000000367805 */ /* 0x000fe4000001ff00 */
[C---:B0-----:R-:W-:Y:S02]  /*0370*/  IADD3 R29, R36.reuse, 0x20, RZ ;  /* 0x00000020241d7810 */ /* 0x041fe40007ffe0ff */
[----:B------:R-:W-:-:S02]  /*0380*/  IADD3 R27, R36, 0x40, RZ ;  /* 0x00000040241b7810 */ /* 0x000fc40007ffe0ff */
[C---:B------:R-:W-:Y:S02]  /*0390*/  IADD3 R17, R36.reuse, 0xc0, RZ ;  /* 0x000000c024117810 */ /* 0x040fe40007ffe0ff */
[C---:B------:R-:W-:Y:S02]  /*03a0*/  IADD3 R23, R36.reuse, 0x60, RZ ;  /* 0x0000006024177810 */ /* 0x040fe40007ffe0ff */
[----:B------:R-:W-:Y:S01]  /*03b0*/  IADD3 R19, R36, 0x80, RZ ;  /* 0x0000008024137810 */ /* 0x000fe20007ffe0ff */
[----:B------:R-:W2:Y:S01]  /*03c0*/  @P6 LDC.64 R12, c[0x0][0x288] ;  /* 0x0000a200ff0c6b82 */ /* 0x000ea20000000a00 */
[----:B------:R-:W-:Y:S02]  /*03d0*/  ISETP.GE.U32.AND P5, PT, R29, UR12, PT ;  /* 0x0000000c1d007c0c */ /* 0x000fe4000bfa6070 */
[----:B------:R-:W-:Y:S02]  /*03e0*/  CS2R R48, SRZ ;  /* 0x0000000000307805 */ /* 0x000fe4000001ff00 */
[----:B------:R-:W-:-:S02]  /*03f0*/  SHF.R.S32.HI R31, RZ, 0x1f, R29 ;  /* 0x0000001fff1f7819 */ /* 0x000fc4000001141d */
[----:B------:R-:W-:Y:S02]  /*0400*/  CS2R R52, SRZ ;  /* 0x0000000000347805 */ /* 0x000fe4000001ff00 */
[----:B------:R-:W-:Y:S01]  /*0410*/  SHF.R.S32.HI R21, RZ, 0x1f, R27 ;  /* 0x0000001fff157819 */ /* 0x000fe2000001141b */
[----:B------:R-:W-:Y:S01]  /*0420*/  ULDC.U8 UR5, c[0x0][0x2a4] ;  /* 0x0000a90000057ab9 */ /* 0x000fe20000000000 */
[----:B------:R-:W-:Y:S01]  /*0430*/  SHF.R.S32.HI R25, RZ, 0x1f, R23 ;  /* 0x0000001fff197819 */ /* 0x000fe20000011417 */
[----:B------:R-:W3:Y:S01]  /*0440*/  @P6 LDC.64 R50, c[0x0][0x230] ;  /* 0x00008c00ff326b82 */ /* 0x000ee20000000a00 */
[----:B-1----:R-:W-:Y:S02]  /*0450*/  IABS R6, R10 ;  /* 0x0000000a00067213 */ /* 0x002fe40000000000 */
[----:B------:R-:W-:Y:S02]  /*0460*/  LOP3.LUT R7, R7, 0xfffffffd, RZ, 0xc0, !PT ;  /* 0xfffffffd07077812 */ /* 0x000fe400078ec0ff */
[----:B------:R-:W1:Y:S03]  /*0470*/  I2F.RP R3, R6 ;  /* 0x0000000600037306 */ /* 0x000e660000209400 */
[----:B------:R-:W4:Y:S05]  /*0480*/  @P6 LDC.64 R44, c[0x0][0x228] ;  /* 0x00008a00ff2c6b82 */ /* 0x000f2a0000000a00 */
[----:B-1----:R-:W1:Y:S02]  /*0490*/  MUFU.RCP R3, R3 ;  /* 0x0000000300037308 */ /* 0x002e640000001000 */
[----:B-1----:R-:W-:-:S06]  /*04a0*/  IADD3 R4, R3, 0xffffffe, RZ ;  /* 0x0ffffffe03047810 */ /* 0x002fcc0007ffe0ff */
[----:B------:R1:W0:Y:S02]  /*04b0*/  F2I.FTZ.U32.TRUNC.NTZ R5, R4 ;  /* 0x0000000400057305 */ /* 0x000224000021f000 */
[----:B-1----:R-:W-:Y:S02]  /*04c0*/  MOV R4, RZ ;  /* 0x000000ff00047202 */ /* 0x002fe40000000f00 */
[----:B0-----:R-:W-:-:S05]  /*04d0*/  IADD3 R9, RZ, -R5, RZ ;  /* 0x80000005ff097210 */ /* 0x001fca0007ffe0ff */
[----:B------:R-:W-:-:S04]  /*04e0*/  IMAD R9, R9, R6, RZ ;  /* 0x0000000609097224 */ /* 0x000fc800078e02ff */
[----:B------:R-:W-:-:S06]  /*04f0*/  IMAD.HI.U32 R5, R5, R9, R4 ;  /* 0x0000000905057227 */ /* 0x000fcc00078e0004 */
[----:B------:R-:W-:-:S05]  /*0500*/  IMAD.HI.U32 R5, R5, R8, RZ ;  /* 0x0000000805057227 */ /* 0x000fca00078e00ff */
[----:B------:R-:W-:-:S05]  /*0510*/  IADD3 R3, -R5, RZ, RZ ;  /* 0x000000ff05037210 */ /* 0x000fca0007ffe1ff */
[----:B------:R-:W-:Y:S01]  /*0520*/  IMAD R3, R6, R3, R8 ;  /* 0x0000000306037224 */ /* 0x000fe200078e0208 */
[----:B------:R-:W-:-:S04]  /*0530*/  LOP3.LUT R8, R39, R10, RZ, 0x3c, !PT ;  /* 0x0000000a27087212 */ /* 0x000fc800078e3cff */
[----:B------:R-:W-:Y:S02]  /*0540*/  ISETP.GT.U32.AND P4, PT, R6, R3, PT ;  /* 0x000000030600720c */ /* 0x000fe40003f84070 */
[----:B------:R-:W-:-:S11]  /*0550*/  ISETP.GE.AND P2, PT, R8, RZ, PT ;  /* 0x000000ff0800720c */ /* 0x000fd60003f46270 */
[-C--:B------:R-:W-:Y:S02]  /*0560*/  @!P4 IADD3 R3, R3, -R6.reuse, RZ ;  /* 0x800000060303c210 */ /* 0x080fe40007ffe0ff */
[----:B------:R-:W-:Y:S02]  /*0570*/  @!P4 IADD3 R5, R5, 0x1, RZ ;  /* 0x000000010505c810 */ /* 0x000fe40007ffe0ff */
[CC--:B------:R-:W-:Y:S02]  /*0580*/  ISETP.GE.U32.AND P3, PT, R3.reuse, R6.reuse, PT ;  /* 0x000000060300720c */ /* 0x0c0fe40003f66070 */
[----:B------:R-:W-:Y:S02]  /*0590*/  ISETP.GT.U32.AND P0, PT, R6, R3, PT ;  /* 0x000000030600720c */ /* 0x000fe40003f04070 */
[----:B------:R-:W-:Y:S02]  /*05a0*/  IADD3 R4, R3, -R6, RZ ;  /* 0x8000000603047210 */ /* 0x000fe40007ffe0ff */
[----:B------:R-:W-:-:S02]  /*05b0*/  SHF.L.U32 R6, R38, 0x1, RZ ;  /* 0x0000000126067819 */ /* 0x000fc400000006ff */
        /* <DEDUP_REMOVED lines=8> */
[----:B------:R-:W-:Y:S02]  /*0640*/  SEL R9, R4, R5, !P3 ;  /* 0x0000000504097207 */ /* 0x000fe40005800000 */
[----:B------:R-:W-:Y:S02]  /*0650*/  LOP3.LUT R15, R6, 0x1e, RZ, 0xc0, !PT ;  /* 0x0000001e060f7812 */ /* 0x000fe400078ec0ff */
[----:B------:R-:W-:Y:S02]  /*0660*/  SEL R56, R4, R3, !P3 ;  /* 0x0000000304387207 */ /* 0x000fe40005800000 */
[----:B------:R-:W-:Y:S01]  /*0670*/  SHF.R.S32.HI R3, RZ, 0x1f, R9 ;  /* 0x0000001fff037819 */ /* 0x000fe20000011409 */
[----:B------:R-:W0:Y:S01]  /*0680*/  @!P5 LDC.64 R4, c[0x0][0x288] ;  /* 0x0000a200ff04db82 */ /* 0x000e220000000a00 */
[----:B------:R-:W-:-:S02]  /*0690*/  LEA R14, R56, R15, 0x5 ;  /* 0x0000000f380e7211 */ /* 0x000fc400078e28ff */
[----:B------:R-:W-:Y:S01]  /*06a0*/  ISETP.GE.U32.AND P4, PT, R27, UR12, PT ;  /* 0x0000000c1b007c0c */ /* 0x000fe2000bf86070 */
[----:B------:R-:W-:Y:S01]  /*06b0*/  IMAD R6, R3, UR10, RZ ;  /* 0x0000000a03067c24 */ /* 0x000fe2000f8e02ff */
[----:B------:R-:W-:Y:S02]  /*06c0*/  SHF.R.S32.HI R15, RZ, 0x1f, R14 ;  /* 0x0000001fff0f7819 */ /* 0x000fe4000001140e */
[----:B------:R-:W-:Y:S01]  /*06d0*/  ISETP.GE.OR.EX P4, PT, R21, UR13, P0, P4 ;  /* 0x0000000d15007c0c */ /* 0x000fe20008786740 */
[C---:B------:R-:W-:Y:S01]  /*06e0*/  IMAD R11, R9.reuse, UR11, R6 ;  /* 0x0000000b090b7c24 */ /* 0x040fe2000f8e0206 */
[----:B------:R-:W-:Y:S01]  /*06f0*/  SHF.R.S32.HI R3, RZ, 0x1f, R17 ;  /* 0x0000001fff037819 */ /* 0x000fe20000011411 */
[----:B------:R-:W-:Y:S01]  /*0700*/  IMAD.WIDE.U32 R8, R9, UR10, R14 ;  /* 0x0000000a09087c25 */ /* 0x000fe2000f8e000e */
[----:B------:R-:W-:Y:S01]  /*0710*/  ISETP.GE.U32.AND P3, PT, R23, UR12, PT ;  /* 0x0000000c17007c0c */ /* 0x000fe2000bf66070 */
[----:B------:R-:W1:Y:S01]  /*0720*/  @!P5 LDC.64 R42, c[0x0][0x230] ;  /* 0x00008c00ff2adb82 */ /* 0x000e620000000a00 */
[----:B------:R-:W-:Y:S01]  /*0730*/  ISETP.GE.U32.AND P2, PT, R19, UR12, PT ;  /* 0x0000000c13007c0c */ /* 0x000fe2000bf46070 */
[----:B--2---:R-:W-:Y:S01]  /*0740*/  @P6 IMAD R6, R3, R12, RZ ;  /* 0x0000000c03066224 */ /* 0x004fe200078e02ff */
[----:B------:R-:W-:-:S02]  /*0750*/  IADD3 R11, R9, R11, RZ ;  /* 0x0000000b090b7210 */ /* 0x000fc40007ffe0ff */
[-C--:B------:R-:W-:Y:S01]  /*0760*/  @P6 MOV R10, R8.reuse ;  /* 0x00000008000a6202 */ /* 0x080fe20000000f00 */
[----:B------:R-:W-:Y:S01]  /*0770*/  @P6 IMAD R3, R17, R13, R6 ;  /* 0x0000000d11036224 */ /* 0x000fe200078e0206 */
[----:B------:R-:W-:Y:S01]  /*0780*/  ISETP.GE.OR.EX P3, PT, R25, UR13, P0, P3 ;  /* 0x0000000d19007c0c */ /* 0x000fe20008766730 */
[----:B------:R-:W2:Y:S01]  /*0790*/  @!P5 LDC.64 R34, c[0x0][0x228] ;  /* 0x00008a00ff22db82 */ /* 0x000ea20000000a00 */
        /* <DEDUP_REMOVED lines=11> */
[----:B---3--:R-:W-:Y:S01]  /*0850*/  @P6 IADD3 R50, P1, R31, R50, RZ ;  /* 0x000000321f326210 */ /* 0x008fe20007f3e0ff */
[----:B------:R-:W-:Y:S01]  /*0860*/  @!P5 IMAD.WIDE.U32 R4, R29, R4, R12 ;  /* 0x000000041d04d225 */ /* 0x000fe200078e000c */
[----:B------:R-:W-:Y:S01]  /*0870*/  ISETP.GE.OR.EX P2, PT, R3, UR13, P0, P2 ;  /* 0x0000000d03007c0c */ /* 0x000fe20008746720 */
[----:B------:R-:W3:Y:S01]  /*0880*/  @!P3 LDC.64 R12, c[0x0][0x288] ;  /* 0x0000a200ff0cbb82 */ /* 0x000ee20000000a00 */
[----:B------:R-:W-:Y:S02]  /*0890*/  @P6 IADD3.X R51, R6, R51, RZ, P1, !PT ;  /* 0x0000003306336210 */ /* 0x000fe40000ffe4ff */
[----:B----4-:R-:W-:Y:S02]  /*08a0*/  @P6 IADD3 R44, P1, R31, R44, RZ ;  /* 0x0000002c1f2c6210 */ /* 0x010fe40007f3e0ff */
[----:B------:R-:W-:Y:S02]  /*08b0*/  @!P5 IADD3 R5, R5, R33, RZ ;  /* 0x000000210505d210 */ /* 0x000fe40007ffe0ff */
[----:B------:R-:W-:Y:S01]  /*08c0*/  @!P5 SHF.L.U32 R29, R4, 0x1, RZ ;  /* 0x00000001041dd819 */ /* 0x000fe200000006ff */
[----:B------:R-:W4:Y:S01]  /*08d0*/  @!P4 LDC.64 R32, c[0x0][0x230] ;  /* 0x00008c00ff20cb82 */ /* 0x000f220000000a00 */
        /* <DEDUP_REMOVED lines=9> */
[----:B--2---:R-:W-:Y:S02]  /*0970*/  @!P5 IADD3 R34, P1, R29, R34, RZ ;  /* 0x000000221d22d210 */ /* 0x004fe40007f3e0ff */
[----:B------:R-:W-:Y:S01]  /*0980*/  @!P4 IADD3 R17, R17, R37, RZ ;  /* 0x000000251111c210 */ /* 0x000fe20007ffe0ff */
[----:B---3--:R-:W-:Y:S01]  /*0990*/  @!P3 IMAD R20, R25, R12, RZ ;  /* 0x0000000c1914b224 */ /* 0x008fe200078e02ff */
[----:B------:R-:W1:Y:S01]  /*09a0*/  @!P2 LDC.64 R4, c[0x0][0x288] ;  /* 0x0000a200ff04ab82 */ /* 0x000e620000000a00 */
[----:B------:R-:W-:-:S02]  /*09b0*/  @!P4 SHF.L.U32 R21, R16, 0x1, RZ ;  /* 0x000000011015c819 */ /* 0x000fc400000006ff */
[----:B------:R-:W-:Y:S01]  /*09c0*/  @!P4 SHF.L.U64.HI R18, R16, 0x1, R17 ;  /* 0x000000011012c819 */ /* 0x000fe20000010211 */
[----:B------:R-:W-:Y:S01]  /*09d0*/  @!P3 IMAD R37, R23, R13, R20 ;  /* 0x0000000d1725b224 */ /* 0x000fe200078e0214 */
[----:B------:R-:W-:Y:S02]  /*09e0*/  @!P3 MOV R16, R8 ;  /* 0x000000080010b202 */ /* 0x000fe40000000f00 */
[----:B------:R-:W-:Y:S01]  /*09f0*/  @!P3 MOV R17, R11 ;  /* 0x0000000b0011b202 */ /* 0x000fe20000000f00 */
[----:B------:R-:W2:Y:S01]  /*0a00*/  @!P3 LDC.64 R28, c[0x0][0x230] ;  /* 0x00008c00ff1cbb82 */ /* 0x000ea20000000a00 */
[----:B------:R-:W-:Y:S02]  /*0a10*/  @!P5 IADD3.X R35, R6, R35, RZ, P1, !PT ;  /* 0x000000230623d210 */ /* 0x000fe40000ffe4ff */
[----:B----4-:R-:W-:Y:S01]  /*0a20*/  @!P4 IADD3 R32, P1, R21, R32, RZ ;  /* 0x000000201520c210 */ /* 0x010fe20007f3e0ff */
[----:B------:R-:W-:Y:S01]  /*0a30*/  @!P3 IMAD.WIDE.U32 R12, R23, R12, R16 ;  /* 0x0000000c170cb225 */ /* 0x000fe200078e0010 */
[----:B------:R-:W-:-:S02]  /*0a40*/  P2R R6, PR, RZ, 0x20 ;  /* 0x00000020ff067803 */ /* 0x000fc40000000000 */
[----:B------:R-:W-:Y:S01]  /*0a50*/  @!P4 IADD3.X R33, R18, R33, RZ, P1, !PT ;  /* 0x000000211221c210 */ /* 0x000fe20000ffe4ff */
[----:B------:R-:W3:Y:S01]  /*0a60*/  @!P3 LDC.64 R26, c[0x0][0x228] ;  /* 0x00008a00ff1abb82 */ /* 0x000ee20000000a00 */
        /* <DEDUP_REMOVED lines=12> */
[----:B--2---:R-:W-:Y:S01]  /*0b30*/  @!P3 IADD3 R28, P1, R17, R28, RZ ;  /* 0x0000001c111cb210 */ /* 0x004fe20007f3e0ff */
[----:B------:R-:W-:Y:S01]  /*0b40*/  @!P2 IMAD.WIDE.U32 R12, R19, R4, R12 ;  /* 0x00000004130ca225 */ /* 0x000fe200078e000c */
[----:B------:R-:W-:Y:S02]  /*0b50*/  SHF.R.S32.HI R19, RZ, 0x1f, R36 ;  /* 0x0000001fff137819 */ /* 0x000fe40000011424 */
[----:B------:R-:W-:Y:S02]  /*0b60*/  @!P3 IADD3.X R29, R16, R29, RZ, P1, !PT ;  /* 0x0000001d101db210 */ /* 0x000fe40000ffe4ff */
[----:B------:R-:W-:-:S02]  /*0b70*/  @!P2 IADD3 R13, R13, R5, RZ ;  /* 0x000000050d0da210 */ /* 0x000fc40007ffe0ff */
[----:B---3--:R-:W-:Y:S02]  /*0b80*/  @!P3 IADD3 R26, P1, R17, R26, RZ ;  /* 0x0000001a111ab210 */ /* 0x008fe40007f3e0ff */
[----:B------:R-:W-:Y:S02]  /*0b90*/  @!P2 SHF.L.U32 R5, R12, 0x1, RZ ;  /* 0x000000010c05a819 */ /* 0x000fe400000006ff */
[----:B------:R-:W-:Y:S02]  /*0ba0*/  @!P3 IADD3.X R27, R16, R27, RZ, P1, !PT ;  /* 0x0000001b101bb210 */ /* 0x000fe40000ffe4ff */
[----:B------:R-:W-:Y:S02]  /*0bb0*/  @!P2 SHF.L.U64.HI R12, R12, 0x1, R13 ;  /* 0x000000010c0ca819 */ /* 0x000fe4000001020d */
[----:B0-----:R-:W-:Y:S02]  /*0bc0*/  @!P2 IADD3 R24, P1, R5, R24, RZ ;  /* 0x000000180518a210 */ /* 0x001fe40007f3e0ff */
[----:B------:R-:W-:-:S02]  /*0bd0*/  IADD3 R17, R36, 0xa0, RZ ;  /* 0x000000a024117810 */ /* 0x000fc40007ffe0ff */
[C---:B------:R-:W-:Y:S02]  /*0be0*/  @!P2 IADD3.X R25, R12.reuse, R25, RZ, P1, !PT ;  /* 0x000000190c19a210 */ /* 0x040fe40000ffe4ff */
[----:B------:R-:W-:Y:S02]  /*0bf0*/  SHF.R.S32.HI R13, RZ, 0x1f, R17 ;  /* 0x0000001fff0d7819 */ /* 0x000fe40000011411 */
[----:B-1----:R-:W-:Y:S02]  /*0c00*/  @!P2 IADD3 R22, P1, R5, R22, RZ ;  /* 0x000000160516a210 */ /* 0x002fe40007f3e0ff */
[----:B------:R-:W-:Y:S02]  /*0c10*/  SHF.R.S32.HI R47, RZ, 0x1f, R37 ;  /* 0x0000001fff2f7819 */ /* 0x000fe40000011425 */
[----:B------:R-:W-:Y:S02]  /*0c20*/  @!P2 IADD3.X R23, R12, R23, RZ, P1, !PT ;  /* 0x000000170c17a210 */ /* 0x000fe40000ffe4ff */
[----:B------:R-:W-:-:S02]  /*0c30*/  ISETP.GE.U32.AND P1, PT, R17, UR12, PT ;  /* 0x0000000c11007c0c */ /* 0x000fc4000bf26070 */
[----:B------:R-:W-:Y:S02]  /*0c40*/  P2R R3, PR, RZ, 0x10 ;  /* 0x00000010ff037803 */ /* 0x000fe40000000000 */
        /* <DEDUP_REMOVED lines=16> */
[----:B------:R-:W-:Y:S01]  /*0d50*/  ISETP.GE.U32.AND P6, PT, R36, UR12, PT ;  /* 0x0000000c24007c0c */ /* 0x000fe2000bfc6070 */
[----:B------:R-:W-:Y:S02]  /*0d60*/  BSSY B0, `(.L_x_974) ;  /* 0x000005c000007945 */ /* 0x000fe40003800000 */
[----:B------:R-:W5:Y:S01]  /*0d70*/  @!P1 LDG.E R49, desc[UR8][R4.64] ;  /* 0x0000000804319981 */ /* 0x000f62000c1e1900 */
        /* <DEDUP_REMOVED lines=20> */
[----:B------:R-:W-:-:S07]  /*0ec0*/  ISETP.LT.U32.AND P6, PT, R38, 0x200, !P6 ;  /* 0x000002002600780c */ /* 0x000fce00077c1070 */
[----:B------:R-:W5:Y:S06]  /*0ed0*/  @P5 LDG.E R48, desc[UR8][R44.64] ;  /* 0x000000082c305981 */ /* 0x000f6c000c1e1900 */
        /* <DEDUP_REMOVED lines=21> */
[----:B------:R-:W-:Y:S02]  /*1030*/  MOV R3, 0x3f800000 ;  /* 0x3f80000000037802 */ /* 0x000fe40000000f00 */
[----:B------:R-:W-:-:S06]  /*1040*/  CS2R R44, SRZ ;  /* 0x00000000002c7805 */ /* 0x000fcc000001ff00 */
[----:B------:R-:W5:Y:S04]  /*1050*/  @!P4 LDG.E R52, desc[UR8][R30.64] ;  /* 0x000000081e34c981 */ /* 0x000f68000c1e1900 */
[----:B------:R-:W2:Y:S01]  /*1060*/  LDG.E.64 R12, desc[UR8][R12.64] ;  /* 0x000000080c0c7981 */ /* 0x000ea2000c1e1b00 */
[----:B0-----:R-:W-:-:S03]  /*1070*/  CS2R R40, SRZ ;  /* 0x0000000000287805 */ /* 0x001fc6000001ff00 */
[----:B------:R-:W5:Y:S04]  /*1080*/  @!P3 LDG.E R44, desc[UR8][R28.64] ;  /* 0x000000081c2cb981 */ /* 0x000f68000c1e1900 */
[----:B------:R0:W5:Y:S01]  /*1090*/  @P5 LDG.E R40, desc[UR8][R50.64] ;  /* 0x0000000832285981 */ /* 0x000162000c1e1900 */
[----:B------:R-:W-:-:S03]  /*10a0*/  ISETP.NE.AND P5, PT, R6, RZ, PT ;  /* 0x000000ff0600720c */ /* 0x000fc60003fa5270 */
[----:B------:R-:W5:Y:S01]  /*10b0*/  @!P2 LDG.E R41, desc[UR8][R24.64] ;  /* 0x000000081829a981 */ /* 0x000f62000c1e1900 */
[----:B0-----:R-:W-:-:S09]  /*10c0*/  CS2R R50, SRZ ;  /* 0x0000000000327805 */ /* 0x001fd2000001ff00 */
[----:B------:R-:W5:Y:S04]  /*10d0*/  @!P5 LDG.E R53, desc[UR8][R34.64] ;  /* 0x000000082235d981 */ /* 0x000f68000c1e1900 */
[----:B------:R-:W5:Y:S04]  /*10e0*/  @!P3 LDG.E R51, desc[UR8][R26.64] ;  /* 0x000000081a33b981 */ /* 0x000f68000c1e1900 */
[----:B------:R-:W5:Y:S01]  /*10f0*/  @!P2 LDG.E R50, desc[UR8][R22.64] ;  /* 0x000000081632a981 */ /* 0x000f62000c1e1900 */
[----:B--2---:R-:W-:-:S05]  /*1100*/  FFMA.FTZ R46, -R12, R12, R13 ;  /* 0x0000000c0c2e7223 */ /* 0x004fca000001010d */
[----:B------:R-:W-:-:S13]  /*1110*/  FSETP.GTU.FTZ.AND P6, PT, R46, RZ, PT ;  /* 0x000000ff2e00720b */ /* 0x000fda0003fdc000 */
[----:B------:R-:W0:Y:S02]  /*1120*/  @P6 LDC R37, c[0x0][0x250] ;  /* 0x00009400ff256b82 */ /* 0x000e240000000800 */
[----:B0-----:R-:W-:Y:S01]  /*1130*/  @P6 FADD.FTZ R37, R46, R37 ;  /* 0x000000252e256221 */ /* 0x001fe20000010000 */
[----:B------:R-:W-:-:S03]  /*1140*/  MOV R46, RZ ;  /* 0x000000ff002e7202 */ /* 0x000fc60000000f00 */
[----:B------:R0:W1:Y:S01]  /*1150*/  @P6 MUFU.RSQ R3, R37 ;  /* 0x0000002500036308 */ /* 0x0000620000001400 */
[----:B------:R-:W-:Y:S02]  /*1160*/  LOP3.LUT P6, RZ, R7, 0x2, RZ, 0xc0, !PT ;  /* 0x0000000207ff7812 */ /* 0x000fe400078cc0ff */
[----:B------:R2:W5:Y:S02]  /*1170*/  @!P5 LDG.E R46, desc[UR8][R42.64] ;  /* 0x000000082a2ed981 */ /* 0x000564000c1e1900 */
[----:B--2---:R-:W-:-:S09]  /*1180*/  CS2R R42, SRZ ;  /* 0x00000000002a7805 */ /* 0x004fd2000001ff00 */
[----:B------:R2:W5:Y:S04]  /*1190*/  @!P6 LDG.E R45, desc[UR8][R16.64] ;  /* 0x00000008102de981 */ /* 0x000568000c1e1900 */
[----:B------:R2:W5:Y:S04]  /*11a0*/  @!P6 LDG.E R54, desc[UR8][R18.64] ;  /* 0x000000081236e981 */ /* 0x000568000c1e1900 */
[----:B------:R2:W5:Y:S04]  /*11b0*/  @!P4 LDG.E R43, desc[UR8][R32.64] ;  /* 0x00000008202bc981 */ /* 0x000568000c1e1900 */
[----:B------:R2:W5:Y:S01]  /*11c0*/  @!P1 LDG.E R42, desc[UR8][R20.64] ;  /* 0x00000008142a9981 */ /* 0x000562000c1e1900 */
[----:B------:R-:W-:-:S02]  /*11d0*/  CS2R R4, SRZ ;  /* 0x0000000000047805 */ /* 0x000fc4000001ff00 */
[----:B0-----:R-:W-:Y:S02]  /*11e0*/  MOV R37, RZ ;  /* 0x000000ff00257202 */ /* 0x001fe40000000f00 */
[----:B------:R-:W-:Y:S01]  /*11f0*/  MOV R13, RZ ;  /* 0x000000ff000d7202 */ /* 0x000fe20000000f00 */
[----:B-1----:R-:W-:Y:S06]  /*1200*/  @P0 BRA `(.L_x_975) ;  /* 0x0000000000440947 */ /* 0x002fec0003800000 */
[----:B------:R-:W-:Y:S01]  /*1210*/  ISETP.NE.AND P0, PT, RZ, UR5, PT ;  /* 0x00000005ff007c0c */ /* 0x000fe2000bf05270 */
[----:B------:R-:W-:Y:S01]  /*1220*/  ULDC.64 UR10, c[0x0][0x238] ;  /* 0x00008e00000a7ab9 */ /* 0x000fe20000000a00 */
[C---:B--2---:R-:W-:Y:S02]  /*1230*/  SHF.L.U32 R17, R14.reuse, 0x1, RZ ;  /* 0x000000010e117819 */ /* 0x044fe400000006ff */
        /* <DEDUP_REMOVED lines=14> */
.L_x_975:
[----:B------:R-:W-:Y:S05]  /*1320*/  BSYNC B0 ;  /* 0x0000000000007941 */ /* 0x000fea0003800000 */
.L_x_974:
[----:B------:R-:W-:Y:S01]  /*1330*/  ISETP.NE.AND P0, PT, RZ, UR5, PT ;  /* 0x00000005ff007c0c */ /* 0x000fe2000bf05270 */
[--C-:B-----5:R-:W-:Y:S01]  /*1340*/  HADD2.F32 R15, -RZ, R45.reuse.H0_H0 ;  /* 0x2000002dff0f7230 */ /* 0x120fe20000004100 */
[----:B------:R-:W-:Y:S01]  /*1350*/  LOP3.LUT R7, R7, 0xfffffff7, RZ, 0xc0, !PT ;  /* 0xfffffff707077812 */ /* 0x000fe200078ec0ff */
[----:B------:R-:W-:Y:S02]  /*1360*/  HADD2.F32 R23, -RZ, R45.H1_H1 ;  /* 0x3000002dff177230 */ /* 0x000fe40000004100 */
[--C-:B------:R-:W-:Y:S02]  /*1370*/  HADD2.F32 R25, -RZ, R46.reuse.H0_H0 ;  /* 0x2000002eff197230 */ /* 0x100fe40000004100 */
[C---:B------:R-:W-:Y:S01]  /*1380*/  FADD.FTZ R14, -R12.reuse, R15 ;  /* 0x0000000f0c0e7221 */ /* 0x040fe20000010100 */
[----:B------:R-:W-:Y:S02]  /*1390*/  HADD2.F32 R27, -RZ, R46.H1_H1 ;  /* 0x3000002eff1b7230 */ /* 0x000fe40000004100 */
[----:B------:R-:W-:Y:S01]  /*13a0*/  FADD.FTZ R6, -R12, R23 ;  /* 0x000000170c067221 */ /* 0x000fe20000010100 */
[----:B--2---:R-:W-:-:S02]  /*13b0*/  HADD2.F32 R19, -RZ, R53.H0_H0 ;  /* 0x20000035ff137230 */ /* 0x004fc40000004100 */
[C---:B------:R-:W-:Y:S01]  /*13c0*/  FADD.FTZ R20, -R12.reuse, R25 ;  /* 0x000000190c147221 */ /* 0x040fe20000010100 */
[----:B------:R-:W-:Y:S02]  /*13d0*/  HADD2.F32 R16, -RZ, R53.H1_H1 ;  /* 0x30000035ff107230 */ /* 0x000fe40000004100 */
[----:B------:R-:W-:Y:S01]  /*13e0*/  FADD.FTZ R18, -R12, R27 ;  /* 0x0000001b0c127221 */ /* 0x000fe20000010100 */
[--C-:B------:R-:W-:Y:S02]  /*13f0*/  HADD2.F32 R21, -RZ, R54.reuse.H0_H0 ;  /* 0x20000036ff157230 */ /* 0x100fe40000004100 */
[-C--:B------:R-:W-:Y:S01]  /*1400*/  FMUL.FTZ R14, R14, R3.reuse ;  /* 0x000000030e0e7220 */ /* 0x080fe20000410000 */
        /* <DEDUP_REMOVED lines=22> */
.L_x_976:
        /* <DEDUP_REMOVED lines=26> */
.L_x_977:
[----:B------:R-:W-:Y:S01]  /*1710*/  FADD.FTZ R22, RZ, R21 ;  /* 0x00000015ff167221 */ /* 0x000fe20000010000 */
[----:B------:R-:W-:Y:S01]  /*1720*/  FFMA.FTZ R24, R6, R25, R27 ;  /* 0x0000001906187223 */ /* 0x000fe2000001001b */
[----:B------:R-:W-:Y:S01]  /*1730*/  FMUL.FTZ R21, R19, R4 ;  /* 0x0000000413157220 */ /* 0x000fe20000410000 */
[----:B------:R-:W-:Y:S01]  /*1740*/  FADD.FTZ R14, R25, R14 ;  /* 0x0000000e190e7221 */ /* 0x000fe20000010000 */
[----:B------:R-:W-:Y:S01]  /*1750*/  FFMA.FTZ R15, R20, R19, R23 ;  /* 0x00000013140f7223 */ /* 0x000fe20000010017 */
[----:B------:R-:W-:Y:S01]  /*1760*/  FFMA.FTZ R23, R6, R17, RZ ;  /* 0x0000001106177223 */ /* 0x000fe200000100ff */
[----:B------:R-:W-:Y:S01]  /*1770*/  FADD.FTZ R25, RZ, R17 ;  /* 0x00000011ff197221 */ /* 0x000fe20000010000 */
[----:B------:R-:W-:Y:S01]  /*1780*/  FFMA.FTZ R20, R20, R21, R24 ;  /* 0x0000001514147223 */ /* 0x000fe20000010018 */
[--C-:B------:R-:W-:Y:S02]  /*1790*/  HADD2.F32 R27, -RZ, R43.reuse.H0_H0 ;  /* 0x2000002bff1b7230 */ /* 0x100fe40000004100 */
[----:B------:R-:W-:Y:S01]  /*17a0*/  FMUL.FTZ R17, R16, R5 ;  /* 0x0000000510117220 */ /* 0x000fe20000410000 */
[----:B------:R-:W-:-:S02]  /*17b0*/  HADD2.F32 R29, -RZ, R43.H1_H1 ;  /* 0x3000002bff1d7230 */ /* 0x000fc40000004100 */
[----:B------:R-:W-:Y:S01]  /*17c0*/  FFMA.FTZ R23, R18, R16, R23 ;  /* 0x0000001012177223 */ /* 0x000fe20000010017 */
[----:B------:R-:W-:Y:S01]  /*17d0*/  FADD.FTZ R19, R22, R19 ;  /* 0x0000001316137221 */ /* 0x000fe20000010000 */
[----:B------:R-:W-:Y:S01]  /*17e0*/  FFMA.FTZ R18, R18, R17, R20 ;  /* 0x0000001112127223 */ /* 0x000fe20000010014 */
[C---:B------:R-:W-:Y:S01]  /*17f0*/  FADD.FTZ R22, -R12.reuse, R27 ;  /* 0x0000001b0c167221 */ /* 0x040fe20000010100 */
[----:B------:R-:W-:Y:S01]  /*1800*/  FADD.FTZ R20, -R12, R29 ;  /* 0x0000001d0c147221 */ /* 0x000fe20000010100 */
[----:B------:R-:W-:Y:S01]  /*1810*/  FADD.FTZ R25, R25, R16 ;  /* 0x0000001019197221 */ /* 0x000fe20000010000 */
[----:B------:R-:W-:Y:S01]  /*1820*/  FADD.FTZ R6, R14, R21 ;  /* 0x000000150e067221 */ /* 0x000fe20000010000 */
        /* <DEDUP_REMOVED lines=23> */
.L_x_978:
[----:B------:R-:W-:Y:S01]  /*19a0*/  FMUL.FTZ R21, R16, R4 ;  /* 0x0000000410157220 */ /* 0x000fe20000410000 */
[----:B------:R-:W-:Y:S01]  /*19b0*/  FADD.FTZ R24, R17, R6 ;  /* 0x0000000611187221 */ /* 0x000fe20000010000 */
[----:B------:R-:W-:Y:S01]  /*19c0*/  FADD.FTZ R6, R19, R16 ;  /* 0x0000001013067221 */ /* 0x000fe20000010000 */
[--C-:B------:R-:W-:Y:S02]  /*19d0*/  HADD2.F32 R17, -RZ, R44.reuse.H0_H0 ;  /* 0x2000002cff117230 */ /* 0x100fe40000004100 */
[----:B------:R-:W-:Y:S01]  /*19e0*/  FFMA.FTZ R19, R22, R21, R18 ;  /* 0x0000001516137223 */ /* 0x000fe20000010012 */
[----:B------:R-:W-:Y:S01]  /*19f0*/  FMUL.FTZ R18, R14, R5 ;  /* 0x000000050e127220 */ /* 0x000fe20000410000 */
[----:B------:R-:W-:Y:S02]  /*1a00*/  HADD2.F32 R27, -RZ, R44.H1_H1 ;  /* 0x3000002cff1b7230 */ /* 0x000fe40000004100 */
[----:B------:R-:W-:Y:S01]  /*1a10*/  FFMA.FTZ R15, R22, R16, R15 ;  /* 0x00000010160f7223 */ /* 0x000fe2000001000f */
[C---:B------:R-:W-:Y:S01]  /*1a20*/  FFMA.FTZ R23, R20.reuse, R14, R23 ;  /* 0x0000000e14177223 */ /* 0x040fe20000010017 */
[----:B------:R-:W-:Y:S01]  /*1a30*/  FFMA.FTZ R19, R20, R18, R19 ;  /* 0x0000001214137223 */ /* 0x000fe20000010013 */
[----:B------:R-:W-:Y:S01]  /*1a40*/  FADD.FTZ R21, R24, R21 ;  /* 0x0000001518157221 */ /* 0x000fe20000010000 */
[C---:B------:R-:W-:Y:S01]  /*1a50*/  FADD.FTZ R22, -R12.reuse, R17 ;  /* 0x000000110c167221 */ /* 0x040fe20000010100 */
[----:B------:R-:W-:Y:S01]  /*1a60*/  FADD.FTZ R20, -R12, R27 ;  /* 0x0000001b0c147221 */ /* 0x000fe20000010100 */
[----:B------:R-:W-:-:S02]  /*1a70*/  HADD2.F32 R17, -RZ, R51.H0_H0 ;  /* 0x20000033ff117230 */ /* 0x000fc40000004100 */
[----:B------:R-:W-:Y:S01]  /*1a80*/  FADD.FTZ R18, R18, R21 ;  /* 0x0000001512127221 */ /* 0x000fe20000010000 */
        /* <DEDUP_REMOVED lines=22> */
.L_x_979:
[----:B------:R-:W-:Y:S01]  /*1bf0*/  FMUL.FTZ R21, R17, R4 ;  /* 0x0000000411157220 */ /* 0x000fe20000410000 */
[--C-:B------:R-:W-:Y:S02]  /*1c00*/  HADD2.F32 R27, -RZ, R41.reuse.H0_H0 ;  /* 0x20000029ff1b7230 */ /* 0x100fe40000004100 */
[----:B------:R-:W-:Y:S01]  /*1c10*/  FADD.FTZ R25, R25, R14 ;  /* 0x0000000e19197221 */ /* 0x000fe20000010000 */
[----:B------:R-:W-:Y:S02]  /*1c20*/  HADD2.F32 R29, -RZ, R41.H1_H1 ;  /* 0x30000029ff1d7230 */ /* 0x000fe40000004100 */
[----:B------:R-:W-:Y:S01]  /*1c30*/  FADD.FTZ R14, R18, R21 ;  /* 0x00000015120e7221 */ /* 0x000fe20000010000 */
[----:B------:R-:W-:Y:S01]  /*1c40*/  FFMA.FTZ R19, R22, R21, R19 ;  /* 0x0000001516137223 */ /* 0x000fe20000010013 */
        /* <DEDUP_REMOVED lines=26> */
.L_x_980:
        /* <DEDUP_REMOVED lines=14> */
[--C-:B------:R-:W-:Y:S02]  /*1ed0*/  HADD2.F32 R15, -RZ, R49.reuse.H1_H1 ;  /* 0x30000031ff0f7230 */ /* 0x100fe40000004100 */
[----:B------:R-:W-:Y:S01]  /*1ee0*/  FADD.FTZ R6, -R12, R17 ;  /* 0x000000110c067221 */ /* 0x000fe20000010100 */
[----:B------:R-:W-:Y:S02]  /*1ef0*/  HADD2.F32 R17, -RZ, R49.H0_H0 ;  /* 0x20000031ff117230 */ /* 0x000fe40000004100 */
        /* <DEDUP_REMOVED lines=21> */
.L_x_981:
        /* <DEDUP_REMOVED lines=36> */
.L_x_982:
[----:B------:R-:W-:Y:S01]  /*2290*/  FMUL.FTZ R31, R21, R4 ;  /* 0x00000004151f7220 */ /* 0x000fe20000410000 */
[----:B------:R-:W-:Y:S01]  /*22a0*/  FFMA.FTZ R29, R26, R24, R23 ;  /* 0x000000181a1d7223 */ /* 0x000fe20000010017 */
[----:B------:R-:W-:Y:S01]  /*22b0*/  FADD.FTZ R30, R25, R24 ;  /* 0x00000018191e7221 */ /* 0x000fe20000010000 */
[--C-:B------:R-:W-:Y:S02]  /*22c0*/  HADD2.F32 R25, -RZ, R47.reuse.H0_H0 ;  /* 0x2000002fff197230 */ /* 0x100fe40000004100 */
[----:B------:R-:W-:Y:S01]  /*22d0*/  FFMA.FTZ R23, R18, R31, R27 ;  /* 0x0000001f12177223 */ /* 0x000fe2000001001b */
[----:B------:R-:W-:Y:S02]  /*22e0*/  HADD2.F32 R27, -RZ, R47.H1_H1 ;  /* 0x3000002fff1b7230 */ /* 0x000fe40000004100 */
        /* <DEDUP_REMOVED lines=29> */
.L_x_983:
[----:B------:R-:W0:Y:S01]  /*24c0*/  S2R R31, SR_LANEID ;  /* 0x00000000001f7919 */ /* 0x000e220000000000 */
[----:B------:R-:W-:Y:S01]  /*24d0*/  FMUL.FTZ R27, R25, R4 ;  /* 0x00000004191b7220 */ /* 0x000fe20000410000 */
[----:B------:R-:W1:Y:S01]  /*24e0*/  S2UR UR10, SR_CgaCtaId ;  /* 0x00000000000a79c3 */ /* 0x000e620000008800 */
[----:B------:R-:W-:Y:S01]  /*24f0*/  UMOV UR6, 0x400 ;  /* 0x0000040000067882 */ /* 0x000fe20000000000 */
[----:B------:R-:W-:Y:S01]  /*2500*/  FFMA.FTZ R19, R14, R17, R19 ;  /* 0x000000110e137223 */ /* 0x000fe20000010013 */
[----:B------:R-:W-:Y:S01]  /*2510*/  FFMA.FTZ R23, R32, R27, R23 ;  /* 0x0000001b20177223 */ /* 0x000fe20000010017 */
[----:B------:R-:W-:Y:S01]  /*2520*/  FADD.FTZ R34, R24, R27 ;  /* 0x0000001b18227221 */ /* 0x000fe20000010000 */
[----:B------:R-:W-:Y:S01]  /*2530*/  FMUL.FTZ R27, R26, R5 ;  /* 0x000000051a1b7220 */ /* 0x000fe20000410000 */
[----:B------:R-:W-:Y:S01]  /*2540*/  UIADD3 UR5, UR6, 0xa0, URZ ;  /* 0x000000a006057890 */ /* 0x000fe2000fffe03f */
[----:B------:R-:W-:Y:S01]  /*2550*/  FFMA.FTZ R29, R6, R15, R29 ;  /* 0x0000000f061d7223 */ /* 0x000fe2000001001d */
[----:B------:R-:W-:Y:S01]  /*2560*/  FADD.FTZ R22, R22, R17 ;  /* 0x0000001116167221 */ /* 0x000fe20000010000 */
[----:B------:R-:W-:Y:S01]  /*2570*/  FFMA.FTZ R24, R28, R27, R23 ;  /* 0x0000001b1c187223 */ /* 0x000fe20000010017 */
[----:B------:R-:W-:Y:S01]  /*2580*/  FADD.FTZ R23, R27, R34 ;  /* 0x000000221b177221 */ /* 0x000fe20000010000 */
[----:B------:R-:W-:Y:S01]  /*2590*/  FADD.FTZ R15, R30, R15 ;  /* 0x0000000f1e0f7221 */ /* 0x000fe20000010000 */
[----:B------:R-:W-:Y:S01]  /*25a0*/  FFMA.FTZ R19, R18, R21, R19 ;  /* 0x0000001512137223 */ /* 0x000fe20000010013 */
[----:B------:R-:W-:Y:S01]  /*25b0*/  FADD.FTZ R22, R22, R21 ;  /* 0x0000001516167221 */ /* 0x000fe20000010000 */
[----:B------:R-:W2:Y:S01]  /*25c0*/  SHFL.DOWN PT, R27, R24, 0x1, 0x1f ;  /* 0x08201f00181b7f89 */ /* 0x000ea200000e0000 */
[----:B------:R-:W-:Y:S01]  /*25d0*/  FFMA.FTZ R29, R16, R20, R29 ;  /* 0x00000014101d7223 */ /* 0x000fe2000001001d */
[----:B------:R-:W-:Y:S01]  /*25e0*/  FADD.FTZ R15, R15, R20 ;  /* 0x000000140f0f7221 */ /* 0x000fe20000010000 */
[----:B------:R-:W-:Y:S01]  /*25f0*/  FFMA.FTZ R16, R32, R25, R19 ;  /* 0x0000001920107223 */ /* 0x000fe20000010013 */
[----:B------:R-:W3:Y:S01]  /*2600*/  SHFL.DOWN PT, R34, R23, 0x1, 0x1f ;  /* 0x08201f0017227f89 */ /* 0x000ee200000e0000 */
        /* <DEDUP_REMOVED lines=55> */
[----:B0-----:R-:W-:Y:S01]  /*2980*/  FADD.FTZ R15, R15, R28 ;  /* 0x0000001c0f0f7221 */ /* 0x001fe20000010000 */
[----:B------:R-:W-:-:S03]  /*2990*/  FADD.FTZ R14, R14, R29 ;  /* 0x0000001d0e0e7221 */ /* 0x000fc60000010000 */
[----:B------:R-:W-:Y:S01]  /*29a0*/  FADD.FTZ R15, R15, R30 ;  /* 0x0000001e0f0f7221 */ /* 0x000fe20000010000 */
[----:B------:R-:W-:Y:S02]  /*29b0*/  FADD.FTZ R14, R14, R31 ;  /* 0x0000001f0e0e7221 */ /* 0x000fe40000010000 */
[----:B------:R-:W0:Y:S01]  /*29c0*/  LDS.128 R28, [UR5+0x80] ;  /* 0x00008005ff1c7984 */ /* 0x000e220008000c00 */
[----:B------:R-:W-:Y:S01]  /*29d0*/  FADD.FTZ R15, R15, R32 ;  /* 0x000000200f0f7221 */ /* 0x000fe20000010000 */
        /* <DEDUP_REMOVED lines=11> */
[----:B0-----:R-:W-:Y:S01]  /*2a90*/  FADD.FTZ R15, R15, R28 ;  /* 0x0000001c0f0f7221 */ /* 0x001fe20000010000 */
[----:B------:R-:W-:-:S03]  /*2aa0*/  FADD.FTZ R20, R14, R29 ;  /* 0x0000001d0e147221 */ /* 0x000fc60000010000 */
[----:B------:R-:W-:Y:S01]  /*2ab0*/  FADD.FTZ R14, R15, R30 ;  /* 0x0000001e0f0e7221 */ /* 0x000fe20000010000 */
[----:B------:R-:W-:-:S07]  /*2ac0*/  FADD.FTZ R15, R20, R31 ;  /* 0x0000001f140f7221 */ /* 0x000fce0000010000 */
.L_x_985:
[----:B------:R-:W-:Y:S05]  /*2ad0*/  BSYNC B0 ;  /* 0x0000000000007941 */ /* 0x000fea0003800000 */
.L_x_984:
        /* <DEDUP_REMOVED lines=161> */
.L_x_987:
[----:B------:R-:W-:Y:S05]  /*34f0*/  BSYNC B0 ;  /* 0x0000000000007941 */ /* 0x000fea0003800000 */
.L_x_986:
        /* <DEDUP_REMOVED lines=18> */
.L_x_989:
[----:B------:R-:W-:Y:S05]  /*3620*/  BSYNC B0 ;  /* 0x0000000000007941 */ /* 0x000fea0003800000 */
.L_x_988:
        /* <DEDUP_REMOVED lines=35> */
.L_x_992:
[----:B0-----:R-:W2:Y:S04]  /*3860*/  LDG.E.STRONG.GPU R20, desc[UR8][R16.64] ;  /* 0x0000000810147981 */ /* 0x001ea8000c1ef900 */
[----:B--2---:R-:W-:Y:S01]  /*3870*/  CCTL.IVALL ;  /* 0x00000000ff00798f */ /* 0x004fe20002000000 */
[----:B------:R-:W-:Y:S05]  /*3880*/  YIELD ;  /* 0x0000000000007946 */ /* 0x000fea0003800000 */
[----:B------:R-:W-:-:S13]  /*3890*/  ISETP.NE.AND P6, PT, R20, R25, PT ;  /* 0x000000191400720c */ /* 0x000fda0003fc5270 */
[----:B------:R-:W-:Y:S05]  /*38a0*/  @P6 BRA `(.L_x_992) ;  /* 0xfffffffc00ec6947 */ /* 0x000fea000383ffff */
.L_x_991:
        /* <DEDUP_REMOVED lines=23> */
.L_x_996:
        /* <DEDUP_REMOVED lines=115> */
.L_x_995:
        /* <DEDUP_REMOVED lines=63> */
.L_x_997:
[----:B------:R-:W-:-:S04]  /*4540*/  LOP3.LUT P6, RZ, R7, 0x1, RZ, 0xc0, !PT ;  /* 0x0000000107ff7812 */ /* 0x000fc800078cc0ff */
[----:B------:R-:W-:-:S13]  /*4550*/  ISETP.NE.OR P6, PT, R17, RZ, P6 ;  /* 0x000000ff1100720c */ /* 0x000fda00037c5670 */
[----:B------:R-:W-:Y:S05]  /*4560*/  @!P6 BRA `(.L_x_993) ;  /* 0x00000000007ce947 */ /* 0x000fea0003800000 */
.L_x_994:
        /* <DEDUP_REMOVED lines=31> */
.L_x_993:
        /* <DEDUP_REMOVED lines=10> */
.L_x_999:
[----:B------:R-:W-:Y:S05]  /*4800*/  BSYNC B0 ;  /* 0x0000000000007941 */ /* 0x000fea0003800000 */
.L_x_998:
        /* <DEDUP_REMOVED lines=17> */
.L_x_990:
[----:B------:R-:W1:Y:S01]  /*4920*/  S2UR UR6, SR_CgaCtaId ;  /* 0x00000000000679c3 */ /* 0x000e620000008800 */
[----:B------:R-:W-:Y:S01]  /*4930*/  UMOV UR5, 0x400 ;  /* 0x0000040000057882 */ /* 0x000fe20000000000 */
[----:B------:R-:W-:Y:S01]  /*4940*/  LOP3.LUT P6, RZ, R7, 0x8, RZ, 0xc0, !PT ;  /* 0x0000000807ff7812 */ /* 0x000fe200078cc0ff */
[--C-:B------:R-:W-:Y:S02]  /*4950*/  HADD2.F32 R27, -RZ, R45.reuse.H0_H0 ;  /* 0x2000002dff1b7230 */ /* 0x100fe40000004100 */
[----:B------:R-:W-:Y:S02]  /*4960*/  HADD2.F32 R45, -RZ, R45.H1_H1 ;  /* 0x3000002dff2d7230 */ /* 0x000fe40000004100 */
[----:B0-----:R-:W-:Y:S02]  /*4970*/  HADD2.F32 R25, -RZ, R42.H1_H1 ;  /* 0x3000002aff197230 */ /* 0x001fe40000004100 */
[----:B------:R-:W-:Y:S02]  /*4980*/  HADD2.F32 R29, -RZ, R46.H0_H0 ;  /* 0x2000002eff1d7230 */ /* 0x000fe40000004100 */
[----:B------:R-:W-:-:S02]  /*4990*/  HADD2.F32 R33, -RZ, R43.H0_H0 ;  /* 0x2000002bff217230 */ /* 0x000fc40000004100 */
[C---:B------:R-:W-:Y:S01]  /*49a0*/  FADD.FTZ R18, -R12.reuse, R25 ;  /* 0x000000190c127221 */ /* 0x040fe20000010100 */
[----:B------:R-:W-:Y:S02]  /*49b0*/  HADD2.F32 R35, -RZ, R44.H0_H0 ;  /* 0x2000002cff237230 */ /* 0x000fe40000004100 */
[C---:B------:R-:W-:Y:S01]  /*49c0*/  FADD.FTZ R34, -R12.reuse, R29 ;  /* 0x0000001d0c227221 */ /* 0x040fe20000010100 */
[----:B------:R-:W-:Y:S02]  /*49d0*/  HADD2.F32 R6, -RZ, R41.H0_H0 ;  /* 0x20000029ff067230 */ /* 0x000fe40000004100 */
[C---:B------:R-:W-:Y:S01]  /*49e0*/  FADD.FTZ R30, -R12.reuse, R33 ;  /* 0x000000210c1e7221 */ /* 0x040fe20000010100 */
[----:B------:R-:W-:Y:S02]  /*49f0*/  HADD2.F32 R31, -RZ, R46.H1_H1 ;  /* 0x3000002eff1f7230 */ /* 0x000fe40000004100 */
[----:B------:R-:W-:Y:S01]  /*4a00*/  FADD.FTZ R26, -R12, R35 ;  /* 0x000000230c1a7221 */ /* 0x000fe20000010100 */
[----:B------:R-:W-:-:S02]  /*4a10*/  HADD2.F32 R43, -RZ, R43.H1_H1 ;  /* 0x3000002bff2b7230 */ /* 0x000fc40000004100 */
[C---:B------:R-:W-:Y:S01]  /*4a20*/  FADD.FTZ R6, -R12.reuse, R6 ;  /* 0x000000060c067221 */ /* 0x040fe20000010100 */
[----:B------:R-:W-:Y:S02]  /*4a30*/  HADD2.F32 R44, -RZ, R44.H1_H1 ;  /* 0x3000002cff2c7230 */ /* 0x000fe40000004100 */
[C---:B------:R-:W-:Y:S01]  /*4a40*/  FADD.FTZ R32, -R12.reuse, R31 ;  /* 0x0000001f0c207221 */ /* 0x040fe20000010100 */
[----:B------:R-:W-:Y:S01]  /*4a50*/  HADD2.F32 R41, -RZ, R41.H1_H1 ;  /* 0x30000029ff297230 */ /* 0x000fe20000004100 */
[----:B-1----:R-:W-:Y:S01]  /*4a60*/  ULEA UR5, UR6, UR5, 0x18 ;  /* 0x0000000506057291 */ /* 0x002fe2000f8ec03f */
[----:B------:R-:W-:Y:S02]  /*4a70*/  HADD2.F32 R17, -RZ, R42.H0_H0 ;  /* 0x2000002aff117230 */ /* 0x000fe40000004100 */
[C---:B------:R-:W-:Y:S01]  /*4a80*/  FADD.FTZ R42, -R12.reuse, R45 ;  /* 0x0000002d0c2a7221 */ /* 0x040fe20000010100 */
[--C-:B------:R-:W-:Y:S02]  /*4a90*/  HADD2.F32 R19, -RZ, R40.reuse.H0_H0 ;  /* 0x20000028ff137230 */ /* 0x100fe40000004100 */
[----:B------:R-:W-:Y:S01]  /*4aa0*/  FADD.FTZ R28, -R12, R43 ;  /* 0x0000002b0c1c7221 */ /* 0x000fe20000010100 */
[----:B------:R-:W-:-:S02]  /*4ab0*/  HADD2.F32 R21, -RZ, R40.H1_H1 ;  /* 0x30000028ff157230 */ /* 0x000fc40000004100 */
[C---:B------:R-:W-:Y:S01]  /*4ac0*/  FADD.FTZ R40, -R12.reuse, R27 ;  /* 0x0000001b0c287221 */ /* 0x040fe20000010100 */
[--C-:B------:R-:W-:Y:S02]  /*4ad0*/  HADD2.F32 R23, -RZ, R47.reuse.H0_H0 ;  /* 0x2000002fff177230 */ /* 0x100fe40000004100 */
[C---:B------:R-:W-:Y:S01]  /*4ae0*/  FADD.FTZ R27, -R12.reuse, R44 ;  /* 0x0000002c0c1b7221 */ /* 0x040fe20000010100 */
[----:B------:R-:W-:Y:S01]  /*4af0*/  @!P0 STS.64 [UR5+0x98], R14 ;  /* 0x0000980eff008988 */ /* 0x000fe20008000a05 */
[----:B------:R-:W-:Y:S02]  /*4b00*/  HADD2.F32 R47, -RZ, R47.H1_H1 ;  /* 0x3000002fff2f7230 */ /* 0x000fe40000004100 */
[C---:B------:R-:W-:Y:S01]  /*4b10*/  FADD.FTZ R16, -R12.reuse, R41 ;  /* 0x000000290c107221 */ /* 0x040fe20000010100 */
[C---:B------:R-:W-:Y:S01]  /*4b20*/  FADD.FTZ R17, -R12.reuse, R17 ;  /* 0x000000110c117221 */ /* 0x040fe20000010100 */
[----:B------:R-:W-:Y:S01]  /*4b30*/  BAR.SYNC.DEFER_BLOCKING 0x0 ;  /* 0x0000000000007b1d */ /* 0x000fe20000010000 */
[C---:B------:R-:W-:Y:S01]  /*4b40*/  FADD.FTZ R19, -R12.reuse, R19 ;  /* 0x000000130c137221 */ /* 0x040fe20000010100 */
[C---:B------:R-:W-:Y:S01]  /*4b50*/  FADD.FTZ R22, -R12.reuse, R21 ;  /* 0x000000150c167221 */ /* 0x040fe20000010100 */
[----:B------:R-:W-:Y:S01]  /*4b60*/  FADD.FTZ R23, -R12, R23 ;  /* 0x000000170c177221 */ /* 0x000fe20000010100 */
[----:B------:R-:W-:-:S02]  /*4b70*/  HADD2.F32 R29, -RZ, R54.H0_H0 ;  /* 0x20000036ff1d7230 */ /* 0x000fc40000004100 */
[----:B------:R-:W-:Y:S01]  /*4b80*/  FADD.FTZ R12, -R12, R47 ;  /* 0x0000002f0c0c7221 */ /* 0x000fe20000010100 */
[----:B------:R-:W-:Y:S02]  /*4b90*/  HADD2.F32 R54, -RZ, R54.H1_H1 ;  /* 0x30000036ff367230 */ /* 0x000fe40000004100 */
[-C--:B------:R-:W-:Y:S01]  /*4ba0*/  FMUL.FTZ R40, R40, R3.reuse ;  /* 0x0000000328287220 */ /* 0x080fe20000410000 */
[----:B------:R-:W-:Y:S01]  /*4bb0*/  FMUL.FTZ R42, R42, R3 ;  /* 0x000000032a2a7220 */ /* 0x000fe20000410000 */
        /* <DEDUP_REMOVED lines=23> */
.L_x_1000:
        /* <DEDUP_REMOVED lines=13> */
[----:B------:R-:W-:Y:S01]  /*4e00*/  IADD3 R21, R15, R21, RZ ;  /* 0x000000150f157210 */ /* 0x000fe20007ffe0ff */
[----:B------:R-:W-:Y:S01]  /*4e10*/  FFMA.FTZ R15, R24, R42, R25 ;  /* 0x0000002a180f7223 */ /* 0x000fe20000010019 */
[----:B------:R-:W-:-:S04]  /*4e20*/  LEA R20, P0, R14, UR10, 0x1 ;  /* 0x0000000a0e147c11 */ /* 0x000fc8000f8008ff */
[----:B------:R-:W-:Y:S01]  /*4e30*/  LEA.HI.X R21, R14, UR11, R21, 0x1, P0 ;  /* 0x0000000b0e157c11 */ /* 0x000fe200080f0c15 */
[----:B------:R-:W-:Y:S01]  /*4e40*/  FFMA.FTZ R14, R54, R5, -R15 ;  /* 0x00000005360e7223 */ /* 0x000fe2000001080f */
[----:B------:R-:W-:-:S03]  /*4e50*/  FMUL.FTZ R15, R40, R3 ;  /* 0x00000003280f7220 */ /* 0x000fc60000410000 */
[----:B------:R-:W-:-:S05]  /*4e60*/  FMUL.FTZ R14, R14, R3 ;  /* 0x000000030e0e7220 */ /* 0x000fca0000410000 */
[----:B------:R-:W-:-:S05]  /*4e70*/  F2FP.F16.F32.PACK_AB R15, R14, R15 ;  /* 0x0000000f0e0f723e */ /* 0x000fca00000000ff */
[----:B------:R0:W-:Y:S02]  /*4e80*/  STG.E desc[UR8][R20.64], R15 ;  /* 0x0000000f14007986 */ /* 0x0001e4000c101908 */
.L_x_1002:
[----:B------:R-:W-:Y:S05]  /*4e90*/  BSYNC B0 ;  /* 0x0000000000007941 */ /* 0x000fea0003800000 */
.L_x_1001:
        /* <DEDUP_REMOVED lines=24> */
.L_x_1003:
        /* <DEDUP_REMOVED lines=11> */
[----:B------:R-:W-:Y:S01]  /*50d0*/  MOV R14, R8 ;  /* 0x00000008000e7202 */ /* 0x000fe20000000f00 */
[----:B------:R-:W-:Y:S01]  /*50e0*/  FMUL.FTZ R34, R34, R3 ;  /* 0x0000000322227220 */ /* 0x000fe20000410000 */
[----:B------:R-:W-:-:S03]  /*50f0*/  IMAD R21, R29, UR11, R32 ;  /* 0x0000000b1d157c24 */ /* 0x000fc6000f8e0220 */
[----:B------:R-:W-:Y:S01]  /*5100*/  IMAD.WIDE.U32 R14, R29, UR10, R14 ;  /* 0x0000000a1d0e7c25 */ /* 0x000fe2000f8e000e */
[----:B------:R-:W-:-:S03]  /*5110*/  ULDC.64 UR10, c[0x0][0x210] ;  /* 0x00008400000a7ab9 */ /* 0x000fc60000000a00 */
[----:B------:R-:W-:Y:S01]  /*5120*/  FMUL.FTZ R29, R20, R3 ;  /* 0x00000003141d7220 */ /* 0x000fe20000410000 */
[C---:B------:R-:W-:Y:S02]  /*5130*/  LEA R20, P0, R14.reuse, UR10, 0x1 ;  /* 0x0000000a0e147c11 */ /* 0x040fe4000f8008ff */
[----:B------:R-:W-:Y:S02]  /*5140*/  IADD3 R21, R15, R21, RZ ;  /* 0x000000150f157210 */ /* 0x000fe40007ffe0ff */
[----:B------:R-:W-:Y:S02]  /*5150*/  F2FP.F16.F32.PACK_AB R29, R29, R34 ;  /* 0x000000221d1d723e */ /* 0x000fe400000000ff */
[----:B------:R-:W-:-:S05]  /*5160*/  LEA.HI.X R21, R14, UR11, R21, 0x1, P0 ;  /* 0x0000000b0e157c11 */ /* 0x000fca00080f0c15 */
[----:B------:R0:W-:Y:S02]  /*5170*/  STG.E desc[UR8][R20.64], R29 ;  /* 0x0000001d14007986 */ /* 0x0001e4000c101908 */
.L_x_1005:
[----:B------:R-:W-:Y:S05]  /*5180*/  BSYNC B0 ;  /* 0x0000000000007941 */ /* 0x000fea0003800000 */
.L_x_1004:
[--C-:B------:R-:W-:Y:S02]  /*5190*/  HADD2.F32 R15, -RZ, R52.reuse.H0_H0 ;  /* 0x20000034ff0f7230 */ /* 0x100fe40000004100 */
[-C--:B------:R-:W-:Y:S01]  /*51a0*/  FMUL.FTZ R34, R30, R3.reuse ;  /* 0x000000031e227220 */ /* 0x080fe20000410000 */
[----:B------:R-:W-:Y:S02]  /*51b0*/  HADD2.F32 R52, -RZ, R52.H1_H1 ;  /* 0x30000034ff347230 */ /* 0x000fe40000004100 */
[----:B------:R-:W-:Y:S01]  /*51c0*/  FMUL.FTZ R28, R28, R3 ;  /* 0x000000031c1c7220 */ /* 0x000fe20000410000 */
        /* <DEDUP_REMOVED lines=19> */
.L_x_1006:
        /* <DEDUP_REMOVED lines=17> */
[----:B------:R-:W-:Y:S02]  /*5410*/  LEA R20, P0, R14, UR10, 0x1 ;  /* 0x0000000a0e147c11 */ /* 0x000fe4000f8008ff */
[----:B------:R-:W-:Y:S02]  /*5420*/  IADD3 R21, R15, R21, RZ ;  /* 0x000000150f157210 */ /* 0x000fe40007ffe0ff */
[----:B------:R-:W-:Y:S02]  /*5430*/  F2FP.F16.F32.PACK_AB R15, R28, R29 ;  /* 0x0000001d1c0f723e */ /* 0x000fe400000000ff */
[----:B------:R-:W-:-:S05]  /*5440*/  LEA.HI.X R21, R14, UR11, R21, 0x1, P0 ;  /* 0x0000000b0e157c11 */ /* 0x000fca00080f0c15 */
[----:B------:R1:W-:Y:S02]  /*5450*/  STG.E desc[UR8][R20.64], R15 ;  /* 0x0000000f14007986 */ /* 0x0003e4000c101908 */
.L_x_1008:
[----:B------:R-:W-:Y:S05]  /*5460*/  BSYNC B0 ;  /* 0x0000000000007941 */ /* 0x000fea0003800000 */
.L_x_1007:
[--C-:B-1----:R-:W-:Y:S02]  /*5470*/  HADD2.F32 R15, -RZ, R51.reuse.H0_H0 ;  /* 0x20000033ff0f7230 */ /* 0x102fe40000004100 */
        /* <DEDUP_REMOVED lines=22> */
.L_x_1009:
[----:B------:R-:W-:Y:S04]  /*55e0*/  BSSY B0, `(.L_x_1010) ;  /* 0x0000016000007945 */ /* 0x000fe80003800000 */
[----:B------:R-:W-:Y:S05]  /*55f0*/  @P3 BRA `(.L_x_1011) ;  /* 0x0000000000503947 */ /* 0x000fea0003800000 */
[----:B------:R-:W-:Y:S01]  /*5600*/  IADD3 R27, R36, 0x60, RZ ;  /* 0x00000060241b7810 */ /* 0x000fe20007ffe0ff */
[C-C-:B0-----:R-:W-:Y:S01]  /*5610*/  FFMA.FTZ R20, R24.reuse, R34, R25.reuse ;  /* 0x0000002218147223 */ /* 0x141fe20000010019 */
        /* <DEDUP_REMOVED lines=8> */
[C---:B------:R-:W-:Y:S02]  /*56a0*/  IMAD R21, R27.reuse, UR11, R28 ;  /* 0x0000000b1b157c24 */ /* 0x040fe4000f8e021c */
[----:B------:R-:W-:Y:S02]  /*56b0*/  FMUL.FTZ R26, R26, R3 ;  /* 0x000000031a1a7220 */ /* 0x000fe40000410000 */
[----:B------:R-:W-:Y:S01]  /*56c0*/  IMAD.WIDE.U32 R14, R27, UR10, R14 ;  /* 0x0000000a1b0e7c25 */ /* 0x000fe2000f8e000e */
[----:B------:R-:W-:-:S03]  /*56d0*/  ULDC.64 UR10, c[0x0][0x210] ;  /* 0x00008400000a7ab9 */ /* 0x000fc60000000a00 */
[----:B------:R-:W-:Y:S01]  /*56e0*/  FMUL.FTZ R27, R20, R3 ;  /* 0x00000003141b7220 */ /* 0x000fe20000410000 */
[----:B------:R-:W-:Y:S02]  /*56f0*/  LEA R20, P0, R14, UR10, 0x1 ;  /* 0x0000000a0e147c11 */ /* 0x000fe4000f8008ff */
[----:B------:R-:W-:Y:S02]  /*5700*/  IADD3 R21, R15, R21, RZ ;  /* 0x000000150f157210 */ /* 0x000fe40007ffe0ff */
[----:B------:R-:W-:Y:S02]  /*5710*/  F2FP.F16.F32.PACK_AB R15, R26, R27 ;  /* 0x0000001b1a0f723e */ /* 0x000fe400000000ff */
[----:B------:R-:W-:-:S05]  /*5720*/  LEA.HI.X R21, R14, UR11, R21, 0x1, P0 ;  /* 0x0000000b0e157c11 */ /* 0x000fca00080f0c15 */
[----:B------:R1:W-:Y:S02]  /*5730*/  STG.E desc[UR8][R20.64], R15 ;  /* 0x0000000f14007986 */ /* 0x0003e4000c101908 */
.L_x_1011:
[----:B------:R-:W-:Y:S05]  /*5740*/  BSYNC B0 ;  /* 0x0000000000007941 */ /* 0x000fea0003800000 */
.L_x_1010:
[--C-:B-1----:R-:W-:Y:S02]  /*5750*/  HADD2.F32 R15, -RZ, R50.reuse.H0_H0 ;  /* 0x20000032ff0f7230 */ /* 0x102fe40000004100 */
[-C--:B------:R-:W-:Y:S01]  /*5760*/  FMUL.FTZ R28, R6, R3.reuse ;  /* 0x00000003061c7220 */ /* 0x080fe20000410000 */
[----:B------:R-:W-:Y:S02]  /*5770*/  HADD2.F32 R50, -RZ, R50.H1_H1 ;  /* 0x30000032ff327230 */ /* 0x000fe40000004100 */
[----:B------:R-:W-:Y:S01]  /*5780*/  FMUL.FTZ R30, R16, R3 ;  /* 0x00000003101e7220 */ /* 0x000fe20000410000 */
        /* <DEDUP_REMOVED lines=19> */
.L_x_1012:
[----:B------:R-:W-:Y:S04]  /*58c0*/  BSSY B0, `(.L_x_1013) ;  /* 0x0000016000007945 */ /* 0x000fe80003800000 */
[----:B------:R-:W-:Y:S05]  /*58d0*/  @P2 BRA `(.L_x_1014) ;  /* 0x0000000000502947 */ /* 0x000fea0003800000 */
[----:B------:R-:W-:Y:S01]  /*58e0*/  IADD3 R27, R36, 0x80, RZ ;  /* 0x00000080241b7810 */ /* 0x000fe20007ffe0ff */
[C-C-:B------:R-:W-:Y:S01]  /*58f0*/  FFMA.FTZ R6, R24.reuse, R28, R25.reuse ;  /* 0x0000001c18067223 */ /* 0x140fe20000010019 */
[----:B------:R-:W-:Y:S01]  /*5900*/  ULDC.64 UR10, c[0x0][0x288] ;  /* 0x0000a200000a7ab9 */ /* 0x000fe20000000a00 */
[----:B0-----:R-:W-:Y:S01]  /*5910*/  FFMA.FTZ R21, R24, R30, R25 ;  /* 0x0000001e18157223 */ /* 0x001fe20000010019 */
[----:B------:R-:W-:Y:S01]  /*5920*/  SHF.R.S32.HI R14, RZ, 0x1f, R27 ;  /* 0x0000001fff0e7819 */ /* 0x000fe2000001141b */
[----:B------:R-:W-:Y:S01]  /*5930*/  FFMA.FTZ R6, R15, R4, -R6 ;  /* 0x000000040f067223 */ /* 0x000fe20000010806 */
[----:B------:R-:W-:Y:S01]  /*5940*/  MOV R15, R11 ;  /* 0x0000000b000f7202 */ /* 0x000fe20000000f00 */
[----:B------:R-:W-:Y:S02]  /*5950*/  FFMA.FTZ R50, R50, R5, -R21 ;  /* 0x0000000532327223 */ /* 0x000fe40000010815 */
[----:B------:R-:W-:Y:S01]  /*5960*/  IMAD R16, R14, UR10, RZ ;  /* 0x0000000a0e107c24 */ /* 0x000fe2000f8e02ff */
[----:B------:R-:W-:-:S03]  /*5970*/  MOV R14, R8 ;  /* 0x00000008000e7202 */ /* 0x000fc60000000f00 */
[C---:B------:R-:W-:Y:S02]  /*5980*/  IMAD R21, R27.reuse, UR11, R16 ;  /* 0x0000000b1b157c24 */ /* 0x040fe4000f8e0210 */
[----:B------:R-:W-:Y:S01]  /*5990*/  IMAD.WIDE.U32 R14, R27, UR10, R14 ;  /* 0x0000000a1b0e7c25 */ /* 0x000fe2000f8e000e */
[----:B------:R-:W-:-:S03]  /*59a0*/  ULDC.64 UR10, c[0x0][0x210] ;  /* 0x00008400000a7ab9 */ /* 0x000fc60000000a00 */
[-C--:B------:R-:W-:Y:S01]  /*59b0*/  FMUL.FTZ R27, R6, R3.reuse ;  /* 0x00000003061b7220 */ /* 0x080fe20000410000 */
[----:B------:R-:W-:Y:S01]  /*59c0*/  FMUL.FTZ R6, R50, R3 ;  /* 0x0000000332067220 */ /* 0x000fe20000410000 */
[----:B------:R-:W-:Y:S02]  /*59d0*/  LEA R20, P0, R14, UR10, 0x1 ;  /* 0x0000000a0e147c11 */ /* 0x000fe4000f8008ff */
[----:B------:R-:W-:Y:S02]  /*59e0*/  IADD3 R21, R15, R21, RZ ;  /* 0x000000150f157210 */ /* 0x000fe40007ffe0ff */
[----:B------:R-:W-:Y:S02]  /*59f0*/  F2FP.F16.F32.PACK_AB R15, R6, R27 ;  /* 0x0000001b060f723e */ /* 0x000fe400000000ff */
[----:B------:R-:W-:-:S05]  /*5a00*/  LEA.HI.X R21, R14, UR11, R21, 0x1, P0 ;  /* 0x0000000b0e157c11 */ /* 0x000fca00080f0c15 */
[----:B------:R1:W-:Y:S02]  /*5a10*/  STG.E desc[UR8][R20.64], R15 ;  /* 0x0000000f14007986 */ /* 0x0003e4000c101908 */
.L_x_1014:
[----:B------:R-:W-:Y:S05]  /*5a20*/  BSYNC B0 ;  /* 0x0000000000007941 */ /* 0x000fea0003800000 */
.L_x_1013:
        /* <DEDUP_REMOVED lines=23> */
.L_x_1015:
        /* <DEDUP_REMOVED lines=22> */
.L_x_1017:
[----:B------:R-:W-:Y:S05]  /*5d00*/  BSYNC B0 ;  /* 0x0000000000007941 */ /* 0x000fea0003800000 */
.L_x_1016:
        /* <DEDUP_REMOVED lines=23> */
.L_x_1018:
[----:B------:R-:W-:Y:S01]  /*5e80*/  LOP3.LUT P0, RZ, R7, 0x4, RZ, 0xc0, !PT ;  /* 0x0000000407ff7812 */ /* 0x000fe2000780c0ff */
[----:B------:R-:W-:-:S12]  /*5e90*/  BSSY B0, `(.L_x_1019) ;  /* 0x0000016000007945 */ /* 0x000fd80003800000 */
[----:B------:R-:W-:Y:S05]  /*5ea0*/  @!P0 BRA `(.L_x_1020) ;  /* 0x0000000000508947 */ /* 0x000fea0003800000 */
[----:B------:R-:W-:Y:S01]  /*5eb0*/  IADD3 R19, R36, 0xc0, RZ ;  /* 0x000000c024137810 */ /* 0x000fe20007ffe0ff */
        /* <DEDUP_REMOVED lines=14> */
[----:B------:R-:W-:Y:S02]  /*5fa0*/  LEA R16, P0, R14, UR10, 0x1 ;  /* 0x0000000a0e107c11 */ /* 0x000fe4000f8008ff */
[----:B------:R-:W-:Y:S02]  /*5fb0*/  IADD3 R17, R15, R17, RZ ;  /* 0x000000110f117210 */ /* 0x000fe40007ffe0ff */
[----:B------:R-:W-:Y:S02]  /*5fc0*/  F2FP.F16.F32.PACK_AB R15, R6, R19 ;  /* 0x00000013060f723e */ /* 0x000fe400000000ff */
[----:B------:R-:W-:-:S05]  /*5fd0*/  LEA.HI.X R17, R14, UR11, R17, 0x1, P0 ;  /* 0x0000000b0e117c11 */ /* 0x000fca00080f0c11 */
[----:B------:R1:W-:Y:S02]  /*5fe0*/  STG.E desc[UR8][R16.64], R15 ;  /* 0x0000000f10007986 */ /* 0x0003e4000c101908 */
.L_x_1020:
[----:B------:R-:W-:Y:S05]  /*5ff0*/  BSYNC B0 ;  /* 0x0000000000007941 */ /* 0x000fea0003800000 */
.L_x_1019:
[--C-:B-1----:R-:W-:Y:S01]  /*6000*/  HADD2.F32 R15, -RZ, R55.reuse.H0_H0 ;  /* 0x20000037ff0f7230 */ /* 0x102fe20000004100 */
[----:B------:R-:W-:Y:S01]  /*6010*/  IADD3 R19, R36, 0xe0, RZ ;  /* 0x000000e024137810 */ /* 0x000fe20007ffe0ff */
        /* <DEDUP_REMOVED lines=22> */
.L_x_1021:
        /* <DEDUP_REMOVED lines=21> */
[----:B------:R-:W-:Y:S02]  /*62d0*/  F2FP.F16.F32.PACK_AB R3, R3, R10 ;  /* 0x0000000a0303723e */ /* 0x000fe400000000ff */
[----:B------:R-:W-:-:S05]  /*62e0*/  LEA.HI.X R5, R8, UR11, R11, 0x1, P0 ;  /* 0x0000000b08057c11 */ /* 0x000fca00080f0c0b */
[----:B------:R1:W-:Y:S02]  /*62f0*/  STG.E desc[UR8][R4.64], R3 ;  /* 0x0000000304007986 */ /* 0x0003e4000c101908 */
.L_x_1023:
[----:B------:R-:W-:Y:S05]  /*6300*/  BSYNC B0 ;  /* 0x0000000000007941 */ /* 0x000fea0003800000 */
.L_x_1022:
[----:B------:R-:W-:Y:S02]  /*6310*/  IADD3 R39, R2, R39, RZ ;  /* 0x0000002702277210 */ /* 0x000fe40007ffe0ff */
[----:B------:R-:W-:Y:S02]  /*6320*/  IADD3 R57, R57, 0x1, RZ ;  /* 0x0000000139397810 */ /* 0x000fe40007ffe0ff */
[----:B------:R-:W-:-:S13]  /*6330*/  ISETP.GE.AND P0, PT, R39, UR4, PT ;  /* 0x0000000427007c0c */ /* 0x000fda000bf06270 */
[----:B------:R-:W-:Y:S05]  /*6340*/  @!P0 BRA `(.L_x_1024) ;  /* 0xffffff9c00ec8947 */ /* 0x000fea000383ffff */
.L_x_973:
[----:B------:R-:W2:Y:S01]  /*6350*/  LDC R6, c[0x0][0xc] ;  /* 0x00000300ff067b82 */ /* 0x000ea20000000800 */
[----:B------:R-:W-:Y:S01]  /*6360*/  ISETP.NE.AND P2, PT, R38, RZ, PT ;  /* 0x000000ff2600720c */ /* 0x000fe20003f45270 */
[----:B------:R-:W-:Y:S06]  /*6370*/  BSSY B0, `(.L_x_1025) ;  /* 0x0000015000007945 */ /* 0x000fec0003800000 */
[----:B------:R-:W3:Y:S08]  /*6380*/  LDC R7, c[0x0][0x10] ;  /* 0x00000400ff077b82 */ /* 0x000ef00000000800 */
[----:B-1----:R-:W1:Y:S01]  /*6390*/  LDC.64 R2, c[0x0][0x258] ;  /* 0x00009600ff027b82 */ /* 0x002e620000000a00 */
[----:B--2---:R-:W-:-:S02]  /*63a0*/  IADD3 R4, R6, -0x1, RZ ;  /* 0xffffffff06047810 */ /* 0x004fc40007ffe0ff */
[----:B------:R-:W-:Y:S02]  /*63b0*/  ISETP.NE.AND P1, PT, R6, 0x1, PT ;  /* 0x000000010600780c */ /* 0x000fe40003f25270 */
[----:B0-----:R-:W-:Y:S02]  /*63c0*/  ISETP.NE.AND P0, PT, R4, UR7, PT ;  /* 0x0000000704007c0c */ /* 0x001fe4000bf05270 */
[C---:B---3--:R-:W-:Y:S02]  /*63d0*/  IADD3 R5, R7.reuse, -0x1, RZ ;  /* 0xffffffff07057810 */ /* 0x048fe40007ffe0ff */
[----:B------:R-:W-:Y:S02]  /*63e0*/  SHF.L.U32 R4, R7, 0x1, RZ ;  /* 0x0000000107047819 */ /* 0x000fe400000006ff */
[----:B------:R-:W-:Y:S02]  /*63f0*/  ISETP.NE.OR P0, PT, R0, R5, P0 ;  /* 0x000000050000720c */ /* 0x000fe40000705670 */
[----:B------:R-:W-:-:S05]  /*6400*/  SEL R5, R4, RZ, P1 ;  /* 0x000000ff04057207 */ /* 0x000fca0000800000 */
[----:B-1----:R-:W-:Y:S01]  /*6410*/  IMAD.WIDE.U32 R2, R5, 0x4, R2 ;  /* 0x0000000405027825 */ /* 0x002fe200078e0002 */
        /* <DEDUP_REMOVED lines=10> */
.L_x_1026:
[----:B------:R-:W-:Y:S05]  /*64c0*/  BSYNC B0 ;  /* 0x0000000000007941 */ /* 0x000fea0003800000 */
.L_x_1025:
[----:B------:R-:W-:Y:S05]  /*64d0*/  @P0 EXIT ;  /* 0x000000000000094d */ /* 0x000fea0003800000 */
[----:B------:R-:W-:Y:S05]  /*64e0*/  @P2 BRA `(.L_x_1027) ;  /* 0x0000000000202947 */ /* 0x000fea0003800000 */
[----:B------:R-:W-:-:S05]  /*64f0*/  IMAD R0, R6, R7, RZ ;  /* 0x0000000706007224 */ /* 0x000fca00078e02ff */
[----:B------:R-:W-:-:S13]  /*6500*/  ISETP.NE.AND P0, PT, R0, -0x1, PT ;  /* 0xffffffff0000780c */ /* 0x000fda0003f05270 */
[----:B------:R-:W-:Y:S05]  /*6510*/  @!P0 BRA `(.L_x_1027) ;  /* 0x0000000000148947 */ /* 0x000fea0003800000 */
.L_x_1028:
[----:B0-----:R-:W2:Y:S04]  /*6520*/  LDG.E.STRONG.GPU R5, desc[UR8][R2.64] ;  /* 0x0000000802057981 */ /* 0x001ea8000c1ef900 */
[----:B--2---:R-:W-:Y:S01]  /*6530*/  CCTL.IVALL ;  /* 0x00000000ff00798f */ /* 0x004fe20002000000 */
[----:B------:R-:W-:Y:S05]  /*6540*/  YIELD ;  /* 0x0000000000007946 */ /* 0x000fea0003800000 */
[----:B------:R-:W-:-:S13]  /*6550*/  ISETP.NE.AND P0, PT, R5, R0, PT ;  /* 0x000000000500720c */ /* 0x000fda0003f05270 */
[----:B------:R-:W-:Y:S05]  /*6560*/  @P0 BRA `(.L_x_1028) ;  /* 0xfffffffc00ec0947 */ /* 0x000fea000383ffff */
.L_x_1027:
[----:B------:R-:W-:Y:S05]  /*6570*/  WARPSYNC.ALL ;  /* 0x0000000000007948 */ /* 0x000fea0003800000 */
[----:B0-----:R-:W0:Y:S08]  /*6580*/  LDC.64 R2, c[0x0][0x288] ;  /* 0x0000a200ff027b82 */ /* 0x001e300000000a00 */
[----:B------:R-:W-:Y:S01]  /*6590*/  BAR.SYNC.DEFER_BLOCKING 0x0 ;  /* 0x0000000000007b1d */ /* 0x000fe20000010000 */
[----:B0-----:R-:W-:-:S04]  /*65a0*/  LEA.HI R0, P0, R3, R2, RZ, 0x1 ;  /* 0x0000000203007211 */ /* 0x001fc800078108ff */
[----:B------:R-:W-:-:S04]  /*65b0*/  IADD3.X R5, RZ, R3, RZ, P0, !PT ;  /* 0x00000003ff057210 */ /* 0x000fc800007fe4ff */
        /* <DEDUP_REMOVED lines=19> */
.L_x_1029:
        /* <DEDUP_REMOVED lines=25> */
.L_x_1030:
        /* <DEDUP_REMOVED lines=16> */
.L_x_3314:


//--------------------- .text._Z35group_norm_nhwc_bwd_one_pass_kernelI11Fp16IOBf16WLi512ELi32ELi512EEv26Group_norm_nhwc_bwd_params --------------------------
	.section	.text._Z35group_norm_nhwc_bwd_one_pass_kernelI11Fp16IOBf16WLi512ELi32ELi512EEv26Group_norm_nhwc_bwd_params,"ax",@progbits
	.align	128
        .global         _Z35group_norm_nhwc_bwd_one_pass_kernelI11Fp16IOBf16WLi512ELi32ELi512EEv26Group_norm_nhwc_bwd_params
        .type           _Z35group_norm_nhwc_bwd_one_pass_kernelI11Fp16IOBf16WLi512ELi32ELi512EEv26Group_norm_nhwc_bwd_params,@function
        .size           _Z35group_norm_nhwc_bwd_one_pass_kernelI11Fp16IOBf16WLi512ELi32ELi512EEv26Group_norm_nhwc_bwd_params,(.L_x_3315 - _Z35group_norm_nhwc_bwd_one_pass_kernelI11Fp16IOBf16WLi512ELi32ELi512EEv26Group_norm_nhwc_bwd_params)
        .other          _Z35group_norm_nhwc_bwd_one_pass_kernelI11Fp16IOBf16WLi512ELi32ELi512EEv26Group_norm_nhwc_bwd_params,@"STO_CUDA_ENTRY STV_DEFAULT"
_Z35group_norm_nhwc_bwd_one_pass_kernelI11Fp16IOBf16WLi512ELi32ELi512EEv26Group_norm_nhwc_bwd_params:
.text._Z35group_norm_nhwc_bwd_one_pass_kernelI11Fp16IOBf16WLi512ELi32ELi512EEv26Group_norm_nhwc_bwd_params:
        /* <DEDUP_REMOVED lines=114> */
.L_x_1114:
        /* <DEDUP_REMOVED lines=16> */
[----:B------:R-:W1:Y:S01]  /*0820*/  @P1 LDC.64 R52, c[0x0][0x228] ;  /* 0x00008a00ff341b82 */ /* 0x000e620000000a00 */
[----:B---3--:R-:W3:Y:S07]  /*0830*/  MUFU.RCP R10, R10 ;  /* 0x0000000a000a7308 */ /* 0x008eee0000001000 */
[----:B------:R-:W1:Y:S08]  /*0840*/  @P4 LDC.64 R38, c[0x0][0x230] ;  /* 0x00008c00ff264b82 */ /* 0x000e700000000a00 */
[----:B------:R-:W1:Y:S01]  /*0850*/  @P4 LDC.64 R36, c[0x0][0x228] ;  /* 0x00008a00ff244b82 */ /* 0x000e620000000a00 */
[----:B---3--:R-:W-:-:S04]  /*0860*/  IADD3 R8, R10, 0xffffffe, RZ ;  /* 0x0ffffffe0a087810 */ /* 0x008fc80007ffe0ff */
[----:B------:R3:W2:Y:S03]  /*0870*/  F2I.FTZ.U32.TRUNC.NTZ R9, R8 ;  /* 0x0000000800097305 */ /* 0x0006a6000021f000 */
[----:B------:R-:W1:Y:S01]  /*0880*/  @P3 LDC.64 R34, c[0x0][0x228] ;  /* 0x00008a00ff223b82 */ /* 0x000e620000000a00 */
[----:B---3--:R-:W-:Y:S02]  /*0890*/  MOV R8, RZ ;  /* 0x000000ff00087202 */ /* 0x008fe40000000f00 */
[----:B--2---:R-:W-:-:S05]  /*08a0*/  IADD3 R14, RZ, -R9, RZ ;  /* 0x80000009ff0e7210 */ /* 0x004fca0007ffe0ff */
        /* <DEDUP_REMOVED lines=22> */
[----:B------:R-:W2:Y:S01]  /*0a10*/  @P2 LDC.64 R10, c[0x0][0x288] ;  /* 0x0000a200ff0a2b82 */ /* 0x000ea20000000a00 */
        /* <DEDUP_REMOVED lines=10> */
[----:B--2---:R-:W-:-:S03]  /*0ac0*/  @P2 IMAD R8, R114, R10, RZ ;  /* 0x0000000a72082224 */ /* 0x004fc600078e02ff */
[-C--:B------:R-:W-:Y:S02]  /*0ad0*/  @P5 MOV R15, R23.reuse ;  /* 0x00000017000f5202 */ /* 0x080fe40000000f00 */
[----:B------:R-:W-:Y:S01]  /*0ae0*/  @P3 MOV R17, R23 ;  /* 0x0000001700113202 */ /* 0x000fe20000000f00 */
[C---:B------:R-:W-:Y:S02]  /*0af0*/  @P2 IMAD R11, R86.reuse, R11, R8 ;  /* 0x0000000b560b2224 */ /* 0x040fe400078e0208 */
[----:B------:R-:W-:-:S05]  /*0b00*/  @P2 IMAD.WIDE.U32 R8, R86, R10, R22 ;  /* 0x0000000a56082225 */ /* 0x000fca00078e0016 */
[----:B------:R-:W-:Y:S02]  /*0b10*/  @P2 IADD3 R9, R9, R11, RZ ;  /* 0x0000000b09092210 */ /* 0x000fe40007ffe0ff */
[----:B------:R-:W2:Y:S01]  /*0b20*/  @P2 LDC.64 R10, c[0x0][0x228] ;  /* 0x00008a00ff0a2b82 */ /* 0x000ea20000000a00 */
[C---:B------:R-:W-:Y:S02]  /*0b30*/  @P2 SHF.L.U32 R63, R8.reuse, 0x1, RZ ;  /* 0x00000001083f2819 */ /* 0x040fe400000006ff */
[----:B------:R-:W-:Y:S02]  /*0b40*/  @P2 SHF.L.U64.HI R8, R8, 0x1, R9 ;  /* 0x0000000108082819 */ /* 0x000fe40000010209 */
[----:B------:R-:W-:Y:S02]  /*0b50*/  @P2 IADD3 R70, P0, R63, R70, RZ ;  /* 0x000000463f462210 */ /* 0x000fe40007f1e0ff */
[----:B------:R-:W-:Y:S02]  /*0b60*/  @P6 MOV R9, R23 ;  /* 0x0000001700096202 */ /* 0x000fe40000000f00 */
[----:B------:R-:W-:-:S02]  /*0b70*/  @P2 IADD3.X R71, R8, R71, RZ, P0, !PT ;  /* 0x0000004708472210 */ /* 0x000fc400007fe4ff */
[----:B--2---:R-:W-:-:S04]  /*0b80*/  @P2 IADD3 R62, P0, R63, R10, RZ ;  /* 0x0000000a3f3e2210 */ /* 0x004fc80007f1e0ff */
[----:B------:R-:W-:Y:S02]  /*0b90*/  @P2 IADD3.X R63, R8, R11, RZ, P0, !PT ;  /* 0x0000000b083f2210 */ /* 0x000fe400007fe4ff */
[----:B------:R-:W2:Y:S01]  /*0ba0*/  @P6 LDC.64 R10, c[0x0][0x288] ;  /* 0x0000a200ff0a6b82 */ /* 0x000ea20000000a00 */
[----:B------:R-:W-:-:S13]  /*0bb0*/  LOP3.LUT P2, RZ, R6, 0x20, RZ, 0xc0, !PT ;  /* 0x0000002006ff7812 */ /* 0x000fda000784c0ff */
[----:B------:R-:W3:Y:S08]  /*0bc0*/  @P2 LDC.64 R56, c[0x0][0x230] ;  /* 0x00008c00ff382b82 */ /* 0x000ef00000000a00 */
[----:B------:R-:W4:Y:S01]  /*0bd0*/  @P2 LDC.64 R54, c[0x0][0x228] ;  /* 0x00008a00ff362b82 */ /* 0x000f220000000a00 */
        /* <DEDUP_REMOVED lines=8> */
[----:B0-----:R-:W-:-:S04]  /*0c60*/  @P6 IADD3 R60, P0, R59, R60, RZ ;  /* 0x0000003c3b3c6210 */ /* 0x001fc80007f1e0ff */
[----:B------:R-:W-:Y:S02]  /*0c70*/  @P6 IADD3.X R61, R8, R61, RZ, P0, !PT ;  /* 0x0000003d083d6210 */ /* 0x000fe400007fe4ff */
[----:B--2---:R-:W-:-:S04]  /*0c80*/  @P6 IADD3 R58, P0, R59, R10, RZ ;  /* 0x0000000a3b3a6210 */ /* 0x004fc80007f1e0ff */
[----:B------:R-:W-:Y:S02]  /*0c90*/  @P6 IADD3.X R59, R8, R11, RZ, P0, !PT ;  /* 0x0000000b083b6210 */ /* 0x000fe400007fe4ff */
[----:B------:R-:W0:Y:S01]  /*0ca0*/  @P2 LDC.64 R8, c[0x0][0x288] ;  /* 0x0000a200ff082b82 */ /* 0x000e220000000a00 */
[----:B------:R-:W-:Y:S02]  /*0cb0*/  @P2 MOV R11, R23 ;  /* 0x00000017000b2202 */ /* 0x000fe40000000f00 */
[----:B------:R-:W-:-:S13]  /*0cc0*/  LOP3.LUT P6, RZ, R6, 0x2, RZ, 0xc0, !PT ;  /* 0x0000000206ff7812 */ /* 0x000fda00078cc0ff */
[----:B------:R-:W2:Y:S01]  /*0cd0*/  @P6 LDC.64 R44, c[0x0][0x230] ;  /* 0x00008c00ff2c6b82 */ /* 0x000ea20000000a00 */
[----:B0-----:R-:W-:-:S07]  /*0ce0*/  @P2 IMAD R10, R112, R8, RZ ;  /* 0x00000008700a2224 */ /* 0x001fce00078e02ff */
[----:B------:R-:W0:Y:S01]  /*0cf0*/  @P6 LDC.64 R42, c[0x0][0x228] ;  /* 0x00008a00ff2a6b82 */ /* 0x000e220000000a00 */
[----:B------:R-:W-:Y:S01]  /*0d00*/  @P2 IMAD R13, R96, R9, R10 ;  /* 0x00000009600d2224 */ /* 0x000fe200078e020a */
[----:B------:R-:W-:-:S05]  /*0d10*/  @P2 MOV R10, R20 ;  /* 0x00000014000a2202 */ /* 0x000fca0000000f00 */
[----:B------:R-:W-:-:S05]  /*0d20*/  @P2 IMAD.WIDE.U32 R8, R96, R8, R10 ;  /* 0x0000000860082225 */ /* 0x000fca00078e000a */
[----:B------:R-:W-:Y:S02]  /*0d30*/  @P2 IADD3 R11, R9, R13, RZ ;  /* 0x0000000d090b2210 */ /* 0x000fe40007ffe0ff */
[C---:B------:R-:W-:Y:S02]  /*0d40*/  @P2 SHF.L.U32 R9, R8.reuse, 0x1, RZ ;  /* 0x0000000108092819 */ /* 0x040fe400000006ff */
[----:B------:R-:W-:Y:S02]  /*0d50*/  @P2 SHF.L.U64.HI R8, R8, 0x1, R11 ;  /* 0x0000000108082819 */ /* 0x000fe4000001020b */
[----:B---3--:R-:W-:Y:S02]  /*0d60*/  @P2 IADD3 R56, P0, R9, R56, RZ ;  /* 0x0000003809382210 */ /* 0x008fe40007f1e0ff */
[----:B------:R-:W-:Y:S02]  /*0d70*/  @P1 MOV R11, R23 ;  /* 0x00000017000b1202 */ /* 0x000fe40000000f00 */
[----:B------:R-:W-:-:S02]  /*0d80*/  @P2 IADD3.X R57, R8, R57, RZ, P0, !PT ;  /* 0x0000003908392210 */ /* 0x000fc400007fe4ff */
[----:B----4-:R-:W-:-:S04]  /*0d90*/  @P2 IADD3 R54, P0, R9, R54, RZ ;  /* 0x0000003609362210 */ /* 0x010fc80007f1e0ff */
[----:B------:R-:W-:Y:S02]  /*0da0*/  @P2 IADD3.X R55, R8, R55, RZ, P0, !PT ;  /* 0x0000003708372210 */ /* 0x000fe400007fe4ff */
[----:B------:R-:W3:Y:S01]  /*0db0*/  @P1 LDC.64 R8, c[0x0][0x288] ;  /* 0x0000a200ff081b82 */ /* 0x000ee20000000a00 */
[----:B------:R-:W-:-:S13]  /*0dc0*/  LOP3.LUT P2, RZ, R6, 0x8, RZ, 0xc0, !PT ;  /* 0x0000000806ff7812 */ /* 0x000fda000784c0ff */
[----:B------:R-:W4:Y:S08]  /*0dd0*/  @P2 LDC.64 R50, c[0x0][0x230] ;  /* 0x00008c00ff322b82 */ /* 0x000f300000000a00 */
[----:B------:R-:W2:Y:S01]  /*0de0*/  @P2 LDC.64 R48, c[0x0][0x228] ;  /* 0x00008a00ff302b82 */ /* 0x000ea20000000a00 */
[----:B---3--:R-:W-:-:S04]  /*0df0*/  @P1 IMAD R10, R111, R8, RZ ;  /* 0x000000086f0a1224 */ /* 0x008fc800078e02ff */
[----:B------:R-:W-:Y:S01]  /*0e00*/  @P1 IMAD R9, R95, R9, R10 ;  /* 0x000000095f091224 */ /* 0x000fe200078e020a */
[----:B------:R-:W-:-:S05]  /*0e10*/  @P1 MOV R10, R20 ;  /* 0x00000014000a1202 */ /* 0x000fca0000000f00 */
[----:B------:R-:W-:-:S05]  /*0e20*/  @P1 IMAD.WIDE.U32 R10, R95, R8, R10 ;  /* 0x000000085f0a1225 */ /* 0x000fca00078e000a */
[----:B------:R-:W-:Y:S02]  /*0e30*/  @P1 IADD3 R11, R11, R9, RZ ;  /* 0x000000090b0b1210 */ /* 0x000fe40007ffe0ff */
[C---:B------:R-:W-:Y:S02]  /*0e40*/  @P1 SHF.L.U32 R9, R10.reuse, 0x1, RZ ;  /* 0x000000010a091819 */ /* 0x040fe400000006ff */
[----:B------:R-:W-:Y:S02]  /*0e50*/  @P1 SHF.L.U64.HI R10, R10, 0x1, R11 ;  /* 0x000000010a0a1819 */ /* 0x000fe4000001020b */
[----:B------:R-:W-:Y:S02]  /*0e60*/  @P1 IADD3 R18, P0, R9, R18, RZ ;  /* 0x0000001209121210 */ /* 0x000fe40007f1e0ff */
[----:B------:R-:W-:Y:S02]  /*0e70*/  @P2 MOV R11, R23 ;  /* 0x00000017000b2202 */ /* 0x000fe40000000f00 */
[----:B------:R-:W-:-:S02]  /*0e80*/  @P1 IADD3.X R19, R10, R19, RZ, P0, !PT ;  /* 0x000000130a131210 */ /* 0x000fc400007fe4ff */
[----:B-1----:R-:W-:Y:S02]  /*0e90*/  @P1 IADD3 R52, P0, R9, R52, RZ ;  /* 0x0000003409341210 */ /* 0x002fe40007f1e0ff */
[----:B------:R-:W1:Y:S02]  /*0ea0*/  @P2 LDC.64 R8, c[0x0][0x288] ;  /* 0x0000a200ff082b82 */ /* 0x000e640000000a00 */
[----:B------:R-:W-:Y:S02]  /*0eb0*/  @P1 IADD3.X R53, R10, R53, RZ, P0, !PT ;  /* 0x000000350a351210 */ /* 0x000fe400007fe4ff */
[----:B------:R-:W-:-:S13]  /*0ec0*/  LOP3.LUT P1, RZ, R6, 0x4, RZ, 0xc0, !PT ;  /* 0x0000000406ff7812 */ /* 0x000fda000782c0ff */
[----:B------:R-:W3:Y:S01]  /*0ed0*/  @P1 LDC.64 R46, c[0x0][0x228] ;  /* 0x00008a00ff2e1b82 */ /* 0x000ee20000000a00 */
[----:B------:R-:W-:Y:S01]  /*0ee0*/  @P1 MOV R13, R23 ;  /* 0x00000017000d1202 */ /* 0x000fe20000000f00 */
[----:B-1----:R-:W-:-:S04]  /*0ef0*/  @P2 IMAD R10, R110, R8, RZ ;  /* 0x000000086e0a2224 */ /* 0x002fc800078e02ff */
[----:B------:R-:W-:Y:S01]  /*0f00*/  @P2 IMAD R9, R94, R9, R10 ;  /* 0x000000095e092224 */ /* 0x000fe200078e020a */
[----:B------:R-:W-:-:S05]  /*0f10*/  @P2 MOV R10, R20 ;  /* 0x00000014000a2202 */ /* 0x000fca0000000f00 */
[----:B------:R-:W-:-:S05]  /*0f20*/  @P2 IMAD.WIDE.U32 R10, R94, R8, R10 ;  /* 0x000000085e0a2225 */ /* 0x000fca00078e000a */
[----:B------:R-:W-:Y:S02]  /*0f30*/  @P2 IADD3 R11, R11, R9, RZ ;  /* 0x000000090b0b2210 */ /* 0x000fe40007ffe0ff */
[C---:B------:R-:W-:Y:S02]  /*0f40*/  @P2 SHF.L.U32 R9, R10.reuse, 0x1, RZ ;  /* 0x000000010a092819 */ /* 0x040fe400000006ff */
[----:B------:R-:W-:Y:S02]  /*0f50*/  @P2 SHF.L.U64.HI R10, R10, 0x1, R11 ;  /* 0x000000010a0a2819 */ /* 0x000fe4000001020b */
[----:B----4-:R-:W-:-:S04]  /*0f60*/  @P2 IADD3 R50, P0, R9, R50, RZ ;  /* 0x0000003209322210 */ /* 0x010fc80007f1e0ff */
[C---:B------:R-:W-:Y:S02]  /*0f70*/  @P2 IADD3.X R51, R10.reuse, R51, RZ, P0, !PT ;  /* 0x000000330a332210 */ /* 0x040fe400007fe4ff */
[----:B--2---:R-:W-:Y:S02]  /*0f80*/  @P2 IADD3 R48, P0, R9, R48, RZ ;  /* 0x0000003009302210 */ /* 0x004fe40007f1e0ff */
[----:B------:R-:W1:Y:S02]  /*0f90*/  @P1 LDC.64 R8, c[0x0][0x230] ;  /* 0x00008c00ff081b82 */ /* 0x000e640000000a00 */
[----:B------:R-:W-:Y:S02]  /*0fa0*/  @P2 IADD3.X R49, R10, R49, RZ, P0, !PT ;  /* 0x000000310a312210 */ /* 0x000fe400007fe4ff */
[----:B------:R-:W-:-:S04]  /*0fb0*/  ISETP.NE.AND P2, PT, R12, RZ, PT ;  /* 0x000000ff0c00720c */ /* 0x000fc80003f45270 */
[----:B------:R-:W2:Y:S09]  /*0fc0*/  @P1 LDC.64 R10, c[0x0][0x288] ;  /* 0x0000a200ff0a1b82 */ /* 0x000eb20000000a00 */
[----:B------:R-:W4:Y:S01]  /*0fd0*/  @P2 LDC.64 R30, c[0x0][0x230] ;  /* 0x00008c00ff1e2b82 */ /* 0x000f220000000a00 */
[----:B--2---:R-:W-:-:S04]  /*0fe0*/  @P1 IMAD R12, R109, R10, RZ ;  /* 0x0000000a6d0c1224 */ /* 0x004fc800078e02ff */
[----:B------:R-:W-:Y:S01]  /*0ff0*/  @P1 IMAD R11, R93, R11, R12 ;  /* 0x0000000b5d0b1224 */ /* 0x000fe200078e020c */
[----:B------:R-:W-:-:S05]  /*1000*/  @P1 MOV R12, R20 ;  /* 0x00000014000c1202 */ /* 0x000fca0000000f00 */
[----:B------:R-:W-:-:S05]  /*1010*/  @P1 IMAD.WIDE.U32 R12, R93, R10, R12 ;  /* 0x0000000a5d0c1225 */ /* 0x000fca00078e000c */
[----:B------:R-:W-:Y:S02]  /*1020*/  @P1 IADD3 R13, R13, R11, RZ ;  /* 0x0000000b0d0d1210 */ /* 0x000fe40007ffe0ff */
[C---:B------:R-:W-:Y:S02]  /*1030*/  @P1 SHF.L.U32 R11, R12.reuse, 0x1, RZ ;  /* 0x000000010c0b1819 */ /* 0x040fe400000006ff */
[----:B------:R-:W-:Y:S02]  /*1040*/  @P1 SHF.L.U64.HI R12, R12, 0x1, R13 ;  /* 0x000000010c0c1819 */ /* 0x000fe4000001020d */
[----:B-1----:R-:W-:Y:S02]  /*1050*/  @P1 IADD3 R8, P0, R11, R8, RZ ;  /* 0x000000080b081210 */ /* 0x002fe40007f1e0ff */
[----:B------:R-:W-:Y:S02]  /*1060*/  @P6 MOV R13, R23 ;  /* 0x00000017000d6202 */ /* 0x000fe40000000f00 */
[----:B------:R-:W-:-:S02]  /*1070*/  @P1 IADD3.X R9, R12, R9, RZ, P0, !PT ;  /* 0x000000090c091210 */ /* 0x000fc400007fe4ff */
[----:B---3--:R-:W-:Y:S02]  /*1080*/  @P1 IADD3 R46, P0, R11, R46, RZ ;  /* 0x0000002e0b2e1210 */ /* 0x008fe40007f1e0ff */
[----:B------:R-:W1:Y:S02]  /*1090*/  @P6 LDC.64 R10, c[0x0][0x288] ;  /* 0x0000a200ff0a6b82 */ /* 0x000e640000000a00 */
[----:B------:R-:W-:Y:S02]  /*10a0*/  @P1 IADD3.X R47, R12, R47, RZ, P0, !PT ;  /* 0x0000002f0c2f1210 */ /* 0x000fe400007fe4ff */
[----:B------:R-:W-:Y:S02]  /*10b0*/  ISETP.NE.AND P1, PT, R7, RZ, PT ;  /* 0x000000ff0700720c */ /* 0x000fe40003f25270 */
[----:B------:R-:W-:-:S11]  /*10c0*/  @P6 MOV R12, R20 ;  /* 0x00000014000c6202 */ /* 0x000fd60000000f00 */
[----:B------:R-:W2:Y:S01]  /*10d0*/  @P1 LDC.64 R24, c[0x0][0x288] ;  /* 0x0000a200ff181b82 */ /* 0x000ea20000000a00 */
[----:B------:R-:W-:Y:S02]  /*10e0*/  @P1 MOV R28, R20 ;  /* 0x00000014001c1202 */ /* 0x000fe40000000f00 */
[----:B------:R-:W-:Y:S01]  /*10f0*/  @P1 MOV R29, R23 ;  /* 0x00000017001d1202 */ /* 0x000fe20000000f00 */
[-C--:B-1----:R-:W-:Y:S02]  /*1100*/  @P6 IMAD R7, R108, R10.reuse, RZ ;  /* 0x0000000a6c076224 */ /* 0x082fe400078e02ff */
[----:B------:R-:W-:-:S04]  /*1110*/  @P6 IMAD.WIDE.U32 R12, R92, R10, R12 ;  /* 0x0000000a5c0c6225 */ /* 0x000fc800078e000c */
[----:B------:R-:W-:Y:S01]  /*1120*/  @P6 IMAD R11, R92, R11, R7 ;  /* 0x0000000b5c0b6224 */ /* 0x000fe200078e0207 */
[----:B------:R-:W-:-:S04]  /*1130*/  @P6 SHF.L.U32 R7, R12, 0x1, RZ ;  /* 0x000000010c076819 */ /* 0x000fc800000006ff */
[----:B------:R-:W-:Y:S02]  /*1140*/  @P6 IADD3 R11, R13, R11, RZ ;  /* 0x0000000b0d0b6210 */ /* 0x000fe40007ffe0ff */
[C---:B------:R-:W-:Y:S02]  /*1150*/  @P6 IADD3 R44, P0, R7.reuse, R44, RZ ;  /* 0x0000002c072c6210 */ /* 0x040fe40007f1e0ff */
[----:B------:R-:W-:Y:S02]  /*1160*/  @P6 SHF.L.U64.HI R12, R12, 0x1, R11 ;  /* 0x000000010c0c6819 */ /* 0x000fe4000001020b */
[----:B------:R-:W1:Y:S01]  /*1170*/  @P5 LDC.64 R10, c[0x0][0x230] ;  /* 0x00008c00ff0a5b82 */ /* 0x000e620000000a00 */
[----:B--2---:R-:W-:Y:S01]  /*1180*/  @P1 IMAD.WIDE.U32 R28, R98, R24, R28 ;  /* 0x00000018621c1225 */ /* 0x004fe200078e001c */
[----:B------:R-:W-:Y:S02]  /*1190*/  @P6 IADD3.X R45, R12, R45, RZ, P0, !PT ;  /* 0x0000002d0c2d6210 */ /* 0x000fe400007fe4ff */
[----:B0-----:R-:W-:-:S04]  /*11a0*/  @P6 IADD3 R42, P0, R7, R42, RZ ;  /* 0x0000002a072a6210 */ /* 0x001fc80007f1e0ff */
[----:B------:R-:W-:Y:S02]  /*11b0*/  @P6 IADD3.X R43, R12, R43, RZ, P0, !PT ;  /* 0x0000002b0c2b6210 */ /* 0x000fe400007fe4ff */
[----:B------:R-:W0:Y:S02]  /*11c0*/  @P5 LDC.64 R12, c[0x0][0x288] ;  /* 0x0000a200ff0c5b82 */ /* 0x000e240000000a00 */
        /* <DEDUP_REMOVED lines=8> */
[----:B-1----:R-:W-:Y:S02]  /*1250*/  @P5 IADD3 R10, P0, R7, R10, RZ ;  /* 0x0000000a070a5210 */ /* 0x002fe40007f1e0ff */
        /* <DEDUP_REMOVED lines=9> */
[----:B0-----:R-:W-:-:S03]  /*12f0*/  @P4 IMAD R7, R106, R12, RZ ;  /* 0x0000000c6a074224 */ /* 0x001fc600078e02ff */
        /* <DEDUP_REMOVED lines=40> */
[----:B0-----:R-:W-:Y:S01]  /*1580*/  @P2 IADD3 R14, P0, R7, R14, RZ ;  /* 0x0000000e070e2210 */ /* 0x001fe20007f1e0ff */
[----:B------:R-:W-:-:S03]  /*1590*/  @P1 IMAD R7, R103, R24, RZ ;  /* 0x0000001867071224 */ /* 0x000fc600078e02ff */
[----:B------:R-:W-:Y:S01]  /*15a0*/  @P2 IADD3.X R15, R16, R15, RZ, P0, !PT ;  /* 0x0000000f100f2210 */ /* 0x000fe200007fe4ff */
[----:B------:R-:W-:Y:S01]  /*15b0*/  @P1 IMAD R25, R98, R25, R7 ;  /* 0x0000001962191224 */ /* 0x000fe200078e0207 */
[----:B------:R-:W0:Y:S01]  /*15c0*/  @P1 LDC.64 R16, c[0x0][0x230] ;  /* 0x00008c00ff101b82 */ /* 0x000e220000000a00 */
[----:B------:R-:W-:-:S03]  /*15d0*/  @P1 SHF.L.U32 R7, R28, 0x1, RZ ;  /* 0x000000011c071819 */ /* 0x000fc600000006ff */
[----:B------:R-:W-:-:S04]  /*15e0*/  @P1 IADD3 R25, R29, R25, RZ ;  /* 0x000000191d191210 */ /* 0x000fc80007ffe0ff */
[----:B------:R-:W-:Y:S02]  /*15f0*/  @P1 SHF.L.U64.HI R24, R28, 0x1, R25 ;  /* 0x000000011c181819 */ /* 0x000fe40000010219 */
[----:B------:R-:W1:Y:S01]  /*1600*/  @P1 LDC.64 R28, c[0x0][0x228] ;  /* 0x00008a00ff1c1b82 */ /* 0x000e620000000a00 */
[----:B0-----:R-:W-:-:S04]  /*1610*/  @P1 IADD3 R16, P0, R7, R16, RZ ;  /* 0x0000001007101210 */ /* 0x001fc80007f1e0ff */
[C---:B------:R-:W-:Y:S02]  /*1620*/  @P1 IADD3.X R17, R24.reuse, R17, RZ, P0, !PT ;  /* 0x0000001118111210 */ /* 0x040fe400007fe4ff */
[----:B-1----:R-:W-:Y:S02]  /*1630*/  @P1 IADD3 R28, P0, R7, R28, RZ ;  /* 0x0000001c071c1210 */ /* 0x002fe40007f1e0ff */
        /* <DEDUP_REMOVED lines=99> */
[----:B------:R1:W5:Y:S01]  /*1c70*/  @P5 LDG.E R81, desc[UR8][R62.64] ;  /* 0x000000083e515981 */ /* 0x000362000c1e1900 */
[----:B0-----:R-:W-:-:S06]  /*1c80*/  CS2R R64, SRZ ;  /* 0x0000000000407805 */ /* 0x001fcc000001ff00 */
[----:B------:R-:W5:Y:S01]  /*1c90*/  @P5 LDG.E R64, desc[UR8][R70.64] ;  /* 0x0000000846405981 */ /* 0x000f62000c1e1900 */
[----:B------:R-:W-:Y:S02]  /*1ca0*/  ISETP.NE.AND P5, PT, R77, RZ, PT ;  /* 0x000000ff4d00720c */ /* 0x000fe40003fa5270 */
[----:B-1----:R-:W-:Y:S02]  /*1cb0*/  CS2R R62, SRZ ;  /* 0x00000000003e7805 */ /* 0x002fe4000001ff00 */
[----:B------:R-:W-:-:S09]  /*1cc0*/  CS2R R78, SRZ ;  /* 0x00000000004e7805 */ /* 0x000fd2000001ff00 */
[----:B------:R-:W5:Y:S04]  /*1cd0*/  @P5 LDG.E R65, desc[UR8][R60.64] ;  /* 0x000000083c415981 */ /* 0x000f68000c1e1900 */
[----:B------:R-:W5:Y:S01]  /*1ce0*/  @P5 LDG.E R80, desc[UR8][R58.64] ;  /* 0x000000083a505981 */ /* 0x000f62000c1e1900 */
[----:B------:R-:W-:-:S13]  /*1cf0*/  ISETP.NE.AND P5, PT, R76, RZ, PT ;  /* 0x000000ff4c00720c */ /* 0x000fda0003fa5270 */
[----:B------:R-:W5:Y:S04]  /*1d00*/  @P5 LDG.E R62, desc[UR8][R56.64] ;  /* 0x00000008383e5981 */ /* 0x000f68000c1e1900 */
        /* <DEDUP_REMOVED lines=10> */
[----:B------:R-:W-:Y:S02]  /*1db0*/  LOP3.LUT P6, RZ, R6, 0x2, RZ, 0xc0, !PT ;  /* 0x0000000206ff7812 */ /* 0x000fe400078cc0ff */
[----:B------:R-:W-:Y:S02]  /*1dc0*/  CS2R R72, SRZ ;  /* 0x0000000000487805 */ /* 0x000fe4000001ff00 */
[----:B------:R-:W-:-:S04]  /*1dd0*/  CS2R R70, SRZ ;  /* 0x0000000000467805 */ /* 0x000fc8000001ff00 */
[----:B------:R-:W5:Y:S04]  /*1de0*/  @P4 LDG.E R73, desc[UR8][R36.64] ;  /* 0x0000000824494981 */ /* 0x000f68000c1e1900 */
[----:B------:R-:W5:Y:S04]  /*1df0*/  @P3 LDG.E R72, desc[UR8][R34.64] ;  /* 0x0000000822483981 */ /* 0x000f68000c1e1900 */
[----:B------:R-:W5:Y:S01]  /*1e00*/  @P1 LDG.E R70, desc[UR8][R28.64] ;  /* 0x000000081c461981 */ /* 0x000f62000c1e1900 */
[----:B------:R-:W-:Y:S03]  /*1e10*/  BSSY B0, `(.L_x_1032) ;  /* 0x000002d000007945 */ /* 0x000fe60003800000 */
[----:B------:R-:W5:Y:S01]  /*1e20*/  @P2 LDG.E R71, desc[UR8][R14.64] ;  /* 0x000000080e472981 */ /* 0x000f62000c1e1900 */
[----:B--2---:R-:W-:-:S05]  /*1e30*/  FFMA.FTZ R7, -R24, R24, R25 ;  /* 0x0000001818077223 */ /* 0x004fca0000010119 */
[----:B------:R-:W-:-:S13]  /*1e40*/  FSETP.GTU.FTZ.AND P0, PT, R7, RZ, PT ;  /* 0x000000ff0700720b */ /* 0x000fda0003f1c000 */
[----:B------:R-:W0:Y:S01]  /*1e50*/  @P0 LDC R74, c[0x0][0x250] ;  /* 0x00009400ff4a0b82 */ /* 0x000e220000000800 */
[----:B------:R-:W-:Y:S01]  /*1e60*/  MOV R25, RZ ;  /* 0x000000ff00197202 */ /* 0x000fe20000000f00 */
[----:B0-----:R-:W-:Y:S01]  /*1e70*/  @P0 FADD.FTZ R74, R7, R74 ;  /* 0x0000004a074a0221 */ /* 0x001fe20000010000 */
[----:B------:R-:W-:-:S06]  /*1e80*/  MOV R7, 0x3f800000 ;  /* 0x3f80000000077802 */ /* 0x000fcc0000000f00 */
[----:B------:R0:W1:Y:S01]  /*1e90*/  @P0 MUFU.RSQ R7, R74 ;  /* 0x0000004a00070308 */ /* 0x0000620000001400 */
[----:B------:R-:W-:-:S13]  /*1ea0*/  LOP3.LUT P0, RZ, R6, 0x4, RZ, 0xc0, !PT ;  /* 0x0000000406ff7812 */ /* 0x000fda000780c0ff */
[----:B------:R2:W5:Y:S01]  /*1eb0*/  @P0 LDG.E R25, desc[UR8][R8.64] ;  /* 0x0000000808190981 */ /* 0x000562000c1e1900 */
[----:B0-----:R-:W-:-:S03]  /*1ec0*/  CS2R R74, SRZ ;  /* 0x00000000004a7805 */ /* 0x001fc6000001ff00 */
[----:B------:R-:W5:Y:S04]  /*1ed0*/  @P0 LDG.E R76, desc[UR8][R46.64] ;  /* 0x000000082e4c0981 */ /* 0x000f68000c1e1900 */
[----:B------:R-:W5:Y:S01]  /*1ee0*/  @P6 LDG.E R75, desc[UR8][R42.64] ;  /* 0x000000082a4b6981 */ /* 0x000f62000c1e1900 */
[----:B--2---:R-:W-:-:S03]  /*1ef0*/  CS2R R8, SRZ ;  /* 0x0000000000087805 */ /* 0x004fc6000001ff00 */
[----:B------:R-:W5:Y:S04]  /*1f00*/  @P5 LDG.E R74, desc[UR8][R40.64] ;  /* 0x00000008284a5981 */ /* 0x000f68000c1e1900 */
[----:B------:R0:W5:Y:S04]  /*1f10*/  @P5 LDG.E R9, desc[UR8][R10.64] ;  /* 0x000000080a095981 */ /* 0x000168000c1e1900 */
[----:B------:R-:W5:Y:S01]  /*1f20*/  @P6 LDG.E R8, desc[UR8][R44.64] ;  /* 0x000000082c086981 */ /* 0x000f62000c1e1900 */
[----:B0-----:R-:W-:-:S06]  /*1f30*/  CS2R R10, SRZ ;  /* 0x00000000000a7805 */ /* 0x001fcc000001ff00 */
        /* <DEDUP_REMOVED lines=26> */
.L_x_1033:
[----:B------:R-:W-:Y:S05]  /*20e0*/  BSYNC B0 ;  /* 0x0000000000007941 */ /* 0x000fea0003800000 */
.L_x_1032:
        /* <DEDUP_REMOVED lines=8> */
[----:B------:R-:W-:-:S02]  /*2170*/  HADD2.F32 R31, -RZ, R81.H0_H0 ;  /* 0x20000051ff1f7230 */ /* 0x000fc40000004100 */
        /* <DEDUP_REMOVED lines=27> */
.L_x_1034:
        /* <DEDUP_REMOVED lines=26> */
.L_x_1035:
[----:B------:R-:W-:Y:S01]  /*24d0*/  FFMA.FTZ R36, R27, R35, R26 ;  /* 0x000000231b247223 */ /* 0x000fe2000001001a */
[----:B------:R-:W-:Y:S01]  /*24e0*/  FADD.FTZ R26, RZ, R31 ;  /* 0x0000001fff1a7221 */ /* 0x000fe20000010000 */
[----:B------:R-:W-:Y:S01]  /*24f0*/  FADD.FTZ R38, R35, R18 ;  /* 0x0000001223267221 */ /* 0x000fe20000010000 */
[----:B------:R-:W-:Y:S01]  /*2500*/  FMUL.FTZ R31, R29, R14 ;  /* 0x0000000e1d1f7220 */ /* 0x000fe20000410000 */
[----:B------:R-:W-:Y:S01]  /*2510*/  FFMA.FTZ R18, R34, R29, R47 ;  /* 0x0000001d22127223 */ /* 0x000fe2000001002f */
[--C-:B------:R-:W-:Y:S02]  /*2520*/  HADD2.F32 R39, -RZ, R62.reuse.H0_H0 ;  /* 0x2000003eff277230 */ /* 0x100fe40000004100 */
[----:B------:R-:W-:Y:S01]  /*2530*/  FADD.FTZ R29, R26, R29 ;  /* 0x0000001d1a1d7221 */ /* 0x000fe20000010000 */
[----:B------:R-:W-:Y:S02]  /*2540*/  HADD2.F32 R41, -RZ, R62.H1_H1 ;  /* 0x3000003eff297230 */ /* 0x000fe40000004100 */
[----:B------:R-:W-:Y:S01]  /*2550*/  FFMA.FTZ R26, R27, R30, RZ ;  /* 0x0000001e1b1a7223 */ /* 0x000fe200000100ff */
[----:B------:R-:W-:Y:S01]  /*2560*/  FADD.FTZ R27, RZ, R30 ;  /* 0x0000001eff1b7221 */ /* 0x000fe20000010000 */
[----:B------:R-:W-:Y:S01]  /*2570*/  FFMA.FTZ R35, R34, R31, R36 ;  /* 0x0000001f22237223 */ /* 0x000fe20000010024 */
[----:B------:R-:W-:Y:S01]  /*2580*/  FMUL.FTZ R30, R28, R17 ;  /* 0x000000111c1e7220 */ /* 0x000fe20000410000 */
[C---:B------:R-:W-:Y:S01]  /*2590*/  FADD.FTZ R34, -R24.reuse, R39 ;  /* 0x0000002718227221 */ /* 0x040fe20000010100 */
[----:B------:R-:W-:Y:S01]  /*25a0*/  FADD.FTZ R36, -R24, R41 ;  /* 0x0000002918247221 */ /* 0x000fe20000010100 */
[----:B------:R-:W-:Y:S01]  /*25b0*/  FFMA.FTZ R26, R33, R28, R26 ;  /* 0x0000001c211a7223 */ /* 0x000fe2000001001a */
[----:B------:R-:W-:Y:S01]  /*25c0*/  FADD.FTZ R28, R27, R28 ;  /* 0x0000001c1b1c7221 */ /* 0x000fe20000010000 */
[----:B------:R-:W-:Y:S01]  /*25d0*/  FADD.FTZ R37, R38, R31 ;  /* 0x0000001f26257221 */ /* 0x000fe20000010000 */
[----:B------:R-:W-:Y:S01]  /*25e0*/  FFMA.FTZ R33, R33, R30, R35 ;  /* 0x0000001e21217223 */ /* 0x000fe20000010023 */
        /* <DEDUP_REMOVED lines=23> */
.L_x_1036:
[----:B------:R-:W-:Y:S01]  /*2760*/  FADD.FTZ R41, R30, R37 ;  /* 0x000000251e297221 */ /* 0x000fe20000010000 */
[----:B------:R-:W-:Y:S01]  /*2770*/  FMUL.FTZ R34, R35, R14 ;  /* 0x0000000e23227220 */ /* 0x000fe20000410000 */
[--C-:B------:R-:W-:Y:S02]  /*2780*/  HADD2.F32 R37, -RZ, R63.reuse.H0_H0 ;  /* 0x2000003fff257230 */ /* 0x100fe40000004100 */
[----:B------:R-:W-:Y:S01]  /*2790*/  FADD.FTZ R29, R29, R35 ;  /* 0x000000231d1d7221 */ /* 0x000fe20000010000 */
[----:B------:R-:W-:Y:S02]  /*27a0*/  HADD2.F32 R39, -RZ, R63.H1_H1 ;  /* 0x3000003fff277230 */ /* 0x000fe40000004100 */
[C---:B------:R-:W-:Y:S01]  /*27b0*/  FFMA.FTZ R18, R44.reuse, R35, R18 ;  /* 0x000000232c127223 */ /* 0x040fe20000010012 */
[----:B------:R-:W-:Y:S01]  /*27c0*/  FFMA.FTZ R33, R44, R34, R33 ;  /* 0x000000222c217223 */ /* 0x000fe20000010021 */
[----:B------:R-:W-:Y:S01]  /*27d0*/  FMUL.FTZ R30, R31, R17 ;  /* 0x000000111f1e7220 */ /* 0x000fe20000410000 */
[----:B------:R-:W-:Y:S01]  /*27e0*/  FADD.FTZ R35, R41, R34 ;  /* 0x0000002229237221 */ /* 0x000fe20000010000 */
[C---:B------:R-:W-:Y:S01]  /*27f0*/  FADD.FTZ R34, -R24.reuse, R37 ;  /* 0x0000002518227221 */ /* 0x040fe20000010100 */
[----:B------:R-:W-:Y:S01]  /*2800*/  FADD.FTZ R36, -R24, R39 ;  /* 0x0000002718247221 */ /* 0x000fe20000010100 */
[----:B------:R-:W-:Y:S01]  /*2810*/  FADD.FTZ R28, R28, R31 ;  /* 0x0000001f1c1c7221 */ /* 0x000fe20000010000 */
[C---:B------:R-:W-:Y:S01]  /*2820*/  FFMA.FTZ R26, R27.reuse, R31, R26 ;  /* 0x0000001f1b1a7223 */ /* 0x040fe2000001001a */
        /* <DEDUP_REMOVED lines=24> */
.L_x_1037:
[----:B------:R-:W-:Y:S01]  /*29b0*/  FMUL.FTZ R34, R37, R14 ;  /* 0x0000000e25227220 */ /* 0x000fe20000410000 */
[----:B------:R-:W-:Y:S01]  /*29c0*/  FADD.FTZ R29, R29, R37 ;  /* 0x000000251d1d7221 */ /* 0x000fe20000010000 */
[----:B------:R-:W-:Y:S01]  /*29d0*/  FFMA.FTZ R18, R44, R37, R18 ;  /* 0x000000252c127223 */ /* 0x000fe20000010012 */
[--C-:B------:R-:W-:Y:S02]  /*29e0*/  HADD2.F32 R37, -RZ, R19.reuse.H0_H0 ;  /* 0x20000013ff257230 */ /* 0x100fe40000004100 */
[----:B------:R-:W-:Y:S01]  /*29f0*/  FADD.FTZ R35, R30, R35 ;  /* 0x000000231e237221 */ /* 0x000fe20000010000 */
[----:B------:R-:W-:Y:S02]  /*2a00*/  HADD2.F32 R39, -RZ, R19.H1_H1 ;  /* 0x30000013ff277230 */ /* 0x000fe40000004100 */
[----:B------:R-:W-:Y:S01]  /*2a10*/  FFMA.FTZ R33, R44, R34, R33 ;  /* 0x000000222c217223 */ /* 0x000fe20000010021 */
[----:B------:R-:W-:Y:S01]  /*2a20*/  FMUL.FTZ R30, R31, R17 ;  /* 0x000000111f1e7220 */ /* 0x000fe20000410000 */
[C---:B------:R-:W-:Y:S01]  /*2a30*/  FADD.FTZ R36, -R24.reuse, R37 ;  /* 0x0000002518247221 */ /* 0x040fe20000010100 */
[----:B------:R-:W-:Y:S01]  /*2a40*/  FADD.FTZ R35, R35, R34 ;  /* 0x0000002223237221 */ /* 0x000fe20000010000 */
        /* <DEDUP_REMOVED lines=27> */
.L_x_1038:
[----:B------:R-:W-:Y:S01]  /*2c00*/  FMUL.FTZ R37, R33, R14 ;  /* 0x0000000e21257220 */ /* 0x000fe20000410000 */
[----:B------:R-:W-:Y:S01]  /*2c10*/  FADD.FTZ R36, R30, R35 ;  /* 0x000000231e247221 */ /* 0x000fe20000010000 */
[--C-:B------:R-:W-:Y:S02]  /*2c20*/  HADD2.F32 R41, -RZ, R25.reuse.H0_H0 ;  /* 0x20000019ff297230 */ /* 0x100fe40000004100 */
[----:B------:R-:W-:Y:S01]  /*2c30*/  FADD.FTZ R30, R29, R33 ;  /* 0x000000211d1e7221 */ /* 0x000fe20000010000 */
[----:B------:R-:W-:Y:S02]  /*2c40*/  HADD2.F32 R43, -RZ, R25.H1_H1 ;  /* 0x30000019ff2b7230 */ /* 0x000fe40000004100 */
[----:B------:R-:W-:Y:S01]  /*2c50*/  FFMA.FTZ R39, R45, R37, R34 ;  /* 0x000000252d277223 */ /* 0x000fe20000010022 */
[----:B------:R-:W-:Y:S01]  /*2c60*/  FMUL.FTZ R34, R27, R17 ;  /* 0x000000111b227220 */ /* 0x000fe20000410000 */
[----:B------:R-:W-:Y:S01]  /*2c70*/  FADD.FTZ R35, R36, R37 ;  /* 0x0000002524237221 */ /* 0x000fe20000010000 */
[C---:B------:R-:W-:Y:S01]  /*2c80*/  FADD.FTZ R36, -R24.reuse, R41 ;  /* 0x0000002918247221 */ /* 0x040fe20000010100 */
[----:B------:R-:W-:Y:S01]  /*2c90*/  FADD.FTZ R38, -R24, R43 ;  /* 0x0000002b18267221 */ /* 0x000fe20000010100 */
[----:B------:R-:W-:Y:S01]  /*2ca0*/  FFMA.FTZ R29, R31, R27, R26 ;  /* 0x0000001b1f1d7223 */ /* 0x000fe2000001001a */
[----:B------:R-:W-:Y:S01]  /*2cb0*/  FFMA.FTZ R33, R45, R33, R18 ;  /* 0x000000212d217223 */ /* 0x000fe20000010012 */
        /* <DEDUP_REMOVED lines=24> */
.L_x_1039:
        /* <DEDUP_REMOVED lines=12> */
[----:B------:R-:W-:Y:S01]  /*2f00*/  FADD.FTZ R30, R30, R37 ;  /* 0x000000251e1e7221 */ /* 0x000fe20000010000 */
        /* <DEDUP_REMOVED lines=24> */
.L_x_1040:
[----:B------:R-:W-:Y:S01]  /*3090*/  FFMA.FTZ R42, R31, R18, R29 ;  /* 0x000000121f2a7223 */ /* 0x000fe2000001001d */
[----:B------:R-:W-:Y:S01]  /*30a0*/  FMUL.FTZ R41, R39, R14 ;  /* 0x0000000e27297220 */ /* 0x000fe20000410000 */
[--C-:B------:R-:W-:Y:S02]  /*30b0*/  HADD2.F32 R43, -RZ, R9.reuse.H0_H0 ;  /* 0x20000009ff2b7230 */ /* 0x100fe40000004100 */
[----:B------:R-:W-:Y:S01]  /*30c0*/  FMUL.FTZ R40, R26, R17 ;  /* 0x000000111a287220 */ /* 0x000fe20000410000 */
[----:B------:R-:W-:Y:S02]  /*30d0*/  HADD2.F32 R31, -RZ, R9.H1_H1 ;  /* 0x30000009ff1f7230 */ /* 0x000fe40000004100 */
[----:B------:R-:W-:Y:S01]  /*30e0*/  FADD.FTZ R29, R28, R41 ;  /* 0x000000291c1d7221 */ /* 0x000fe20000010000 */
[----:B------:R-:W-:Y:S01]  /*30f0*/  FFMA.FTZ R38, R34, R41, R27 ;  /* 0x0000002922267223 */ /* 0x000fe2000001001b */
[----:B------:R-:W-:Y:S01]  /*3100*/  FADD.FTZ R28, -R24, R43 ;  /* 0x0000002b181c7221 */ /* 0x000fe20000010100 */
[----:B------:R-:W-:-:S02]  /*3110*/  HADD2.F32 R27, -RZ, R74.H0_H0 ;  /* 0x2000004aff1b7230 */ /* 0x000fc40000004100 */
        /* <DEDUP_REMOVED lines=23> */
.L_x_1041:
[----:B------:R-:W-:Y:S01]  /*3290*/  FFMA.FTZ R43, R37, R40, R38 ;  /* 0x00000028252b7223 */ /* 0x000fe20000010026 */
[----:B------:R-:W-:Y:S01]  /*32a0*/  FMUL.FTZ R41, R27, R14 ;  /* 0x0000000e1b297220 */ /* 0x000fe20000410000 */
[----:B------:R-:W-:Y:S01]  /*32b0*/  FADD.FTZ R40, R40, R29 ;  /* 0x0000001d28287221 */ /* 0x000fe20000010000 */
[----:B------:R-:W-:Y:S01]  /*32c0*/  FADD.FTZ R29, R35, R18 ;  /* 0x00000012231d7221 */ /* 0x000fe20000010000 */
[----:B------:R-:W-:Y:S01]  /*32d0*/  FFMA.FTZ R33, R34, R39, R33 ;  /* 0x0000002722217223 */ /* 0x000fe20000010021 */
[----:B------:R-:W-:Y:S01]  /*32e0*/  FFMA.FTZ R18, R28, R41, R43 ;  /* 0x000000291c127223 */ /* 0x000fe2000001002b */
[----:B------:R-:W-:Y:S01]  /*32f0*/  FMUL.FTZ R34, R36, R17 ;  /* 0x0000001124227220 */ /* 0x000fe20000410000 */
[----:B------:R-:W-:Y:S01]  /*3300*/  FADD.FTZ R35, R40, R41 ;  /* 0x0000002928237221 */ /* 0x000fe20000010000 */
        /* <DEDUP_REMOVED lines=30> */
.L_x_1042:
[--C-:B------:R-:W-:Y:S02]  /*34f0*/  HADD2.F32 R45, -RZ, R11.reuse.H0_H0 ;  /* 0x2000000bff2d7230 */ /* 0x100fe40000004100 */
[----:B------:R-:W-:Y:S01]  /*3500*/  FMUL.FTZ R43, R35, R14 ;  /* 0x0000000e232b7220 */ /* 0x000fe20000410000 */
[----:B------:R-:W-:Y:S02]  /*3510*/  HADD2.F32 R47, -RZ, R11.H1_H1 ;  /* 0x3000000bff2f7230 */ /* 0x000fe40000004100 */
[----:B------:R-:W-:Y:S01]  /*3520*/  FFMA.FTZ R44, R37, R26, R42 ;  /* 0x0000001a252c7223 */ /* 0x000fe2000001002a */
[--C-:B------:R-:W-:Y:S02]  /*3530*/  HADD2.F32 R49, -RZ, R72.reuse.H0_H0 ;  /* 0x20000048ff317230 */ /* 0x100fe40000004100 */
[----:B------:R-:W-:Y:S01]  /*3540*/  FADD.FTZ R42, -R24, R45 ;  /* 0x0000002d182a7221 */ /* 0x000fe20000010100 */
[----:B------:R-:W-:Y:S01]  /*3550*/  FADD.FTZ R37, R18, R43 ;  /* 0x0000002b12257221 */ /* 0x000fe20000010000 */
[----:B------:R-:W-:Y:S01]  /*3560*/  FADD.FTZ R48, -R24, R47 ;  /* 0x0000002f18307221 */ /* 0x000fe20000010100 */
[----:B------:R-:W-:Y:S01]  /*3570*/  FFMA.FTZ R34, R38, R43, R41 ;  /* 0x0000002b26227223 */ /* 0x000fe20000010029 */
        /* <DEDUP_REMOVED lines=23> */
.L_x_1043:
[----:B------:R-:W-:Y:S01]  /*36f0*/  FFMA.FTZ R45, R39, R46, R34 ;  /* 0x0000002e272d7223 */ /* 0x000fe20000010022 */
[----:B------:R-:W-:Y:S01]  /*3700*/  FMUL.FTZ R43, R49, R14 ;  /* 0x0000000e312b7220 */ /* 0x000fe20000410000 */
[----:B------:R-:W-:Y:S01]  /*3710*/  FADD.FTZ R46, R46, R37 ;  /* 0x000000252e2e7221 */ /* 0x000fe20000010000 */
[----:B------:R-:W-:Y:S01]  /*3720*/  FADD.FTZ R37, R29, R26 ;  /* 0x0000001a1d257221 */ /* 0x000fe20000010000 */
[----:B------:R-:W-:Y:S01]  /*3730*/  FFMA.FTZ R41, R28, R27, R33 ;  /* 0x0000001b1c297223 */ /* 0x000fe20000010021 */
[----:B------:R-:W-:Y:S01]  /*3740*/  FFMA.FTZ R26, R42, R43, R45 ;  /* 0x0000002b2a1a7223 */ /* 0x000fe2000001002d */
[----:B------:R-:W-:Y:S01]  /*3750*/  FMUL.FTZ R28, R18, R17 ;  /* 0x00000011121c7220 */ /* 0x000fe20000410000 */
[--C-:B------:R-:W-:Y:S02]  /*3760*/  HADD2.F32 R29, -RZ, R12.reuse.H0_H0 ;  /* 0x2000000cff1d7230 */ /* 0x100fe40000004100 */
[----:B------:R-:W-:Y:S01]  /*3770*/  FADD.FTZ R43, R46, R43 ;  /* 0x0000002b2e2b7221 */ /* 0x000fe20000010000 */
[----:B------:R-:W-:-:S02]  /*3780*/  HADD2.F32 R45, -RZ, R12.H1_H1 ;  /* 0x3000000cff2d7230 */ /* 0x000fc40000004100 */
[----:B------:R-:W-:Y:S01]  /*3790*/  FFMA.FTZ R33, R47, R28, R26 ;  /* 0x0000001c2f217223 */ /* 0x000fe2000001001a */
[----:B------:R-:W-:Y:S01]  /*37a0*/  FADD.FTZ R46, R30, R27 ;  /* 0x0000001b1e2e7221 */ /* 0x000fe20000010000 */
[----:B------:R-:W-:Y:S01]  /*37b0*/  FADD.FTZ R26, -R24, R29 ;  /* 0x0000001d181a7221 */ /* 0x000fe20000010100 */
[----:B------:R-:W-:Y:S01]  /*37c0*/  FADD.FTZ R30, R28, R43 ;  /* 0x0000002b1c1e7221 */ /* 0x000fe20000010000 */
[----:B------:R-:W-:Y:S01]  /*37d0*/  FADD.FTZ R34, -R24, R45 ;  /* 0x0000002d18227221 */ /* 0x000fe20000010100 */
[--C-:B------:R-:W-:Y:S02]  /*37e0*/  HADD2.F32 R29, -RZ, R71.reuse.H0_H0 ;  /* 0x20000047ff1d7230 */ /* 0x100fe40000004100 */
        /* <DEDUP_REMOVED lines=22> */
.L_x_1044:
[----:B------:R-:W-:Y:S01]  /*3950*/  FMUL.FTZ R43, R29, R14 ;  /* 0x0000000e1d2b7220 */ /* 0x000fe20000410000 */
[----:B------:R-:W-:Y:S01]  /*3960*/  FFMA.FTZ R44, R31, R36, R44 ;  /* 0x000000241f2c7223 */ /* 0x000fe2000001002c */
[--C-:B------:R-:W-:Y:S02]  /*3970*/  HADD2.F32 R45, -RZ, R13.reuse.H0_H0 ;  /* 0x2000000dff2d7230 */ /* 0x100fe40000004100 */
[----:B------:R-:W-:Y:S01]  /*3980*/  FMUL.FTZ R50, R28, R17 ;  /* 0x000000111c327220 */ /* 0x000fe20000410000 */
[----:B------:R-:W-:Y:S02]  /*3990*/  HADD2.F32 R31, -RZ, R13.H1_H1 ;  /* 0x3000000dff1f7230 */ /* 0x000fe40000004100 */
[----:B------:R-:W-:Y:S01]  /*39a0*/  FFMA.FTZ R48, R26, R43, R33 ;  /* 0x0000002b1a307223 */ /* 0x000fe20000010021 */
[----:B------:R-:W-:Y:S01]  /*39b0*/  FADD.FTZ R43, R30, R43 ;  /* 0x0000002b1e2b7221 */ /* 0x000fe20000010000 */
        /* <DEDUP_REMOVED lines=25> */
.L_x_1045:
[----:B------:R-:W-:Y:S01]  /*3b50*/  FFMA.FTZ R51, R27, R50, R48 ;  /* 0x000000321b337223 */ /* 0x000fe20000010030 */
[----:B------:R-:W-:Y:S01]  /*3b60*/  FMUL.FTZ R45, R33, R14 ;  /* 0x0000000e212d7220 */ /* 0x000fe20000410000 */
[----:B------:R-:W-:Y:S01]  /*3b70*/  FADD.FTZ R50, R50, R43 ;  /* 0x0000002b32327221 */ /* 0x000fe20000010000 */
[----:B------:R-:W-:Y:S01]  /*3b80*/  FADD.FTZ R43, R37, R36 ;  /* 0x00000024252b7221 */ /* 0x000fe20000010000 */
[----:B------:R-:W-:Y:S01]  /*3b90*/  FMUL.FTZ R48, R34, R17 ;  /* 0x0000001122307220 */ /* 0x000fe20000410000 */
[----:B------:R-:W-:Y:S01]  /*3ba0*/  FFMA.FTZ R36, R30, R45, R51 ;  /* 0x0000002d1e247223 */ /* 0x000fe20000010033 */
[--C-:B------:R-:W-:Y:S02]  /*3bb0*/  HADD2.F32 R51, -RZ, R68.reuse.H0_H0 ;  /* 0x20000044ff337230 */ /* 0x100fe40000004100 */
[----:B------:R-:W-:Y:S01]  /*3bc0*/  FADD.FTZ R37, R50, R45 ;  /* 0x0000002d32257221 */ /* 0x000fe20000010000 */
[----:B------:R-:W-:Y:S02]  /*3bd0*/  HADD2.F32 R53, -RZ, R68.H1_H1 ;  /* 0x30000044ff357230 */ /* 0x000fe40000004100 */
[----:B------:R-:W-:Y:S01]  /*3be0*/  FFMA.FTZ R45, R31, R48, R36 ;  /* 0x000000301f2d7223 */ /* 0x000fe20000010024 */
[----:B------:R-:W-:Y:S01]  /*3bf0*/  FFMA.FTZ R41, R38, R35, R41 ;  /* 0x0000002326297223 */ /* 0x000fe20000010029 */
[----:B------:R-:W-:Y:S01]  /*3c00*/  FADD.FTZ R36, -R24, R51 ;  /* 0x0000003318247221 */ /* 0x000fe20000010100 */
[----:B------:R-:W-:Y:S01]  /*3c10*/  FADD.FTZ R46, R46, R35 ;  /* 0x000000232e2e7221 */ /* 0x000fe20000010000 */
        /* <DEDUP_REMOVED lines=25> */
.L_x_1046:
[----:B------:R-:W-:Y:S01]  /*3db0*/  FMUL.FTZ R51, R37, R14 ;  /* 0x0000000e25337220 */ /* 0x000fe20000410000 */
[----:B------:R-:W-:Y:S01]  /*3dc0*/  FFMA.FTZ R44, R39, R40, R44 ;  /* 0x00000028272c7223 */ /* 0x000fe2000001002c */
        /* <DEDUP_REMOVED lines=34> */
.L_x_1047:
[----:B------:R-:W-:Y:S01]  /*3ff0*/  FMUL.FTZ R53, R43, R14 ;  /* 0x0000000e2b357220 */ /* 0x000fe20000410000 */
[----:B------:R-:W-:Y:S01]  /*4000*/  FFMA.FTZ R48, R47, R18, R44 ;  /* 0x000000122f307223 */ /* 0x000fe2000001002c */
[--C-:B------:R-:W-:Y:S02]  /*4010*/  HADD2.F32 R47, -RZ, R66.reuse.H0_H0 ;  /* 0x20000042ff2f7230 */ /* 0x100fe40000004100 */
[----:B------:R-:W-:Y:S01]  /*4020*/  FADD.FTZ R46, R46, R49 ;  /* 0x000000312e2e7221 */ /* 0x000fe20000010000 */
[----:B------:R-:W-:Y:S01]  /*4030*/  FFMA.FTZ R44, R40, R53, R51 ;  /* 0x00000035282c7223 */ /* 0x000fe20000010033 */
[----:B------:R-:W-:Y:S02]  /*4040*/  HADD2.F32 R51, -RZ, R66.H1_H1 ;  /* 0x30000042ff337230 */ /* 0x000fe40000004100 */
[----:B------:R-:W-:Y:S01]  /*4050*/  FMUL.FTZ R49, R42, R17 ;  /* 0x000000112a317220 */ /* 0x000fe20000410000 */
[----:B------:R-:W-:Y:S01]  /*4060*/  FADD.FTZ R50, R50, R53 ;  /* 0x0000003532327221 */ /* 0x000fe20000010000 */
[C---:B------:R-:W-:Y:S01]  /*4070*/  FADD.FTZ R52, -R24.reuse, R47 ;  /* 0x0000002f18347221 */ /* 0x040fe20000010100 */
[----:B------:R-:W-:Y:S01]  /*4080*/  FADD.FTZ R54, -R24, R51 ;  /* 0x0000003318367221 */ /* 0x000fe20000010100 */
[----:B------:R-:W-:Y:S01]  /*4090*/  FFMA.FTZ R47, R41, R49, R44 ;  /* 0x00000031292f7223 */ /* 0x000fe2000001002c */
[----:B------:R-:W-:Y:S01]  /*40a0*/  FADD.FTZ R44, R49, R50 ;  /* 0x00000032312c7221 */ /* 0x000fe20000010000 */
[-C--:B------:R-:W-:Y:S01]  /*40b0*/  FMUL.FTZ R50, R52, R7.reuse ;  /* 0x0000000734327220 */ /* 0x080fe20000410000 */
[----:B------:R-:W-:Y:S01]  /*40c0*/  FMUL.FTZ R49, R54, R7 ;  /* 0x0000000736317220 */ /* 0x000fe20000410000 */
[----:B------:R-:W-:-:S02]  /*40d0*/  HADD2.F32 R51, -RZ, R83.H0_H0 ;  /* 0x20000053ff337230 */ /* 0x000fc40000004100 */
        /* <DEDUP_REMOVED lines=20> */
.L_x_1048:
[----:B------:R-:W-:Y:S01]  /*4220*/  FMUL.FTZ R53, R51, R14 ;  /* 0x0000000e33357220 */ /* 0x000fe20000410000 */
[----:B------:R-:W-:-:S03]  /*4230*/  FMUL.FTZ R56, R52, R17 ;  /* 0x0000001134387220 */ /* 0x000fc60000410000 */
[----:B------:R-:W-:Y:S01]  /*4240*/  FFMA.FTZ R54, R50, R53, R47 ;  /* 0x0000003532367223 */ /* 0x000fe2000001002f */
[----:B------:R-:W-:Y:S01]  /*4250*/  FADD.FTZ R53, R44, R53 ;  /* 0x000000352c357221 */ /* 0x000fe20000010000 */
[--C-:B------:R-:W-:Y:S02]  /*4260*/  HADD2.F32 R47, -RZ, R67.reuse.H0_H0 ;  /* 0x20000043ff2f7230 */ /* 0x100fe40000004100 */
[----:B------:R-:W-:Y:S01]  /*4270*/  FFMA.FTZ R55, R49, R56, R54 ;  /* 0x0000003831377223 */ /* 0x000fe20000010036 */
[----:B------:R-:W-:Y:S01]  /*4280*/  FADD.FTZ R56, R56, R53 ;  /* 0x0000003538387221 */ /* 0x000fe20000010000 */
[----:B------:R-:W-:Y:S02]  /*4290*/  HADD2.F32 R53, -RZ, R67.H1_H1 ;  /* 0x30000043ff357230 */ /* 0x000fe40000004100 */
[C---:B------:R-:W-:Y:S01]  /*42a0*/  FADD.FTZ R54, -R24.reuse, R47 ;  /* 0x0000002f18367221 */ /* 0x040fe20000010100 */
[----:B------:R-:W-:Y:S02]  /*42b0*/  HADD2.F32 R47, -RZ, R82.H0_H0 ;  /* 0x20000052ff2f7230 */ /* 0x000fe40000004100 */
[----:B------:R-:W-:Y:S01]  /*42c0*/  FADD.FTZ R44, -R24, R53 ;  /* 0x00000035182c7221 */ /* 0x000fe20000010100 */
[----:B------:R-:W-:-:S03]  /*42d0*/  FMUL.FTZ R54, R54, R7 ;  /* 0x0000000736367220 */ /* 0x000fc60000410000 */
        /* <DEDUP_REMOVED lines=21> */
.L_x_1049:
        /* <DEDUP_REMOVED lines=81> */
[----:B------:R-:W-:Y:S02]  /*4940*/  FADD.FTZ R32, R48, R33 ;  /* 0x0000002130207221 */ /* 0x000fe40000010000 */
[----:B------:R-:W0:Y:S01]  /*4950*/  LDS.128 R48, [UR5+0x60] ;  /* 0x00006005ff307984 */ /* 0x000e220008000c00 */
[----:B------:R-:W-:Y:S01]  /*4960*/  FADD.FTZ R53, R53, R34 ;  /* 0x0000002235357221 */ /* 0x000fe20000010000 */
[----:B------:R-:W-:-:S03]  /*4970*/  FADD.FTZ R32, R32, R35 ;  /* 0x0000002320207221 */ /* 0x000fc60000010000 */
[----:B--2---:R-:W-:Y:S01]  /*4980*/  FADD.FTZ R53, R53, R44 ;  /* 0x0000002c35357221 */ /* 0x004fe20000010000 */
[----:B------:R-:W-:Y:S02]  /*4990*/  FADD.FTZ R44, R32, R45 ;  /* 0x0000002d202c7221 */ /* 0x000fe40000010000 */
[----:B------:R-:W1:Y:S01]  /*49a0*/  LDS.128 R32, [UR5+0x70] ;  /* 0x00007005ff207984 */ /* 0x000e620008000c00 */
        /* <DEDUP_REMOVED lines=23> */
.L_x_1051:
[----:B------:R-:W-:Y:S05]  /*4b20*/  BSYNC B0 ;  /* 0x0000000000007941 */ /* 0x000fea0003800000 */
.L_x_1050:
        /* <DEDUP_REMOVED lines=161> */
.L_x_1053:
[----:B------:R-:W-:Y:S05]  /*5540*/  BSYNC B0 ;  /* 0x0000000000007941 */ /* 0x000fea0003800000 */
.L_x_1052:
        /* <DEDUP_REMOVED lines=13> */
.L_x_1055:
[----:B------:R-:W-:Y:S05]  /*5620*/  BSYNC B0 ;  /* 0x0000000000007941 */ /* 0x000fea0003800000 */
.L_x_1054:
        /* <DEDUP_REMOVED lines=34> */
.L_x_1058:
[----:B------:R-:W2:Y:S04]  /*5850*/  LDG.E.STRONG.GPU R18, desc[UR8][R26.64] ;  /* 0x000000081a127981 */ /* 0x000ea8000c1ef900 */
[----:B--2---:R-:W-:Y:S01]  /*5860*/  CCTL.IVALL ;  /* 0x00000000ff00798f */ /* 0x004fe20002000000 */
[----:B------:R-:W-:Y:S05]  /*5870*/  YIELD ;  /* 0x0000000000007946 */ /* 0x000fea0003800000 */
[----:B------:R-:W-:-:S13]  /*5880*/  ISETP.NE.AND P6, PT, R18, R35, PT ;  /* 0x000000231200720c */ /* 0x000fda0003fc5270 */
[----:B------:R-:W-:Y:S05]  /*5890*/  @P6 BRA `(.L_x_1058) ;  /* 0xfffffffc00ec6947 */ /* 0x000fea000383ffff */
.L_x_1057:
        /* <DEDUP_REMOVED lines=22> */
.L_x_1062:
        /* <DEDUP_REMOVED lines=115> */
.L_x_1061:
        /* <DEDUP_REMOVED lines=63> */
.L_x_1063:
[----:B------:R-:W-:-:S04]  /*6520*/  LOP3.LUT P6, RZ, R6, 0x1, RZ, 0xc0, !PT ;  /* 0x0000000106ff7812 */ /* 0x000fc800078cc0ff */
[----:B------:R-:W-:-:S13]  /*6530*/  ISETP.NE.OR P6, PT, R26, RZ, P6 ;  /* 0x000000ff1a00720c */ /* 0x000fda00037c5670 */
[----:B------:R-:W-:Y:S05]  /*6540*/  @!P6 BRA `(.L_x_1059) ;  /* 0x00000000007ce947 */ /* 0x000fea0003800000 */
.L_x_1060:
        /* <DEDUP_REMOVED lines=31> */
.L_x_1059:
        /* <DEDUP_REMOVED lines=10> */
.L_x_1065:
[----:B------:R-:W-:Y:S05]  /*67e0*/  BSYNC B0 ;  /* 0x0000000000007941 */ /* 0x000fea0003800000 */
.L_x_1064:
        /* <DEDUP_REMOVED lines=17> */
.L_x_1056:
[----:B------:R-:W0:Y:S01]  /*6900*/  S2UR UR6, SR_CgaCtaId ;  /* 0x00000000000679c3 */ /* 0x000e220000008800 */
[----:B------:R-:W-:Y:S01]  /*6910*/  UMOV UR5, 0x400 ;  /* 0x0000040000057882 */ /* 0x000fe20000000000 */
[----:B------:R-:W-:Y:S01]  /*6920*/  ISETP.NE.AND P6, PT, RZ, UR10, PT ;  /* 0x0000000aff007c0c */ /* 0x000fe2000bfc5270 */
[--C-:B-1----:R-:W-:Y:S02]  /*6930*/  HADD2.F32 R29, -RZ, R64.reuse.H0_H0 ;  /* 0x20000040ff1d7230 */ /* 0x102fe40000004100 */
[----:B------:R-:W-:Y:S02]  /*6940*/  HADD2.F32 R33, -RZ, R64.H1_H1 ;  /* 0x30000040ff217230 */ /* 0x000fe40000004100 */
[--C-:B------:R-:W-:Y:S01]  /*6950*/  HADD2.F32 R35, -RZ, R81.reuse.H0_H0 ;  /* 0x20000051ff237230 */ /* 0x100fe20000004100 */
[----:B------:R-:W1:Y:S01]  /*6960*/  LDC R32, c[0x0][0x2ac] ;  /* 0x0000ab00ff207b82 */ /* 0x000e620000000800 */
[----:B------:R-:W-:Y:S02]  /*6970*/  HADD2.F32 R18, -RZ, R81.H1_H1 ;  /* 0x30000051ff127230 */ /* 0x000fe40000004100 */
[----:B------:R-:W-:Y:S01]  /*6980*/  FADD.FTZ R28, -R24, R33 ;  /* 0x00000021181c7221 */ /* 0x000fe20000010100 */
[----:B------:R-:W-:-:S02]  /*6990*/  HADD2.F32 R33, -RZ, R65.H0_H0 ;  /* 0x20000041ff217230 */ /* 0x000fc40000004100 */
[----:B------:R-:W-:Y:S02]  /*69a0*/  HADD2.F32 R65, -RZ, R65.H1_H1 ;  /* 0x30000041ff417230 */ /* 0x000fe40000004100 */
[----:B------:R-:W-:Y:S01]  /*69b0*/  FMUL.FTZ R41, R28, R7 ;  /* 0x000000071c297220 */ /* 0x000fe20000410000 */
        /* <DEDUP_REMOVED lines=28> */
.L_x_1066:
        /* <DEDUP_REMOVED lines=21> */
.L_x_1068:
[----:B------:R-:W-:Y:S05]  /*6cd0*/  BSYNC B0 ;  /* 0x0000000000007941 */ /* 0x000fea0003800000 */
.L_x_1067:
[----:B------:R-:W-:Y:S01]  /*6ce0*/  ISETP.NE.AND P0, PT, RZ, UR10, PT ;  /* 0x0000000aff007c0c */ /* 0x000fe2000bf05270 */
[C---:B------:R-:W-:Y:S01]  /*6cf0*/  FADD.FTZ R18, -R24.reuse, R33 ;  /* 0x0000002118127221 */ /* 0x040fe20000010100 */
[----:B------:R-:W-:Y:S01]  /*6d00*/  FADD.FTZ R26, -R24, R65 ;  /* 0x00000041181a7221 */ /* 0x000fe20000010100 */
        /* <DEDUP_REMOVED lines=25> */
.L_x_1069:
[----:B------:R-:W-:Y:S01]  /*6ea0*/  LOP3.LUT P0, RZ, R6, 0x40, RZ, 0xc0, !PT ;  /* 0x0000004006ff7812 */ /* 0x000fe2000780c0ff */
[----:B------:R-:W-:-:S12]  /*6eb0*/  BSSY B0, `(.L_x_1070) ;  /* 0x0000014000007945 */ /* 0x000fd80003800000 */
[----:B------:R-:W-:Y:S05]  /*6ec0*/  @!P0 BRA `(.L_x_1071) ;  /* 0x0000000000488947 */ /* 0x000fea0003800000 */
[----:B------:R-:W-:Y:S01]  /*6ed0*/  ULDC.64 UR12, c[0x0][0x288] ;  /* 0x0000a200000c7ab9 */ /* 0x000fe20000000a00 */
[----:B------:R-:W-:Y:S01]  /*6ee0*/  MOV R26, R20 ;  /* 0x00000014001a7202 */ /* 0x000fe20000000f00 */
[----:B------:R-:W-:Y:S01]  /*6ef0*/  IMAD R18, R113, UR12, RZ ;  /* 0x0000000c71127c24 */ /* 0x000fe2000f8e02ff */
[----:B0-----:R-:W-:-:S03]  /*6f00*/  MOV R27, R23 ;  /* 0x00000017001b7202 */ /* 0x001fc60000000f00 */
        /* <DEDUP_REMOVED lines=14> */
.L_x_1071:
[----:B------:R-:W-:Y:S05]  /*6ff0*/  BSYNC B0 ;  /* 0x0000000000007941 */ /* 0x000fea0003800000 */
.L_x_1070:
[----:B------:R-:W-:Y:S01]  /*7000*/  ISETP.NE.AND P0, PT, RZ, UR10, PT ;  /* 0x0000000aff007c0c */ /* 0x000fe2000bf05270 */
[C---:B------:R-:W-:Y:S01]  /*7010*/  FADD.FTZ R26, -R24.reuse, R33 ;  /* 0x00000021181a7221 */ /* 0x040fe20000010100 */
[----:B01----:R-:W-:Y:S01]  /*7020*/  FADD.FTZ R28, -R24, R35 ;  /* 0x00000023181c7221 */ /* 0x003fe20000010100 */
        /* <DEDUP_REMOVED lines=25> */
.L_x_1072:
        /* <DEDUP_REMOVED lines=21> */
.L_x_1074:
[----:B------:R-:W-:Y:S05]  /*7310*/  BSYNC B0 ;  /* 0x0000000000007941 */ /* 0x000fea0003800000 */
.L_x_1073:
        /* <DEDUP_REMOVED lines=28> */
.L_x_1075:
        /* <DEDUP_REMOVED lines=21> */
.L_x_1077:
[----:B------:R-:W-:Y:S05]  /*7630*/  BSYNC B0 ;  /* 0x0000000000007941 */ /* 0x000fea0003800000 */
.L_x_1076:
        /* <DEDUP_REMOVED lines=28> */
.L_x_1078:
        /* <DEDUP_REMOVED lines=21> */
.L_x_1080:
[----:B------:R-:W-:Y:S05]  /*7950*/  BSYNC B0 ;  /* 0x0000000000007941 */ /* 0x000fea0003800000 */
.L_x_1079:
        /* <DEDUP_REMOVED lines=28> */
.L_x_1081:
        /* <DEDUP_REMOVED lines=21> */
.L_x_1083:
[----:B------:R-:W-:Y:S05]  /*7c70*/  BSYNC B0 ;  /* 0x0000000000007941 */ /* 0x000fea0003800000 */
.L_x_1082:
[----:B------:R-:W-:Y:S01]  /*7c80*/  ISETP.NE.AND P0, PT, RZ, UR10, PT ;  /* 0x0000000aff007c0c */ /* 0x000fe2000bf05270 */
[C---:B------:R-:W-:Y:S01]  /*7c90*/  FADD.FTZ R8, -R24.reuse, R37 ;  /* 0x0000002518087221 */ /* 0x040fe20000010100 */
[----:B------:R-:W-:Y:S01]  /*7ca0*/  FADD.FTZ R18, -R24, R39 ;  /* 0x0000002718127221 */ /* 0x000fe20000010100 */
[--C-:B------:R-:W-:Y:S02]  /*7cb0*/  HADD2.F32 R25, -RZ, R75.reuse.H0_H0 ;  /* 0x2000004bff197230 */ /* 0x100fe40000004100 */
[----:B0-----:R-:W-:Y:S02]  /*7cc0*/  HADD2.F32 R26, -RZ, R75.H1_H1 ;  /* 0x3000004bff1a7230 */ /* 0x001fe40000004100 */
        /* <DEDUP_REMOVED lines=23> */
.L_x_1084:
        /* <DEDUP_REMOVED lines=21> */
.L_x_1086:
[----:B------:R-:W-:Y:S05]  /*7f90*/  BSYNC B0 ;  /* 0x0000000000007941 */ /* 0x000fea0003800000 */
.L_x_1085:
        /* <DEDUP_REMOVED lines=28> */
.L_x_1087:
        /* <DEDUP_REMOVED lines=20> */
.L_x_1089:
[----:B------:R-:W-:Y:S05]  /*82a0*/  BSYNC B0 ;  /* 0x0000000000007941 */ /* 0x000fea0003800000 */
.L_x_1088:
[C---:B------:R-:W-:Y:S01]  /*82b0*/  FADD.FTZ R8, -R24.reuse, R35 ;  /* 0x0000002318087221 */ /* 0x040fe20000010100 */
[----:B------:R-:W-:Y:S01]  /*82c0*/  FADD.FTZ R10, -R24, R37 ;  /* 0x00000025180a7221 */ /* 0x000fe20000010100 */
[--C-:B0-----:R-:W-:Y:S02]  /*82d0*/  HADD2.F32 R19, -RZ, R73.reuse.H0_H0 ;  /* 0x20000049ff137230 */ /* 0x101fe40000004100 */
        /* <DEDUP_REMOVED lines=24> */
.L_x_1090:
        /* <DEDUP_REMOVED lines=20> */
.L_x_1092:
[----:B------:R-:W-:Y:S05]  /*85a0*/  BSYNC B0 ;  /* 0x0000000000007941 */ /* 0x000fea0003800000 */
.L_x_1091:
        /* <DEDUP_REMOVED lines=26> */
.L_x_1093:
        /* <DEDUP_REMOVED lines=20> */
.L_x_1095:
[----:B------:R-:W-:Y:S05]  /*8890*/  BSYNC B0 ;  /* 0x0000000000007941 */ /* 0x000fea0003800000 */
.L_x_1094:
        /* <DEDUP_REMOVED lines=29> */
.L_x_1096:
        /* <DEDUP_REMOVED lines=20> */
.L_x_1098:
[----:B------:R-:W-:Y:S05]  /*8bb0*/  BSYNC B0 ;  /* 0x0000000000007941 */ /* 0x000fea0003800000 */
.L_x_1097:
        /* <DEDUP_REMOVED lines=27> */
.L_x_1099:
        /* <DEDUP_REMOVED lines=20> */
.L_x_1101:
[----:B------:R-:W-:Y:S05]  /*8eb0*/  BSYNC B0 ;  /* 0x0000000000007941 */ /* 0x000fea0003800000 */
.L_x_1100:
        /* <DEDUP_REMOVED lines=29> */
.L_x_1102:
        /* <DEDUP_REMOVED lines=25> */
.L_x_1104:
[----:B------:R-:W-:Y:S05]  /*9220*/  BSYNC B0 ;  /* 0x0000000000007941 */ /* 0x000fea0003800000 */
.L_x_1103:
        /* <DEDUP_REMOVED lines=27> */
.L_x_1105:
        /* <DEDUP_REMOVED lines=25> */
.L_x_1107:
[----:B------:R-:W-:Y:S05]  /*9570*/  BSYNC B0 ;  /* 0x0000000000007941 */ /* 0x000fea0003800000 */
.L_x_1106:
        /* <DEDUP_REMOVED lines=27> */
.L_x_1108:
        /* <DEDUP_REMOVED lines=27> */
.L_x_1110:
[----:B------:R-:W-:Y:S05]  /*98e0*/  BSYNC B0 ;  /* 0x0000000000007941 */ /* 0x000fea0003800000 */
.L_x_1109:
        /* <DEDUP_REMOVED lines=25> */
.L_x_1111:
        /* <DEDUP_REMOVED lines=22> */
.L_x_1113:
[----:B------:R-:W-:Y:S05]  /*9be0*/  BSYNC B0 ;  /* 0x0000000000007941 */ /* 0x000fea0003800000 */
.L_x_1112:
[----:B------:R-:W-:Y:S02]  /*9bf0*/  IADD3 R5, R3, R5, RZ ;  /* 0x0000000503057210 */ /* 0x000fe40007ffe0ff */
[----:B------:R-:W-:Y:S02]  /*9c00*/  IADD3 R87, R87, 0x1, RZ ;  /* 0x0000000157577810 */ /* 0x000fe40007ffe0ff */
[----:B------:R-:W-:-:S13]  /*9c10*/  ISETP.GE.AND P0, PT, R5, UR4, PT ;  /* 0x0000000405007c0c */ /* 0x000fda000bf06270 */
[----:B------:R-:W-:Y:S05]  /*9c20*/  @!P0 BRA `(.L_x_1114) ;  /* 0xffffff6800bc8947 */ /* 0x000fea000383ffff */
.L_x_1031:
        /* <DEDUP_REMOVED lines=23> */
.L_x_1116:
[----:B------:R-:W-:Y:S05]  /*9da0*/  BSYNC B0 ;  /* 0x0000000000007941 */ /* 0x000fea0003800000 */
.L_x_1115:
[----:B------:R-:W-:Y:S05]  /*9db0*/  @P0 EXIT ;  /* 0x000000000000094d */ /* 0x000fea0003800000 */
[----:B------:R-:W-:Y:S05]  /*9dc0*/  @P2 BRA `(.L_x_1117) ;  /* 0x0000000000202947 */ /* 0x000fea0003800000 */
[----:B------:R-:W-:-:S05]  /*9dd0*/  IMAD R0, R6, R9, RZ ;  /* 0x0000000906007224 */ /* 0x000fca00078e02ff */
[----:B------:R-:W-:-:S13]  /*9de0*/  ISETP.NE.AND P0, PT, R0, -0x1, PT ;  /* 0xffffffff0000780c */ /* 0x000fda0003f05270 */
[----:B------:R-:W-:Y:S05]  /*9df0*/  @!P0 BRA `(.L_x_1117) ;  /* 0x0000000000148947 */ /* 0x000fea0003800000 */
.L_x_1118:
[----:B0-----:R-:W2:Y:S04]  /*9e00*/  LDG.E.STRONG.GPU R3, desc[UR8][R4.64] ;  /* 0x0000000804037981 */ /* 0x001ea8000c1ef900 */
[----:B--2---:R-:W-:Y:S01]  /*9e10*/  CCTL.IVALL ;  /* 0x00000000ff00798f */ /* 0x004fe20002000000 */
[----:B------:R-:W-:Y:S05]  /*9e20*/  YIELD ;  /* 0x0000000000007946 */ /* 0x000fea0003800000 */
[----:B------:R-:W-:-:S13]  /*9e30*/  ISETP.NE.AND P0, PT, R3, R0, PT ;  /* 0x000000000300720c */ /* 0x000fda0003f05270 */
[----:B------:R-:W-:Y:S05]  /*9e40*/  @P0 BRA `(.L_x_1118) ;  /* 0xfffffffc00ec0947 */ /* 0x000fea000383ffff */
.L_x_1117:
        /* <DEDUP_REMOVED lines=24> */
.L_x_1119:
        /* <DEDUP_REMOVED lines=25> */
.L_x_1120:
        /* <DEDUP_REMOVED lines=10> */
.L_x_3315:


//--------------------- .text._Z35group_norm_nhwc_bwd_one_pass_kernelI11Fp16IOFp16WLi64ELi32ELi512EEv26Group_norm_nhwc_bwd_params --------------------------
	.section	.text._Z35group_norm_nhwc_bwd_one_pass_kernelI11Fp16IOFp16WLi64ELi32ELi512EEv26Group_norm_nhwc_bwd_params,"ax",@progbits
	.align	128
        .global         _Z35group_norm_nhwc_bwd_one_pass_kernelI11Fp16IOFp16WLi64ELi32ELi512EEv26Group_norm_nhwc_bwd_params
        .type           _Z35group_norm_nhwc_bwd_one_pass_kernelI11Fp16IOFp16WLi64ELi32ELi512EEv26Group_norm_nhwc_bwd_params,@function
        .size           _Z35group_norm_nhwc_bwd_one_pass_kernelI11Fp16IOFp16WLi64ELi32ELi512EEv26Group_norm_nhwc_bwd_params,(.L_x_3316 - _Z35group_norm_nhwc_bwd_one_pass_kernelI11Fp16IOFp16WLi64ELi32ELi512EEv26Group_norm_nhwc_bwd_params)
        .other          _Z35group_norm_nhwc_bwd_one_pass_kernelI11Fp16IOFp16WLi64ELi32ELi512EEv26Group_norm_nhwc_bwd_params,@"STO_CUDA_ENTRY STV_DEFAULT"
_Z35group_norm_nhwc_bwd_one_pass_kernelI11Fp16IOFp16WLi64ELi32ELi512EEv26Group_norm_nhwc_bwd_params:
.text._Z35group_norm_nhwc_bwd_one_pass_kernelI11Fp16IOFp16WLi64ELi32ELi512EEv26Group_norm_nhwc_bwd_params:
        /* <DEDUP_REMOVED lines=52> */
.L_x_1148:
        /* <DEDUP_REMOVED lines=121> */
.L_x_1123:
[----:B------:R-:W-:Y:S05]  /*0ad0*/  BSYNC B0 ;  /* 0x0000000000007941 */ /* 0x000fea0003800000 */
.L_x_1122:
        /* <DEDUP_REMOVED lines=33> */
.L_x_1124:
        /* <DEDUP_REMOVED lines=26> */
.L_x_1125:
        /* <DEDUP_REMOVED lines=93> */
.L_x_1127:
[----:B------:R-:W-:Y:S05]  /*1460*/  BSYNC B0 ;  /* 0x0000000000007941 */ /* 0x000fea0003800000 */
.L_x_1126:
        /* <DEDUP_REMOVED lines=158> */
.L_x_1129:
[----:B------:R-:W-:Y:S05]  /*1e50*/  BSYNC B0 ;  /* 0x0000000000007941 */ /* 0x000fea0003800000 */
.L_x_1128:
        /* <DEDUP_REMOVED lines=19> */
.L_x_1131:
[----:B------:R-:W-:Y:S05]  /*1f90*/  BSYNC B0 ;  /* 0x0000000000007941 */ /* 0x000fea0003800000 */
.L_x_1130:
        /* <DEDUP_REMOVED lines=30> */
.L_x_1134:
[----:B------:R-:W2:Y:S04]  /*2180*/  LDG.E.STRONG.GPU R10, desc[UR12][R12.64] ;  /* 0x0000000c0c0a7981 */ /* 0x000ea8000c1ef900 */
[----:B--2---:R-:W-:Y:S01]  /*2190*/  CCTL.IVALL ;  /* 0x00000000ff00798f */ /* 0x004fe20002000000 */
[----:B------:R-:W-:Y:S05]  /*21a0*/  YIELD ;  /* 0x0000000000007946 */ /* 0x000fea0003800000 */
[----:B------:R-:W-:-:S13]  /*21b0*/  ISETP.NE.AND P0, PT, R10, R19, PT ;  /* 0x000000130a00720c */ /* 0x000fda0003f05270 */
[----:B------:R-:W-:Y:S05]  /*21c0*/  @P0 BRA `(.L_x_1134) ;  /* 0xfffffffc00ec0947 */ /* 0x000fea000383ffff */
.L_x_1133:
        /* <DEDUP_REMOVED lines=16> */
.L_x_1138:
        /* <DEDUP_REMOVED lines=115> */
.L_x_1137:
        /* <DEDUP_REMOVED lines=61> */
.L_x_1139:
[----:B------:R-:W-:-:S13]  /*2dd0*/  ISETP.NE.OR P0, PT, R10, RZ, P0 ;  /* 0x000000ff0a00720c */ /* 0x000fda0000705670 */
[----:B------:R-:W-:Y:S05]  /*2de0*/  @!P0 BRA `(.L_x_1135) ;  /* 0x00000000007c8947 */ /* 0x000fea0003800000 */
.L_x_1136:
        /* <DEDUP_REMOVED lines=31> */
.L_x_1135:
        /* <DEDUP_REMOVED lines=11> */
.L_x_1141:
[----:B------:R-:W-:Y:S05]  /*3090*/  BSYNC B0 ;  /* 0x0000000000007941 */ /* 0x000fea0003800000 */
.L_x_1140:
        /* <DEDUP_REMOVED lines=16> */
.L_x_1132:
        /* <DEDUP_REMOVED lines=40> */
.L_x_1142:
        /* <DEDUP_REMOVED lines=20> */
.L_x_1144:
[----:B------:R-:W-:Y:S05]  /*3560*/  BSYNC B0 ;  /* 0x0000000000007941 */ /* 0x000fea0003800000 */
.L_x_1143:
        /* <DEDUP_REMOVED lines=27> */
.L_x_1145:
        /* <DEDUP_REMOVED lines=24> */
.L_x_1147:
[----:B------:R-:W-:Y:S05]  /*38a0*/  BSYNC B0 ;  /* 0x0000000000007941 */ /* 0x000fea0003800000 */
.L_x_1146:
[----:B------:R-:W-:Y:S02]  /*38b0*/  IADD3 R34, R3, R34, RZ ;  /* 0x0000002203227210 */ /* 0x000fe40007ffe0ff */
[----:B------:R-:W-:Y:S02]  /*38c0*/  IADD3 R35, R35, 0x1, RZ ;  /* 0x0000000123237810 */ /* 0x000fe40007ffe0ff */
[----:B------:R-:W-:-:S13]  /*38d0*/  ISETP.GE.AND P0, PT, R34, UR6, PT ;  /* 0x0000000622007c0c */ /* 0x000fda000bf06270 */
[----:B------:R-:W-:Y:S05]  /*38e0*/  @!P0 BRA `(.L_x_1148) ;  /* 0xffffffc800948947 */ /* 0x000fea000383ffff */
.L_x_1121:
        /* <DEDUP_REMOVED lines=23> */
.L_x_1150:
[----:B------:R-:W-:Y:S05]  /*3a60*/  BSYNC B0 ;  /* 0x0000000000007941 */ /* 0x000fea0003800000 */
.L_x_1149:
[----:B------:R-:W-:Y:S05]  /*3a70*/  @P0 EXIT ;  /* 0x000000000000094d */ /* 0x000fea0003800000 */
[----:B------:R-:W-:Y:S05]  /*3a80*/  @P2 BRA `(.L_x_1151) ;  /* 0x0000000000202947 */ /* 0x000fea0003800000 */
[----:B------:R-:W-:-:S05]  /*3a90*/  IMAD R0, R6, R7, RZ ;  /* 0x0000000706007224 */ /* 0x000fca00078e02ff */
[----:B------:R-:W-:-:S13]  /*3aa0*/  ISETP.NE.AND P0, PT, R0, -0x1, PT ;  /* 0xffffffff0000780c */ /* 0x000fda0003f05270 */
[----:B------:R-:W-:Y:S05]  /*3ab0*/  @!P0 BRA `(.L_x_1151) ;  /* 0x0000000000148947 */ /* 0x000fea0003800000 */
.L_x_1152:
[----:B-1----:R-:W2:Y:S04]  /*3ac0*/  LDG.E.STRONG.GPU R5, desc[UR12][R2.64] ;  /* 0x0000000c02057981 */ /* 0x002ea8000c1ef900 */
[----:B--2---:R-:W-:Y:S01]  /*3ad0*/  CCTL.IVALL ;  /* 0x00000000ff00798f */ /* 0x004fe20002000000 */
[----:B------:R-:W-:Y:S05]  /*3ae0*/  YIELD ;  /* 0x0000000000007946 */ /* 0x000fea0003800000 */
[----:B------:R-:W-:-:S13]  /*3af0*/  ISETP.NE.AND P0, PT, R5, R0, PT ;  /* 0x000000000500720c */ /* 0x000fda0003f05270 */
[----:B------:R-:W-:Y:S05]  /*3b00*/  @P0 BRA `(.L_x_1152) ;  /* 0xfffffffc00ec0947 */ /* 0x000fea000383ffff */
.L_x_1151:
        /* <DEDUP_REMOVED lines=24> */
.L_x_1153:
        /* <DEDUP_REMOVED lines=17> */
[----:B---3--:R-:W-:Y:S02]  /*3da0*/  F2FP.F16.F32.PACK_AB R3, R15, R0 ;  /* 0x000000000f03723e */ /* 0x008fe400000000ff */
[----:B------:R-:W-:Y:S02]  /*3db0*/  SHF.R.S32.HI R0, RZ, 0x1f, R39 ;  /* 0x0000001fff007819 */ /* 0x000fe40000011427 */
[----:B----4-:R-:W-:Y:S01]  /*3dc0*/  F2FP.F16.F32.PACK_AB R21, R19, R16 ;  /* 0x000000101315723e */ /* 0x010fe200000000ff */
[----:B------:R3:W-:Y:S04]  /*3dd0*/  STG.E desc[UR12][R8.64], R3 ;  /* 0x0000000308007986 */ /* 0x0007e8000c10190c */
[----:B------:R3:W-:Y:S01]  /*3de0*/  STG.E desc[UR12][R10.64], R21 ;  /* 0x000000150a007986 */ /* 0x0007e2000c10190c */
[----:B------:R-:W-:-:S13]  /*3df0*/  ISETP.GT.AND.EX P0, PT, R25, R0, PT, P0 ;  /* 0x000000001900720c */ /* 0x000fda0003f04300 */
[----:B---3--:R-:W-:Y:S05]  /*3e00*/  @P0 BRA `(.L_x_1153) ;  /* 0xfffffffc00a00947 */ /* 0x008fea000383ffff */
[----:B------:R-:W-:Y:S05]  /*3e10*/  EXIT ;  /* 0x000000000000794d */ /* 0x000fea0003800000 */
.L_x_1154:
        /* <DEDUP_REMOVED lines=14> */
.L_x_3316:


//--------------------- .text._Z35group_norm_nhwc_bwd_one_pass_kernelI11Fp16IOFp16WLi128ELi32ELi512EEv26Group_norm_nhwc_bwd_params --------------------------
	.section	.text._Z35group_norm_nhwc_bwd_one_pass_kernelI11Fp16IOFp16WLi128ELi32ELi512EEv26Group_norm_nhwc_bwd_params,"ax",@progbits
	.align	128
        .global         _Z35group_norm_nhwc_bwd_one_pass_kernelI11Fp16IOFp16WLi128ELi32ELi512EEv26Group_norm_nhwc_bwd_params
        .type           _Z35group_norm_nhwc_bwd_one_pass_kernelI11Fp16IOFp16WLi128ELi32ELi512EEv26Group_norm_nhwc_bwd_params,@function
        .size           _Z35group_norm_nhwc_bwd_one_pass_kernelI11Fp16IOFp16WLi128ELi32ELi512EEv26Group_norm_nhwc_bwd_params,(.L_x_3317 - _Z35group_norm_nhwc_bwd_one_pass_kernelI11Fp16IOFp16WLi128ELi32ELi512EEv26Group_norm_nhwc_bwd_params)
        .other          _Z35group_norm_nhwc_bwd_one_pass_kernelI11Fp16IOFp16WLi128ELi32ELi512EEv26Group_norm_nhwc_bwd_params,@"STO_CUDA_ENTRY STV_DEFAULT"
_Z35group_norm_nhwc_bwd_one_pass_kernelI11Fp16IOFp16WLi128ELi32ELi512EEv26Group_norm_nhwc_bwd_params:
.text._Z35group_norm_nhwc_bwd_one_pass_kernelI11Fp16IOFp16WLi128ELi32ELi512EEv26Group_norm_nhwc_bwd_params:
        /* <DEDUP_REMOVED lines=53> */
.L_x_1190:
        /* <DEDUP_REMOVED lines=171> */
.L_x_1157:
[----:B------:R-:W-:Y:S05]  /*0e00*/  BSYNC B0 ;  /* 0x0000000000007941 */ /* 0x000fea0003800000 */
.L_x_1156:
        /* <DEDUP_REMOVED lines=25> */
.L_x_1158:
        /* <DEDUP_REMOVED lines=34> */
.L_x_1159:
        /* <DEDUP_REMOVED lines=40> */
.L_x_1160:
        /* <DEDUP_REMOVED lines=35> */
.L_x_1161:
        /* <DEDUP_REMOVED lines=90> */
.L_x_1163:
[----:B------:R-:W-:Y:S05]  /*1c10*/  BSYNC B0 ;  /* 0x0000000000007941 */ /* 0x000fea0003800000 */
.L_x_1162:
        /* <DEDUP_REMOVED lines=158> */
.L_x_1165:
[----:B------:R-:W-:Y:S05]  /*2600*/  BSYNC B0 ;  /* 0x0000000000007941 */ /* 0x000fea0003800000 */
.L_x_1164:
        /* <DEDUP_REMOVED lines=20> */
.L_x_1167:
[----:B------:R-:W-:Y:S05]  /*2750*/  BSYNC B0 ;  /* 0x0000000000007941 */ /* 0x000fea0003800000 */
.L_x_1166:
        /* <DEDUP_REMOVED lines=35> */
.L_x_1170:
[----:B------:R-:W2:Y:S04]  /*2990*/  LDG.E.STRONG.GPU R10, desc[UR12][R12.64] ;  /* 0x0000000c0c0a7981 */ /* 0x000ea8000c1ef900 */
[----:B--2---:R-:W-:Y:S01]  /*29a0*/  CCTL.IVALL ;  /* 0x00000000ff00798f */ /* 0x004fe20002000000 */
[----:B------:R-:W-:Y:S05]  /*29b0*/  YIELD ;  /* 0x0000000000007946 */ /* 0x000fea0003800000 */
[----:B------:R-:W-:-:S13]  /*29c0*/  ISETP.NE.AND P0, PT, R10, R17, PT ;  /* 0x000000110a00720c */ /* 0x000fda0003f05270 */
[----:B------:R-:W-:Y:S05]  /*29d0*/  @P0 BRA `(.L_x_1170) ;  /* 0xfffffffc00ec0947 */ /* 0x000fea000383ffff */
.L_x_1169:
        /* <DEDUP_REMOVED lines=17> */
.L_x_1174:
        /* <DEDUP_REMOVED lines=115> */
.L_x_1173:
        /* <DEDUP_REMOVED lines=61> */
.L_x_1175:
[----:B------:R-:W-:-:S13]  /*35f0*/  ISETP.NE.OR P0, PT, R10, RZ, P0 ;  /* 0x000000ff0a00720c */ /* 0x000fda0000705670 */
[----:B------:R-:W-:Y:S05]  /*3600*/  @!P0 BRA `(.L_x_1171) ;  /* 0x00000000007c8947 */ /* 0x000fea0003800000 */
.L_x_1172:
        /* <DEDUP_REMOVED lines=31> */
.L_x_1171:
        /* <DEDUP_REMOVED lines=11> */
.L_x_1177:
[----:B------:R-:W-:Y:S05]  /*38b0*/  BSYNC B0 ;  /* 0x0000000000007941 */ /* 0x000fea0003800000 */
.L_x_1176:
        /* <DEDUP_REMOVED lines=16> */
.L_x_1168:
        /* <DEDUP_REMOVED lines=50> */
.L_x_1178:
        /* <DEDUP_REMOVED lines=20> */
.L_x_1180:
[----:B------:R-:W-:Y:S05]  /*3e20*/  BSYNC B0 ;  /* 0x0000000000007941 */ /* 0x000fea0003800000 */
.L_x_1179:
        /* <DEDUP_REMOVED lines=25> */
.L_x_1181:
        /* <DEDUP_REMOVED lines=20> */
.L_x_1183:
[----:B------:R-:W-:Y:S05]  /*4100*/  BSYNC B0 ;  /* 0x0000000000007941 */ /* 0x000fea0003800000 */
.L_x_1182:
        /* <DEDUP_REMOVED lines=31> */
.L_x_1184:
        /* <DEDUP_REMOVED lines=20> */
.L_x_1186:
[----:B------:R-:W-:Y:S05]  /*4440*/  BSYNC B0 ;  /* 0x0000000000007941 */ /* 0x000fea0003800000 */
.L_x_1185:
        /* <DEDUP_REMOVED lines=25> */
.L_x_1187:
        /* <DEDUP_REMOVED lines=19> */
.L_x_1189:
[----:B------:R-:W-:Y:S05]  /*4710*/  BSYNC B0 ;  /* 0x0000000000007941 */ /* 0x000fea0003800000 */
.L_x_1188:
[----:B------:R-:W-:Y:S02]  /*4720*/  UIADD3 UR15, UR17, UR15, URZ ;  /* 0x0000000f110f7290 */ /* 0x000fe4000fffe03f */
[----:B------:R-:W-:Y:S02]  /*4730*/  UIADD3 UR4, UR4, 0x1, URZ ;  /* 0x0000000104047890 */ /* 0x000fe4000fffe03f */
[----:B------:R-:W-:-:S06]  /*4740*/  UISETP.GE.AND UP0, UPT, UR15, UR5, UPT ;  /* 0x000000050f00728c */ /* 0x000fcc000bf06270 */
[----:B------:R-:W-:-:S13]  /*4750*/  PLOP3.LUT P0, PT, PT, PT, UP0, 0x80, 0x0 ;  /* 0x000000000000781c */ /* 0x000fda0003f0f008 */
[----:B------:R-:W-:Y:S05]  /*4760*/  @!P0 BRA `(.L_x_1190) ;  /* 0xffffffb800f88947 */ /* 0x000fea000383ffff */
.L_x_1155:
        /* <DEDUP_REMOVED lines=23> */
.L_x_1192:
[----:B------:R-:W-:Y:S05]  /*48e0*/  BSYNC B0 ;  /* 0x0000000000007941 */ /* 0x000fea0003800000 */
.L_x_1191:
[----:B------:R-:W-:Y:S05]  /*48f0*/  @P0 EXIT ;  /* 0x000000000000094d */ /* 0x000fea0003800000 */
[----:B------:R-:W-:Y:S05]  /*4900*/  @P2 BRA `(.L_x_1193) ;  /* 0x0000000000202947 */ /* 0x000fea0003800000 */
[----:B------:R-:W-:-:S05]  /*4910*/  IMAD R0, R4, R7, RZ ;  /* 0x0000000704007224 */ /* 0x000fca00078e02ff */
[----:B------:R-:W-:-:S13]  /*4920*/  ISETP.NE.AND P0, PT, R0, -0x1, PT ;  /* 0xffffffff0000780c */ /* 0x000fda0003f05270 */
[----:B------:R-:W-:Y:S05]  /*4930*/  @!P0 BRA `(.L_x_1193) ;  /* 0x0000000000148947 */ /* 0x000fea0003800000 */
.L_x_1194:
[----:B--2---:R-:W2:Y:S04]  /*4940*/  LDG.E.STRONG.GPU R5, desc[UR12][R2.64] ;  /* 0x0000000c02057981 */ /* 0x004ea8000c1ef900 */
[----:B--2---:R-:W-:Y:S01]  /*4950*/  CCTL.IVALL ;  /* 0x00000000ff00798f */ /* 0x004fe20002000000 */
[----:B------:R-:W-:Y:S05]  /*4960*/  YIELD ;  /* 0x0000000000007946 */ /* 0x000fea0003800000 */
[----:B------:R-:W-:-:S13]  /*4970*/  ISETP.NE.AND P0, PT, R5, R0, PT ;  /* 0x000000000500720c */ /* 0x000fda0003f05270 */
[----:B------:R-:W-:Y:S05]  /*4980*/  @P0 BRA `(.L_x_1194) ;  /* 0xfffffffc00ec0947 */ /* 0x000fea000383ffff */
.L_x_1193:
        /* <DEDUP_REMOVED lines=24> */
.L_x_1195:
        /* <DEDUP_REMOVED lines=25> */
.L_x_1196:
        /* <DEDUP_REMOVED lines=14> */
.L_x_3317:


//--------------------- .text._Z35group_norm_nhwc_bwd_one_pass_kernelI11Fp16IOFp16WLi256ELi32ELi512EEv26Group_norm_nhwc_bwd_params --------------------------
	.section	.text._Z35group_norm_nhwc_bwd_one_pass_kernelI11Fp16IOFp16WLi256ELi32ELi512EEv26Group_norm_nhwc_bwd_params,"ax",@progbits
	.align	128
        .global         _Z35group_norm_nhwc_bwd_one_pass_kernelI11Fp16IOFp16WLi256ELi32ELi512EEv26Group_norm_nhwc_bwd_params
        .type           _Z35group_norm_nhwc_bwd_one_pass_kernelI11Fp16IOFp16WLi256ELi32ELi512EEv26Group_norm_nhwc_bwd_params,@function
        .size           _Z35group_norm_nhwc_bwd_one_pass_kernelI11Fp16IOFp16WLi256ELi32ELi512EEv26Group_norm_nhwc_bwd_params,(.L_x_3318 - _Z35group_norm_nhwc_bwd_one_pass_kernelI11Fp16IOFp16WLi256ELi32ELi512EEv26Group_norm_nhwc_bwd_params)
        .other          _Z35group_norm_nhwc_bwd_one_pass_kernelI11Fp16IOFp16WLi256ELi32ELi512EEv26Group_norm_nhwc_bwd_params,@"STO_CUDA_ENTRY STV_DEFAULT"
_Z35group_norm_nhwc_bwd_one_pass_kernelI11Fp16IOFp16WLi256ELi32ELi512EEv26Group_norm_nhwc_bwd_params:
.text._Z35group_norm_nhwc_bwd_one_pass_kernelI11Fp16IOFp16WLi256ELi32ELi512EEv26Group_norm_nhwc_bwd_params:
        /* <DEDUP_REMOVED lines=48> */
.L_x_1248:
        /* <DEDUP_REMOVED lines=258> */
.L_x_1199:
[----:B------:R-:W-:Y:S05]  /*1320*/  BSYNC B0 ;  /* 0x0000000000007941 */ /* 0x000fea0003800000 */
.L_x_1198:
        /* <DEDUP_REMOVED lines=36> */
.L_x_1200:
        /* <DEDUP_REMOVED lines=26> */
.L_x_1201:
        /* <DEDUP_REMOVED lines=41> */
.L_x_1202:
        /* <DEDUP_REMOVED lines=37> */
.L_x_1203:
        /* <DEDUP_REMOVED lines=32> */
.L_x_1204:
        /* <DEDUP_REMOVED lines=38> */
.L_x_1205:
        /* <DEDUP_REMOVED lines=36> */
.L_x_1206:
        /* <DEDUP_REMOVED lines=35> */
.L_x_1207:
        /* <DEDUP_REMOVED lines=97> */
.L_x_1209:
[----:B------:R-:W-:Y:S05]  /*2ad0*/  BSYNC B0 ;  /* 0x0000000000007941 */ /* 0x000fea0003800000 */
.L_x_1208:
        /* <DEDUP_REMOVED lines=161> */
.L_x_1211:
[----:B------:R-:W-:Y:S05]  /*34f0*/  BSYNC B0 ;  /* 0x0000000000007941 */ /* 0x000fea0003800000 */
.L_x_1210:
        /* <DEDUP_REMOVED lines=18> */
.L_x_1213:
[----:B------:R-:W-:Y:S05]  /*3620*/  BSYNC B0 ;  /* 0x0000000000007941 */ /* 0x000fea0003800000 */
.L_x_1212:
        /* <DEDUP_REMOVED lines=35> */
.L_x_1216:
[----:B0-----:R-:W2:Y:S04]  /*3860*/  LDG.E.STRONG.GPU R20, desc[UR8][R16.64] ;  /* 0x0000000810147981 */ /* 0x001ea8000c1ef900 */
[----:B--2---:R-:W-:Y:S01]  /*3870*/  CCTL.IVALL ;  /* 0x00000000ff00798f */ /* 0x004fe20002000000 */
[----:B------:R-:W-:Y:S05]  /*3880*/  YIELD ;  /* 0x0000000000007946 */ /* 0x000fea0003800000 */
[----:B------:R-:W-:-:S13]  /*3890*/  ISETP.NE.AND P6, PT, R20, R25, PT ;  /* 0x000000191400720c */ /* 0x000fda0003fc5270 */
[----:B------:R-:W-:Y:S05]  /*38a0*/  @P6 BRA `(.L_x_1216) ;  /* 0xfffffffc00ec6947 */ /* 0x000fea000383ffff */
.L_x_1215:
        /* <DEDUP_REMOVED lines=23> */
.L_x_1220:
        /* <DEDUP_REMOVED lines=115> */
.L_x_1219:
        /* <DEDUP_REMOVED lines=63> */
.L_x_1221:
[----:B------:R-:W-:-:S04]  /*4540*/  LOP3.LUT P6, RZ, R7, 0x1, RZ, 0xc0, !PT ;  /* 0x0000000107ff7812 */ /* 0x000fc800078cc0ff */
[----:B------:R-:W-:-:S13]  /*4550*/  ISETP.NE.OR P6, PT, R17, RZ, P6 ;  /* 0x000000ff1100720c */ /* 0x000fda00037c5670 */
[----:B------:R-:W-:Y:S05]  /*4560*/  @!P6 BRA `(.L_x_1217) ;  /* 0x00000000007ce947 */ /* 0x000fea0003800000 */
.L_x_1218:
        /* <DEDUP_REMOVED lines=31> */
.L_x_1217:
        /* <DEDUP_REMOVED lines=10> */
.L_x_1223:
[----:B------:R-:W-:Y:S05]  /*4800*/  BSYNC B0 ;  /* 0x0000000000007941 */ /* 0x000fea0003800000 */
.L_x_1222:
        /* <DEDUP_REMOVED lines=17> */
.L_x_1214:
        /* <DEDUP_REMOVED lines=65> */
.L_x_1224:
        /* <DEDUP_REMOVED lines=22> */
.L_x_1226:
[----:B------:R-:W-:Y:S05]  /*4e90*/  BSYNC B0 ;  /* 0x0000000000007941 */ /* 0x000fea0003800000 */
.L_x_1225:
        /* <DEDUP_REMOVED lines=24> */
.L_x_1227:
        /* <DEDUP_REMOVED lines=22> */
.L_x_1229:
[----:B------:R-:W-:Y:S05]  /*5180*/  BSYNC B0 ;  /* 0x0000000000007941 */ /* 0x000fea0003800000 */
.L_x_1228:
        /* <DEDUP_REMOVED lines=23> */
.L_x_1230:
        /* <DEDUP_REMOVED lines=22> */
.L_x_1232:
[----:B------:R-:W-:Y:S05]  /*5460*/  BSYNC B0 ;  /* 0x0000000000007941 */ /* 0x000fea0003800000 */
.L_x_1231:
        /* <DEDUP_REMOVED lines=23> */
.L_x_1233:
        /* <DEDUP_REMOVED lines=22> */
.L_x_1235:
[----:B------:R-:W-:Y:S05]  /*5740*/  BSYNC B0 ;  /* 0x0000000000007941 */ /* 0x000fea0003800000 */
.L_x_1234:
        /* <DEDUP_REMOVED lines=23> */
.L_x_1236:
        /* <DEDUP_REMOVED lines=22> */
.L_x_1238:
[----:B------:R-:W-:Y:S05]  /*5a20*/  BSYNC B0 ;  /* 0x0000000000007941 */ /* 0x000fea0003800000 */
.L_x_1237:
        /* <DEDUP_REMOVED lines=23> */
.L_x_1239:
        /* <DEDUP_REMOVED lines=22> */
.L_x_1241:
[----:B------:R-:W-:Y:S05]  /*5d00*/  BSYNC B0 ;  /* 0x0000000000007941 */ /* 0x000fea0003800000 */
.L_x_1240:
        /* <DEDUP_REMOVED lines=23> */
.L_x_1242:
        /* <DEDUP_REMOVED lines=23> */
.L_x_1244:
[----:B------:R-:W-:Y:S05]  /*5ff0*/  BSYNC B0 ;  /* 0x0000000000007941 */ /* 0x000fea0003800000 */
.L_x_1243:
        /* <DEDUP_REMOVED lines=24> */
.L_x_1245:
        /* <DEDUP_REMOVED lines=24> */
.L_x_1247:
[----:B------:R-:W-:Y:S05]  /*6300*/  BSYNC B0 ;  /* 0x0000000000007941 */ /* 0x000fea0003800000 */
.L_x_1246:
[----:B------:R-:W-:Y:S02]  /*6310*/  IADD3 R39, R2, R39, RZ ;  /* 0x0000002702277210 */ /* 0x000fe40007ffe0ff */
[----:B------:R-:W-:Y:S02]  /*6320*/  IADD3 R57, R57, 0x1, RZ ;  /* 0x0000000139397810 */ /* 0x000fe40007ffe0ff */
[----:B------:R-:W-:-:S13]  /*6330*/  ISETP.GE.AND P0, PT, R39, UR4, PT ;  /* 0x0000000427007c0c */ /* 0x000fda000bf06270 */
[----:B------:R-:W-:Y:S05]  /*6340*/  @!P0 BRA `(.L_x_1248) ;  /* 0xffffff9c00ec8947 */ /* 0x000fea000383ffff */
.L_x_1197:
        /* <DEDUP_REMOVED lines=23> */
.L_x_1250:
[----:B------:R-:W-:Y:S05]  /*64c0*/  BSYNC B0 ;  /* 0x0000000000007941 */ /* 0x000fea0003800000 */
.L_x_1249:
[----:B------:R-:W-:Y:S05]  /*64d0*/  @P0 EXIT ;  /* 0x000000000000094d */ /* 0x000fea0003800000 */
[----:B------:R-:W-:Y:S05]  /*64e0*/  @P2 BRA `(.L_x_1251) ;  /* 0x0000000000202947 */ /* 0x000fea0003800000 */
[----:B------:R-:W-:-:S05]  /*64f0*/  IMAD R0, R6, R7, RZ ;  /* 0x0000000706007224 */ /* 0x000fca00078e02ff */
[----:B------:R-:W-:-:S13]  /*6500*/  ISETP.NE.AND P0, PT, R0, -0x1, PT ;  /* 0xffffffff0000780c */ /* 0x000fda0003f05270 */
[----:B------:R-:W-:Y:S05]  /*6510*/  @!P0 BRA `(.L_x_1251) ;  /* 0x0000000000148947 */ /* 0x000fea0003800000 */
.L_x_1252:
[----:B0-----:R-:W2:Y:S04]  /*6520*/  LDG.E.STRONG.GPU R5, desc[UR8][R2.64] ;  /* 0x0000000802057981 */ /* 0x001ea8000c1ef900 */
[----:B--2---:R-:W-:Y:S01]  /*6530*/  CCTL.IVALL ;  /* 0x00000000ff00798f */ /* 0x004fe20002000000 */
[----:B------:R-:W-:Y:S05]  /*6540*/  YIELD ;  /* 0x0000000000007946 */ /* 0x000fea0003800000 */
[----:B------:R-:W-:-:S13]  /*6550*/  ISETP.NE.AND P0, PT, R5, R0, PT ;  /* 0x000000000500720c */ /* 0x000fda0003f05270 */
[----:B------:R-:W-:Y:S05]  /*6560*/  @P0 BRA `(.L_x_1252) ;  /* 0xfffffffc00ec0947 */ /* 0x000fea000383ffff */
.L_x_1251:
        /* <DEDUP_REMOVED lines=24> */
.L_x_1253:
        /* <DEDUP_REMOVED lines=25> */
.L_x_1254:
        /* <DEDUP_REMOVED lines=16> */
.L_x_3318:


//--------------------- .text._Z35group_norm_nhwc_bwd_one_pass_kernelI11Fp16IOFp16WLi512ELi32ELi512EEv26Group_norm_nhwc_bwd_params --------------------------
	.section	.text._Z35group_norm_nhwc_bwd_one_pass_kernelI11Fp16IOFp16WLi512ELi32ELi512EEv26Group_norm_nhwc_bwd_params,"ax",@progbits
	.align	128
        .global         _Z35group_norm_nhwc_bwd_one_pass_kernelI11Fp16IOFp16WLi512ELi32ELi512EEv26Group_norm_nhwc_bwd_params
        .type           _Z35group_norm_nhwc_bwd_one_pass_kernelI11Fp16IOFp16WLi512ELi32ELi512EEv26Group_norm_nhwc_bwd_params,@function
        .size           _Z35group_norm_nhwc_bwd_one_pass_kernelI11Fp16IOFp16WLi512ELi32ELi512EEv26Group_norm_nhwc_bwd_params,(.L_x_3319 - _Z35group_norm_nhwc_bwd_one_pass_kernelI11Fp16IOFp16WLi512ELi32ELi512EEv26Group_norm_nhwc_bwd_params)
        .other          _Z35group_norm_nhwc_bwd_one_pass_kernelI11Fp16IOFp16WLi512ELi32ELi512EEv26Group_norm_nhwc_bwd_params,@"STO_CUDA_ENTRY STV_DEFAULT"
_Z35group_norm_nhwc_bwd_one_pass_kernelI11Fp16IOFp16WLi512ELi32ELi512EEv26Group_norm_nhwc_bwd_params:
.text._Z35group_norm_nhwc_bwd_one_pass_kernelI11Fp16IOFp16WLi512ELi32ELi512EEv26Group_norm_nhwc_bwd_params:
        /* <DEDUP_REMOVED lines=114> */
.L_x_1338:
        /* <DEDUP_REMOVED lines=412> */
.L_x_1257:
[----:B------:R-:W-:Y:S05]  /*20e0*/  BSYNC B0 ;  /* 0x0000000000007941 */ /* 0x000fea0003800000 */
.L_x_1256:
        /* <DEDUP_REMOVED lines=36> */
.L_x_1258:
        /* <DEDUP_REMOVED lines=26> */
.L_x_1259:
        /* <DEDUP_REMOVED lines=41> */
.L_x_1260:
        /* <DEDUP_REMOVED lines=37> */
.L_x_1261:
        /* <DEDUP_REMOVED lines=37> */
.L_x_1262:
        /* <DEDUP_REMOVED lines=36> */
.L_x_1263:
        /* <DEDUP_REMOVED lines=37> */
.L_x_1264:
        /* <DEDUP_REMOVED lines=32> */
.L_x_1265:
        /* <DEDUP_REMOVED lines=38> */
.L_x_1266:
        /* <DEDUP_REMOVED lines=32> */
.L_x_1267:
        /* <DEDUP_REMOVED lines=38> */
.L_x_1268:
        /* <DEDUP_REMOVED lines=32> */
.L_x_1269:
        /* <DEDUP_REMOVED lines=38> */
.L_x_1270:
        /* <DEDUP_REMOVED lines=36> */
.L_x_1271:
        /* <DEDUP_REMOVED lines=35> */
.L_x_1272:
        /* <DEDUP_REMOVED lines=33> */
.L_x_1273:
        /* <DEDUP_REMOVED lines=111> */
.L_x_1275:
[----:B------:R-:W-:Y:S05]  /*4b20*/  BSYNC B0 ;  /* 0x0000000000007941 */ /* 0x000fea0003800000 */
.L_x_1274:
        /* <DEDUP_REMOVED lines=161> */
.L_x_1277:
[----:B------:R-:W-:Y:S05]  /*5540*/  BSYNC B0 ;  /* 0x0000000000007941 */ /* 0x000fea0003800000 */
.L_x_1276:
        /* <DEDUP_REMOVED lines=13> */
.L_x_1279:
[----:B------:R-:W-:Y:S05]  /*5620*/  BSYNC B0 ;  /* 0x0000000000007941 */ /* 0x000fea0003800000 */
.L_x_1278:
        /* <DEDUP_REMOVED lines=34> */
.L_x_1282:
[----:B------:R-:W2:Y:S04]  /*5850*/  LDG.E.STRONG.GPU R18, desc[UR8][R26.64] ;  /* 0x000000081a127981 */ /* 0x000ea8000c1ef900 */
[----:B--2---:R-:W-:Y:S01]  /*5860*/  CCTL.IVALL ;  /* 0x00000000ff00798f */ /* 0x004fe20002000000 */
[----:B------:R-:W-:Y:S05]  /*5870*/  YIELD ;  /* 0x0000000000007946 */ /* 0x000fea0003800000 */
[----:B------:R-:W-:-:S13]  /*5880*/  ISETP.NE.AND P6, PT, R18, R35, PT ;  /* 0x000000231200720c */ /* 0x000fda0003fc5270 */
[----:B------:R-:W-:Y:S05]  /*5890*/  @P6 BRA `(.L_x_1282) ;  /* 0xfffffffc00ec6947 */ /* 0x000fea000383ffff */
.L_x_1281:
        /* <DEDUP_REMOVED lines=22> */
.L_x_1286:
        /* <DEDUP_REMOVED lines=115> */
.L_x_1285:
        /* <DEDUP_REMOVED lines=63> */
.L_x_1287:
[----:B------:R-:W-:-:S04]  /*6520*/  LOP3.LUT P6, RZ, R6, 0x1, RZ, 0xc0, !PT ;  /* 0x0000000106ff7812 */ /* 0x000fc800078cc0ff */
[----:B------:R-:W-:-:S13]  /*6530*/  ISETP.NE.OR P6, PT, R26, RZ, P6 ;  /* 0x000000ff1a00720c */ /* 0x000fda00037c5670 */
[----:B------:R-:W-:Y:S05]  /*6540*/  @!P6 BRA `(.L_x_1283) ;  /* 0x00000000007ce947 */ /* 0x000fea0003800000 */
.L_x_1284:
        /* <DEDUP_REMOVED lines=31> */
.L_x_1283:
        /* <DEDUP_REMOVED lines=10> */
.L_x_1289:
[----:B------:R-:W-:Y:S05]  /*67e0*/  BSYNC B0 ;  /* 0x0000000000007941 */ /* 0x000fea0003800000 */
.L_x_1288:
        /* <DEDUP_REMOVED lines=17> */
.L_x_1280:
        /* <DEDUP_REMOVED lines=40> */
.L_x_1290:
        /* <DEDUP_REMOVED lines=21> */
.L_x_1292:
[----:B------:R-:W-:Y:S05]  /*6cd0*/  BSYNC B0 ;  /* 0x0000000000007941 */ /* 0x000fea0003800000 */
.L_x_1291:
        /* <DEDUP_REMOVED lines=28> */
.L_x_1293:
        /* <DEDUP_REMOVED lines=21> */
.L_x_1295:
[----:B------:R-:W-:Y:S05]  /*6ff0*/  BSYNC B0 ;  /* 0x0000000000007941 */ /* 0x000fea0003800000 */
.L_x_1294:
        /* <DEDUP_REMOVED lines=28> */
.L_x_1296:
        /* <DEDUP_REMOVED lines=21> */
.L_x_1298:
[----:B------:R-:W-:Y:S05]  /*7310*/  BSYNC B0 ;  /* 0x0000000000007941 */ /* 0x000fea0003800000 */
.L_x_1297:
        /* <DEDUP_REMOVED lines=28> */
.L_x_1299:
        /* <DEDUP_REMOVED lines=21> */
.L_x_1301:
[----:B------:R-:W-:Y:S05]  /*7630*/  BSYNC B0 ;  /* 0x0000000000007941 */ /* 0x000fea0003800000 */
.L_x_1300:
        /* <DEDUP_REMOVED lines=28> */
.L_x_1302:
        /* <DEDUP_REMOVED lines=21> */
.L_x_1304:
[----:B------:R-:W-:Y:S05]  /*7950*/  BSYNC B0 ;  /* 0x0000000000007941 */ /* 0x000fea0003800000 */
.L_x_1303:
        /* <DEDUP_REMOVED lines=28> */
.L_x_1305:
        /* <DEDUP_REMOVED lines=21> */
.L_x_1307:
[----:B------:R-:W-:Y:S05]  /*7c70*/  BSYNC B0 ;  /* 0x0000000000007941 */ /* 0x000fea0003800000 */
.L_x_1306:
        /* <DEDUP_REMOVED lines=28> */
.L_x_1308:
        /* <DEDUP_REMOVED lines=21> */
.L_x_1310:
[----:B------:R-:W-:Y:S05]  /*7f90*/  BSYNC B0 ;  /* 0x0000000000007941 */ /* 0x000fea0003800000 */
.L_x_1309:
        /* <DEDUP_REMOVED lines=28> */
.L_x_1311:
        /* <DEDUP_REMOVED lines=20> */
.L_x_1313:
[----:B------:R-:W-:Y:S05]  /*82a0*/  BSYNC B0 ;  /* 0x0000000000007941 */ /* 0x000fea0003800000 */
.L_x_1312:
        /* <DEDUP_REMOVED lines=27> */
.L_x_1314:
        /* <DEDUP_REMOVED lines=20> */
.L_x_1316:
[----:B------:R-:W-:Y:S05]  /*85a0*/  BSYNC B0 ;  /* 0x0000000000007941 */ /* 0x000fea0003800000 */
.L_x_1315:
        /* <DEDUP_REMOVED lines=26> */
.L_x_1317:
        /* <DEDUP_REMOVED lines=20> */
.L_x_1319:
[----:B------:R-:W-:Y:S05]  /*8890*/  BSYNC B0 ;  /* 0x0000000000007941 */ /* 0x000fea0003800000 */
.L_x_1318:
        /* <DEDUP_REMOVED lines=29> */
.L_x_1320:
        /* <DEDUP_REMOVED lines=20> */
.L_x_1322:
[----:B------:R-:W-:Y:S05]  /*8bb0*/  BSYNC B0 ;  /* 0x0000000000007941 */ /* 0x000fea0003800000 */
.L_x_1321:
        /* <DEDUP_REMOVED lines=27> */
.L_x_1323:
        /* <DEDUP_REMOVED lines=20> */
.L_x_1325:
[----:B------:R-:W-:Y:S05]  /*8eb0*/  BSYNC B0 ;  /* 0x0000000000007941 */ /* 0x000fea0003800000 */
.L_x_1324:
        /* <DEDUP_REMOVED lines=29> */
.L_x_1326:
        /* <DEDUP_REMOVED lines=25> */
.L_x_1328:
[----:B------:R-:W-:Y:S05]  /*9220*/  BSYNC B0 ;  /* 0x0000000000007941 */ /* 0x000fea0003800000 */
.L_x_1327:
        /* <DEDUP_REMOVED lines=27> */
.L_x_1329:
        /* <DEDUP_REMOVED lines=25> */
.L_x_1331:
[----:B------:R-:W-:Y:S05]  /*9570*/  BSYNC B0 ;  /* 0x0000000000007941 */ /* 0x000fea0003800000 */
.L_x_1330:
        /* <DEDUP_REMOVED lines=27> */
.L_x_1332:
        /* <DEDUP_REMOVED lines=27> */
.L_x_1334:
[----:B------:R-:W-:Y:S05]  /*98e0*/  BSYNC B0 ;  /* 0x0000000000007941 */ /* 0x000fea0003800000 */
.L_x_1333:
        /* <DEDUP_REMOVED lines=25> */
.L_x_1335:
        /* <DEDUP_REMOVED lines=22> */
.L_x_1337:
[----:B------:R-:W-:Y:S05]  /*9be0*/  BSYNC B0 ;  /* 0x0000000000007941 */ /* 0x000fea0003800000 */
.L_x_1336:
[----:B------:R-:W-:Y:S02]  /*9bf0*/  IADD3 R5, R3, R5, RZ ;  /* 0x0000000503057210 */ /* 0x000fe40007ffe0ff */
[----:B------:R-:W-:Y:S02]  /*9c00*/  IADD3 R87, R87, 0x1, RZ ;  /* 0x0000000157577810 */ /* 0x000fe40007ffe0ff */
[----:B------:R-:W-:-:S13]  /*9c10*/  ISETP.GE.AND P0, PT, R5, UR4, PT ;  /* 0x0000000405007c0c */ /* 0x000fda000bf06270 */
[----:B------:R-:W-:Y:S05]  /*9c20*/  @!P0 BRA `(.L_x_1338) ;  /* 0xffffff6800bc8947 */ /* 0x000fea000383ffff */
.L_x_1255:
        /* <DEDUP_REMOVED lines=23> */
.L_x_1340:
[----:B------:R-:W-:Y:S05]  /*9da0*/  BSYNC B0 ;  /* 0x0000000000007941 */ /* 0x000fea0003800000 */
.L_x_1339:
[----:B------:R-:W-:Y:S05]  /*9db0*/  @P0 EXIT ;  /* 0x000000000000094d */ /* 0x000fea0003800000 */
[----:B------:R-:W-:Y:S05]  /*9dc0*/  @P2 BRA `(.L_x_1341) ;  /* 0x0000000000202947 */ /* 0x000fea0003800000 */
[----:B------:R-:W-:-:S05]  /*9dd0*/  IMAD R0, R6, R9, RZ ;  /* 0x0000000906007224 */ /* 0x000fca00078e02ff */
[----:B------:R-:W-:-:S13]  /*9de0*/  ISETP.NE.AND P0, PT, R0, -0x1, PT ;  /* 0xffffffff0000780c */ /* 0x000fda0003f05270 */
[----:B------:R-:W-:Y:S05]  /*9df0*/  @!P0 BRA `(.L_x_1341) ;  /* 0x0000000000148947 */ /* 0x000fea0003800000 */
.L_x_1342:
[----:B0-----:R-:W2:Y:S04]  /*9e00*/  LDG.E.STRONG.GPU R3, desc[UR8][R4.64] ;  /* 0x0000000804037981 */ /* 0x001ea8000c1ef900 */
[----:B--2---:R-:W-:Y:S01]  /*9e10*/  CCTL.IVALL ;  /* 0x00000000ff00798f */ /* 0x004fe20002000000 */
[----:B------:R-:W-:Y:S05]  /*9e20*/  YIELD ;  /* 0x0000000000007946 */ /* 0x000fea0003800000 */
[----:B------:R-:W-:-:S13]  /*9e30*/  ISETP.NE.AND P0, PT, R3, R0, PT ;  /* 0x000000000300720c */ /* 0x000fda0003f05270 */
[----:B------:R-:W-:Y:S05]  /*9e40*/  @P0 BRA `(.L_x_1342) ;  /* 0xfffffffc00ec0947 */ /* 0x000fea000383ffff */
.L_x_1341:
        /* <DEDUP_REMOVED lines=24> */
.L_x_1343:
        /* <DEDUP_REMOVED lines=25> */
.L_x_1344:
        /* <DEDUP_REMOVED lines=10> */
.L_x_3319:


//--------------------- .text._Z35group_norm_nhwc_bwd_one_pass_kernelI11Fp32IOFp32WLi64ELi32ELi512EEv26Group_norm_nhwc_bwd_params --------------------------
	.section	.text._Z35group_norm_nhwc_bwd_one_pass_kernelI11Fp32IOFp32WLi64ELi32ELi512EEv26Group_norm_nhwc_bwd_params,"ax",@progbits
	.align	128
        .global         _Z35group_norm_nhwc_bwd_one_pass_kernelI11Fp32IOFp32WLi64ELi32ELi512EEv26Group_norm_nhwc_bwd_params
        .type           _Z35group_norm_nhwc_bwd_one_pass_kernelI11Fp32IOFp32WLi64ELi32ELi512EEv26Group_norm_nhwc_bwd_params,@function
        .size           _Z35group_norm_nhwc_bwd_one_pass_kernelI11Fp32IOFp32WLi64ELi32ELi512EEv26Group_norm_nhwc_bwd_params,(.L_x_3320 - _Z35group_norm_nhwc_bwd_one_pass_kernelI11Fp32IOFp32WLi64ELi32ELi512EEv26Group_norm_nhwc_bwd_params)
        .other          _Z35group_norm_nhwc_bwd_one_pass_kernelI11Fp32IOFp32WLi64ELi32ELi512EEv26Group_norm_nhwc_bwd_params,@"STO_CUDA_ENTRY STV_DEFAULT"
_Z35group_norm_nhwc_bwd_one_pass_kernelI11Fp32IOFp32WLi64ELi32ELi512EEv26Group_norm_nhwc_bwd_params:
.text._Z35group_norm_nhwc_bwd_one_pass_kernelI11Fp32IOFp32WLi64ELi32ELi512EEv26Group_norm_nhwc_bwd_params:
        /* <DEDUP_REMOVED lines=12> */
[--C-:B------:R-:W-:Y:S01]  /*00c0*/  SHF.R.U32.HI R40, RZ, 0x4, R55.reuse ;  /* 0x00000004ff287819 */ /* 0x100fe20000011637 */
[----:B------:R-:W-:Y:S01]  /*00d0*/  UMOV UR5, 0x400 ;  /* 0x0000040000057882 */ /* 0x000fe20000000000 */
[----:B------:R-:W-:Y:S01]  /*00e0*/  SHF.R.S32.HI R0, RZ, 0x1f, R55 ;  /* 0x0000001fff007819 */ /* 0x000fe20000011437 */
[----:B------:R-:W-:Y:S01]  /*00f0*/  ULDC.64 UR10, c[0x0][0x290] ;  /* 0x0000a400000a7ab9 */ /* 0x000fe20000000a00 */
[----:B------:R-:W-:Y:S01]  /*0100*/  HFMA2.MMA R51, -RZ, RZ, 0, 0 ;  /* 0x00000000ff337435 */ /* 0x000fe200000001ff */
[----:B------:R-:W-:Y:S01]  /*0110*/  MOV R50, R48 ;  /* 0x0000003000327202 */ /* 0x000fe20000000f00 */
[----:B------:R-:W2:Y:S01]  /*0120*/  LDC R9, c[0x0][0x2ac] ;  /* 0x0000ab00ff097b82 */ /* 0x000ea20000000800 */
[----:B------:R-:W-:-:S04]  /*0130*/  LEA.HI R0, R0, R55, RZ, 0x5 ;  /* 0x0000003700007211 */ /* 0x000fc800078f28ff */
[----:B------:R-:W-:-:S03]  /*0140*/  SHF.R.S32.HI R0, RZ, 0x5, R0 ;  /* 0x00000005ff007819 */ /* 0x000fc60000011400 */
        /* <DEDUP_REMOVED lines=10> */
[----:B------:R-:W-:Y:S01]  /*01f0*/  IADD3.X R3, RZ, R3, RZ, P2, !PT ;  /* 0x00000003ff037210 */ /* 0x000fe200017fe4ff */
[----:B---3--:R-:W-:Y:S01]  /*0200*/  ULEA UR5, UR6, UR5, 0x18 ;  /* 0x0000000506057291 */ /* 0x008fe2000f8ec03f */
[----:B------:R-:W-:Y:S01]  /*0210*/  ISETP.GE.U32.AND P1, PT, R40, UR10, PT ;  /* 0x0000000a28007c0c */ /* 0x000fe2000bf26070 */
[----:B------:R-:W-:Y:S01]  /*0220*/  ULDC.U8 UR10, c[0x0][0x2a4] ;  /* 0x0000a900000a7ab9 */ /* 0x000fe20000000000 */
[----:B------:R-:W-:-:S02]  /*0230*/  SHF.R.S32.HI R39, RZ, 0x1f, R40 ;  /* 0x0000001fff277819 */ /* 0x000fc40000011428 */
[----:B------:R-:W-:Y:S02]  /*0240*/  SHF.R.S64 R42, R42, 0x1, R3 ;  /* 0x000000012a2a7819 */ /* 0x000fe40000001003 */
[----:B------:R-:W-:Y:S01]  /*0250*/  LEA R36, R0, UR5, 0x3 ;  /* 0x0000000500247c11 */ /* 0x000fe2000f8e18ff */
[----:B----4-:R-:W-:Y:S01]  /*0260*/  IMAD R54, R47, UR7, R48 ;  /* 0x000000072f367c24 */ /* 0x010fe2000f8e0230 */
[----:B------:R-:W-:Y:S02]  /*0270*/  ISETP.GE.AND.EX P1, PT, R39, UR11, PT, P1 ;  /* 0x0000000b27007c0c */ /* 0x000fe4000bf26310 */
[----:B------:R-:W-:Y:S02]  /*0280*/  SHF.L.U32 R2, R55, 0x1, RZ ;  /* 0x0000000137027819 */ /* 0x000fe400000006ff */
[----:B------:R-:W-:Y:S02]  /*0290*/  IADD3 R38, R40, 0x20, RZ ;  /* 0x0000002028267810 */ /* 0x000fe40007ffe0ff */
[----:B------:R-:W-:-:S02]  /*02a0*/  SHF.R.S64 R41, R41, 0x1, R4 ;  /* 0x0000000129297819 */ /* 0x000fc40000001004 */
[----:B0-----:R-:W-:Y:S02]  /*02b0*/  LOP3.LUT R53, R46, 0x3, RZ, 0xc0, !PT ;  /* 0x000000032e357812 */ /* 0x001fe400078ec0ff */
[----:B------:R-:W-:Y:S02]  /*02c0*/  SHF.R.S32.HI R0, RZ, 0x1, R4 ;  /* 0x00000001ff007819 */ /* 0x000fe40000011404 */
[----:B------:R-:W-:Y:S02]  /*02d0*/  SHF.R.S32.HI R3, RZ, 0x1, R3 ;  /* 0x00000001ff037819 */ /* 0x000fe40000011403 */
[----:B------:R-:W-:Y:S02]  /*02e0*/  LOP3.LUT R2, R2, 0x1e, RZ, 0xc0, !PT ;  /* 0x0000001e02027812 */ /* 0x000fe400078ec0ff */
[----:B------:R-:W-:Y:S02]  /*02f0*/  ISETP.LT.U32.AND P1, PT, R55, 0x200, !P1 ;  /* 0x000002003700780c */ /* 0x000fe40004f21070 */
[----:B------:R-:W-:-:S02]  /*0300*/  IADD3 R52, -R53, R46, RZ ;  /* 0x0000002e35347210 */ /* 0x000fc40007ffe1ff */
[----:B------:R-:W-:Y:S02]  /*0310*/  SHF.R.S32.HI R37, RZ, 0x1f, R38 ;  /* 0x0000001fff257819 */ /* 0x000fe40000011426 */
[----:B------:R-:W-:Y:S02]  /*0320*/  SHF.L.U64.HI R43, R41, 0x2, R0 ;  /* 0x00000002292b7819 */ /* 0x000fe40000010200 */
[----:B-1----:R-:W-:-:S07]  /*0330*/  SHF.L.U64.HI R44, R42, 0x2, R3 ;  /* 0x000000022a2c7819 */ /* 0x002fce0000010203 */
.L_x_1372:
[----:B01----:R-:W0:Y:S01]  /*0340*/  LDC R9, c[0x0][0x2a0] ;  /* 0x0000a800ff097b82 */ /* 0x003e220000000800 */
[----:B------:R-:W-:Y:S01]  /*0350*/  IABS R6, R50 ;  /* 0x0000003200067213 */ /* 0x000fe20000000000 */
[----:B------:R-:W-:Y:S01]  /*0360*/  ULDC.64 UR12, c[0x0][0x290] ;  /* 0x0000a400000c7ab9 */ /* 0x000fe20000000a00 */
[----:B------:R-:W-:-:S05]  /*0370*/  ISETP.GE.AND P4, PT, R50, RZ, PT ;  /* 0x000000ff3200720c */ /* 0x000fca0003f86270 */
[----:B------:R-:W1:Y:S08]  /*0380*/  LDC R7, c[0x0][0x2ac] ;  /* 0x0000ab00ff077b82 */ /* 0x000e700000000800 */
        /* <DEDUP_REMOVED lines=13> */
[----:B------:R-:W-:-:S04]  /*0460*/  IMAD.HI.U32 R0, R5, R3, RZ ;  /* 0x0000000305007227 */ /* 0x000fc800078e00ff */
[----:B-1----:R-:W-:Y:S01]  /*0470*/  IMAD R6, R7, UR7, R4 ;  /* 0x0000000707067c24 */ /* 0x002fe2000f8e0204 */
[----:B------:R-:W-:Y:S02]  /*0480*/  IADD3 R5, -R0, RZ, RZ ;  /* 0x000000ff00057210 */ /* 0x000fe40007ffe1ff */
[----:B------:R-:W-:Y:S02]  /*0490*/  LOP3.LUT R7, R50, R9, RZ, 0x3c, !PT ;  /* 0x0000000932077212 */ /* 0x000fe400078e3cff */
[----:B------:R-:W-:Y:S01]  /*04a0*/  IADD3 R6, R6, 0x20, RZ ;  /* 0x0000002006067810 */ /* 0x000fe20007ffe0ff */
[----:B------:R-:W-:Y:S01]  /*04b0*/  IMAD R3, R8, R5, R3 ;  /* 0x0000000508037224 */ /* 0x000fe200078e0203 */
[----:B------:R-:W-:Y:S01]  /*04c0*/  ISETP.GE.AND P2, PT, R7, RZ, PT ;  /* 0x000000ff0700720c */ /* 0x000fe20003f46270 */
[----:B------:R-:W1:Y:S01]  /*04d0*/  LDC.64 R4, c[0x0][0x248] ;  /* 0x00009200ff047b82 */ /* 0x000e620000000a00 */
[----:B------:R-:W-:Y:S02]  /*04e0*/  ISETP.GE.U32.AND P0, PT, R6, UR12, PT ;  /* 0x0000000c06007c0c */ /* 0x000fe4000bf06070 */
[----:B------:R-:W-:-:S02]  /*04f0*/  ISETP.GT.U32.AND P5, PT, R8, R3, PT ;  /* 0x000000030800720c */ /* 0x000fc40003fa4070 */
[----:B------:R-:W-:-:S04]  /*0500*/  SHF.R.S32.HI R6, RZ, 0x1f, R6 ;  /* 0x0000001fff067819 */ /* 0x000fc80000011406 */
[----:B------:R-:W-:Y:S01]  /*0510*/  ISETP.GE.AND.EX P0, PT, R6, UR13, PT, P0 ;  /* 0x0000000d06007c0c */ /* 0x000fe2000bf06300 */
[----:B------:R-:W-:-:S03]  /*0520*/  ULDC.64 UR12, c[0x0][0x298] ;  /* 0x0000a600000c7ab9 */ /* 0x000fc60000000a00 */
[----:B------:R-:W-:-:S03]  /*0530*/  ISETP.LT.U32.AND P0, PT, R55, 0x200, !P0 ;  /* 0x000002003700780c */ /* 0x000fc60004701070 */
[-C--:B------:R-:W-:Y:S02]  /*0540*/  @!P5 IADD3 R3, R3, -R8.reuse, RZ ;  /* 0x800000080303d210 */ /* 0x080fe40007ffe0ff */
[----:B------:R-:W-:Y:S02]  /*0550*/  @!P5 IADD3 R0, R0, 0x1, RZ ;  /* 0x000000010000d810 */ /* 0x000fe40007ffe0ff */
[CC--:B------:R-:W-:Y:S02]  /*0560*/  ISETP.GE.U32.AND P3, PT, R3.reuse, R8.reuse, PT ;  /* 0x000000080300720c */ /* 0x0c0fe40003f66070 */
[-C--:B------:R-:W-:Y:S01]  /*0570*/  ISETP.GT.U32.AND P5, PT, R8, R3.reuse, PT ;  /* 0x000000030800720c */ /* 0x080fe20003fa4070 */
[----:B-1----:R-:W-:Y:S01]  /*0580*/  IMAD.WIDE R4, R50, 0x8, R4 ;  /* 0x0000000832047825 */ /* 0x002fe200078e0204 */
[----:B------:R-:W-:Y:S02]  /*0590*/  IADD3 R6, R3, -R8, RZ ;  /* 0x8000000803067210 */ /* 0x000fe40007ffe0ff */
[----:B------:R-:W1:Y:S02]  /*05a0*/  @P0 LDC.64 R14, c[0x0][0x288] ;  /* 0x0000a200ff0e0b82 */ /* 0x000e640000000a00 */
[----:B------:R-:W-:Y:S01]  /*05b0*/  SEL R3, R6, R3, !P5 ;  /* 0x0000000306037207 */ /* 0x000fe20006800000 */
[----:B------:R-:W3:Y:S04]  /*05c0*/  LDG.E.64 R4, desc[UR8][R4.64] ;  /* 0x0000000804047981 */ /* 0x000ee8000c1e1b00 */
[----:B------:R-:W-:Y:S01]  /*05d0*/  @P3 IADD3 R0, R0, 0x1, RZ ;  /* 0x0000000100003810 */ /* 0x000fe20007ffe0ff */
[----:B------:R-:W4:Y:S01]  /*05e0*/  @P0 LDC.64 R10, c[0x0][0x228] ;  /* 0x00008a00ff0a0b82 */ /* 0x000f220000000a00 */
[----:B------:R-:W-:-:S02]  /*05f0*/  ISETP.NE.AND P3, PT, R9, RZ, PT ;  /* 0x000000ff0900720c */ /* 0x000fc40003f65270 */
[----:B------:R-:W-:Y:S02]  /*0600*/  MOV R7, R0 ;  /* 0x0000000000077202 */ /* 0x000fe40000000f00 */
[----:B------:R-:W-:Y:S02]  /*0610*/  LOP3.LUT R0, RZ, R9, RZ, 0x33, !PT ;  /* 0x00000009ff007212 */ /* 0x000fe400078e33ff */
[----:B------:R-:W-:Y:S01]  /*0620*/  @!P4 IADD3 R3, -R3, RZ, RZ ;  /* 0x000000ff0303c210 */ /* 0x000fe20007ffe1ff */
[----:B------:R-:W4:Y:S01]  /*0630*/  @P0 LDC.64 R8, c[0x0][0x230] ;  /* 0x00008c00ff080b82 */ /* 0x000f220000000a00 */
[----:B------:R-:W-:Y:S02]  /*0640*/  @!P2 IADD3 R7, -R7, RZ, RZ ;  /* 0x000000ff0707a210 */ /* 0x000fe40007ffe1ff */
[C---:B------:R-:W-:Y:S02]  /*0650*/  SEL R56, R0.reuse, R3, !P3 ;  /* 0x0000000300387207 */ /* 0x040fe40005800000 */
[----:B------:R-:W-:-:S02]  /*0660*/  SEL R7, R0, R7, !P3 ;  /* 0x0000000700077207 */ /* 0x000fc40005800000 */
[----:B------:R-:W-:Y:S02]  /*0670*/  LEA R18, R56, R2, 0x5 ;  /* 0x0000000238127211 */ /* 0x000fe400078e28ff */
[----:B------:R-:W-:Y:S02]  /*0680*/  SHF.R.S32.HI R0, RZ, 0x1f, R7 ;  /* 0x0000001fff007819 */ /* 0x000fe40000011407 */
[----:B------:R-:W-:-:S03]  /*0690*/  SHF.R.S32.HI R19, RZ, 0x1f, R18 ;  /* 0x0000001fff137819 */ /* 0x000fc60000011412 */
[----:B------:R-:W-:Y:S02]  /*06a0*/  IMAD R0, R0, UR12, RZ ;  /* 0x0000000c00007c24 */ /* 0x000fe4000f8e02ff */
[----:B------:R-:W-:-:S04]  /*06b0*/  IMAD.WIDE.U32 R58, R7, UR12, R18 ;  /* 0x0000000c073a7c25 */ /* 0x000fc8000f8e0012 */
[----:B------:R-:W-:Y:S01]  /*06c0*/  IMAD R61, R7, UR13, R0 ;  /* 0x0000000d073d7c24 */ /* 0x000fe2000f8e0200 */
[----:B------:R-:W-:Y:S01]  /*06d0*/  @P1 MOV R60, R58 ;  /* 0x0000003a003c1202 */ /* 0x000fe20000000f00 */
[----:B--2---:R-:W-:Y:S01]  /*06e0*/  @P1 IMAD R0, R39, R12, RZ ;  /* 0x0000000c27001224 */ /* 0x004fe200078e02ff */
[----:B------:R-:W-:Y:S01]  /*06f0*/  @P0 MOV R20, R58 ;  /* 0x0000003a00140202 */ /* 0x000fe20000000f00 */
[----:B------:R-:W2:Y:S01]  /*0700*/  @P1 LDC.64 R6, c[0x0][0x228] ;  /* 0x00008a00ff061b82 */ /* 0x000ea20000000a00 */
[----:B------:R-:W-:Y:S01]  /*0710*/  IADD3 R61, R59, R61, RZ ;  /* 0x0000003d3b3d7210 */ /* 0x000fe20007ffe0ff */
[C---:B------:R-:W-:Y:S02]  /*0720*/  @P1 IMAD R3, R40.reuse, R13, R0 ;  /* 0x0000000d28031224 */ /* 0x040fe400078e0200 */
[----:B-1----:R-:W-:Y:S01]  /*0730*/  @P0 IMAD R0, R37, R14, RZ ;  /* 0x0000000e25000224 */ /* 0x002fe200078e02ff */
[----:B------:R-:W-:Y:S01]  /*0740*/  @P0 MOV R21, R61 ;  /* 0x0000003d00150202 */ /* 0x000fe20000000f00 */
[----:B------:R-:W-:-:S04]  /*0750*/  @P1 IMAD.WIDE.U32 R12, R40, R12, R60 ;  /* 0x0000000c280c1225 */ /* 0x000fc800078e003c */
[C---:B------:R-:W-:Y:S01]  /*0760*/  @P0 IMAD R23, R38.reuse, R15, R0 ;  /* 0x0000000f26170224 */ /* 0x040fe200078e0200 */
[----:B------:R-:W-:Y:S01]  /*0770*/  @P1 IADD3 R3, R13, R3, RZ ;  /* 0x000000030d031210 */ /* 0x000fe20007ffe0ff */
[----:B------:R-:W-:Y:S01]  /*0780*/  @P0 IMAD.WIDE.U32 R14, R38, R14, R20 ;  /* 0x0000000e260e0225 */ /* 0x000fe200078e0014 */
[C---:B------:R-:W-:Y:S02]  /*0790*/  @P1 SHF.L.U32 R13, R12.reuse, 0x2, RZ ;  /* 0x000000020c0d1819 */ /* 0x040fe400000006ff */
[----:B------:R-:W-:Y:S02]  /*07a0*/  @P1 SHF.L.U64.HI R26, R12, 0x2, R3 ;  /* 0x000000020c1a1819 */ /* 0x000fe40000010203 */
[----:B------:R-:W-:Y:S02]  /*07b0*/  @P0 IADD3 R3, R15, R23, RZ ;  /* 0x000000170f030210 */ /* 0x000fe40007ffe0ff */
[----:B0-----:R-:W-:Y:S02]  /*07c0*/  @P1 IADD3 R24, P2, R13, R16, RZ ;  /* 0x000000100d181210 */ /* 0x001fe40007f5e0ff */
[----:B------:R-:W-:-:S02]  /*07d0*/  @P0 SHF.L.U32 R21, R14, 0x2, RZ ;  /* 0x000000020e150819 */ /* 0x000fc400000006ff */
[----:B------:R-:W-:Y:S02]  /*07e0*/  @P0 SHF.L.U64.HI R0, R14, 0x2, R3 ;  /* 0x000000020e000819 */ /* 0x000fe40000010203 */
[----:B------:R-:W-:Y:S02]  /*07f0*/  CS2R R14, SRZ ;  /* 0x00000000000e7805 */ /* 0x000fe4000001ff00 */
[----:B------:R-:W-:-:S05]  /*0800*/  @P1 IADD3.X R25, R26, R17, RZ, P2, !PT ;  /* 0x000000111a191210 */ /* 0x000fca00017fe4ff */
[----:B------:R-:W5:Y:S01]  /*0810*/  @P1 LDG.E.64 R14, desc[UR8][R24.64] ;  /* 0x00000008180e1981 */ /* 0x000f62000c1e1b00 */
[C---:B----4-:R-:W-:Y:S02]  /*0820*/  @P0 IADD3 R22, P4, R21.reuse, R8, RZ ;  /* 0x0000000815160210 */ /* 0x050fe40007f9e0ff */
[----:B------:R-:W-:Y:S02]  /*0830*/  @P0 IADD3 R20, P5, R21, R10, RZ ;  /* 0x0000000a15140210 */ /* 0x000fe40007fbe0ff */
[----:B------:R-:W-:Y:S02]  /*0840*/  CS2R R16, SRZ ;  /* 0x0000000000107805 */ /* 0x000fe4000001ff00 */
[C---:B------:R-:W-:Y:S02]  /*0850*/  @P0 IADD3.X R23, R0.reuse, R9, RZ, P4, !PT ;  /* 0x0000000900170210 */ /* 0x040fe400027fe4ff */
[----:B------:R-:W-:Y:S02]  /*0860*/  CS2R R8, SRZ ;  /* 0x0000000000087805 */ /* 0x000fe4000001ff00 */
[----:B------:R-:W-:Y:S01]  /*0870*/  @P0 IADD3.X R21, R0, R11, RZ, P5, !PT ;  /* 0x0000000b00150210 */ /* 0x000fe20002ffe4ff */
[----:B------:R-:W5:Y:S04]  /*0880*/  @P0 LDG.E.64 R16, desc[UR8][R22.64] ;  /* 0x0000000816100981 */ /* 0x000f68000c1e1b00 */
[----:B------:R-:W5:Y:S01]  /*0890*/  @P0 LDG.E.64 R8, desc[UR8][R20.64] ;  /* 0x0000000814080981 */ /* 0x000f62000c1e1b00 */
[----:B------:R-:W-:-:S02]  /*08a0*/  MOV R49, 0x3f800000 ;  /* 0x3f80000000317802 */ /* 0x000fc40000000f00 */
[----:B--2---:R-:W-:-:S04]  /*08b0*/  @P1 IADD3 R12, P3, R13, R6, RZ ;  /* 0x000000060d0c1210 */ /* 0x004fc80007f7e0ff */
[----:B------:R-:W-:Y:S02]  /*08c0*/  @P1 IADD3.X R13, R26, R7, RZ, P3, !PT ;  /* 0x000000071a0d1210 */ /* 0x000fe40001ffe4ff */
[----:B------:R-:W-:Y:S01]  /*08d0*/  CS2R R6, SRZ ;  /* 0x0000000000067805 */ /* 0x000fe2000001ff00 */
[----:B------:R-:W-:Y:S01]  /*08e0*/  BSSY B0, `(.L_x_1346) ;  /* 0x0000016000007945 */ /* 0x000fe20003800000 */
[----:B------:R-:W-:-:S04]  /*08f0*/  CS2R R10, SRZ ;  /* 0x00000000000a7805 */ /* 0x000fc8000001ff00 */
[----:B------:R0:W5:Y:S02]  /*0900*/  @P1 LDG.E.64 R6, desc[UR8][R12.64] ;  /* 0x000000080c061981 */ /* 0x000164000c1e1b00 */
[----:B0-----:R-:W-:Y:S01]  /*0910*/  CS2R R12, SRZ ;  /* 0x00000000000c7805 */ /* 0x001fe2000001ff00 */
[----:B---3--:R-:W-:-:S05]  /*0920*/  FFMA.FTZ R5, -R4, R4, R5 ;  /* 0x0000000404057223 */ /* 0x008fca0000010105 */
[----:B------:R-:W-:-:S13]  /*0930*/  FSETP.GTU.FTZ.AND P0, PT, R5, RZ, PT ;  /* 0x000000ff0500720b */ /* 0x000fda0003f1c000 */
[----:B------:R-:W0:Y:S02]  /*0940*/  @P0 LDC R0, c[0x0][0x250] ;  /* 0x00009400ff000b82 */ /* 0x000e240000000800 */
[----:B0-----:R-:W-:-:S04]  /*0950*/  @P0 FADD.FTZ R0, R5, R0 ;  /* 0x0000000005000221 */ /* 0x001fc80000010000 */
[----:B------:R0:W1:Y:S01]  /*0960*/  @P0 MUFU.RSQ R49, R0 ;  /* 0x0000000000310308 */ /* 0x0000620000001400 */
[----:B------:R-:W-:-:S13]  /*0970*/  ISETP.GT.U32.AND P0, PT, R55, 0x1ff, PT ;  /* 0x000001ff3700780c */ /* 0x000fda0003f04070 */
[----:B0-----:R-:W-:Y:S05]  /*0980*/  @P0 BRA `(.L_x_1347) ;  /* 0x00000000002c0947 */ /* 0x001fea0003800000 */
[----:B------:R-:W-:Y:S01]  /*0990*/  ISETP.NE.AND P0, PT, RZ, UR10, PT ;  /* 0x0000000aff007c0c */ /* 0x000fe2000bf05270 */
[----:B------:R-:W-:Y:S01]  /*09a0*/  ULDC.64 UR12, c[0x0][0x238] ;  /* 0x00008e00000c7ab9 */ /* 0x000fe20000000a00 */
[C---:B------:R-:W-:Y:S02]  /*09b0*/  SHF.L.U32 R3, R18.reuse, 0x2, RZ ;  /* 0x0000000212037819 */ /* 0x040fe400000006ff */
[----:B------:R-:W-:Y:S02]  /*09c0*/  SHF.L.U64.HI R0, R18, 0x2, R19 ;  /* 0x0000000212007819 */ /* 0x000fe40000010213 */
[----:B------:R-:W-:-:S04]  /*09d0*/  IADD3 R20, P2, R3, UR12, RZ ;  /* 0x0000000c03147c10 */ /* 0x000fc8000ff5e0ff */
[----:B------:R-:W-:-:S03]  /*09e0*/  IADD3.X R21, R0, UR13, RZ, P2, !PT ;  /* 0x0000000d00157c10 */ /* 0x000fc600097fe4ff */
[----:B------:R-:W0:Y:S02]  /*09f0*/  @P0 LDC.64 R10, c[0x0][0x240] ;  /* 0x00009000ff0a0b82 */ /* 0x000e240000000a00 */
[----:B0-----:R-:W-:-:S04]  /*0a00*/  @P0 IADD3 R18, P3, R3, R10, RZ ;  /* 0x0000000a03120210 */ /* 0x001fc80007f7e0ff */
[----:B------:R-:W-:Y:S02]  /*0a10*/  @P0 IADD3.X R19, R0, R11, RZ, P3, !PT ;  /* 0x0000000b00130210 */ /* 0x000fe40001ffe4ff */
[----:B------:R0:W5:Y:S04]  /*0a20*/  LDG.E.64 R10, desc[UR8][R20.64] ;  /* 0x00000008140a7981 */ /* 0x000168000c1e1b00 */
[----:B------:R0:W5:Y:S03]  /*0a30*/  @P0 LDG.E.64 R12, desc[UR8][R18.64] ;  /* 0x00000008120c0981 */ /* 0x000166000c1e1b00 */
.L_x_1347:
[----:B------:R-:W-:Y:S05]  /*0a40*/  BSYNC B0 ;  /* 0x0000000000007941 */ /* 0x000fea0003800000 */
.L_x_1346:
[----:B------:R-:W-:Y:S01]  /*0a50*/  ISETP.NE.AND P2, PT, RZ, UR10, PT ;  /* 0x0000000aff007c0c */ /* 0x000fe2000bf45270 */
[C---:B-----5:R-:W-:Y:S01]  /*0a60*/  FADD.FTZ R0, -R4.reuse, R14 ;  /* 0x0000000e04007221 */ /* 0x060fe20000010100 */
[C---:B0-----:R-:W-:Y:S01]  /*0a70*/  FADD.FTZ R18, -R4.reuse, R15 ;  /* 0x0000000f04127221 */ /* 0x041fe20000010100 */
[C---:B------:R-:W-:Y:S01]  /*0a80*/  FADD.FTZ R16, -R4.reuse, R16 ;  /* 0x0000001004107221 */ /* 0x040fe20000010100 */
[----:B------:R-:W-:Y:S01]  /*0a90*/  FADD.FTZ R4, -R4, R17 ;  /* 0x0000001104047221 */ /* 0x000fe20000010100 */
[-C--:B-1----:R-:W-:Y:S01]  /*0aa0*/  FMUL.FTZ R3, R0, R49.reuse ;  /* 0x0000003100037220 */ /* 0x082fe20000410000 */
[----:B------:R-:W-:Y:S01]  /*0ab0*/  MOV R15, R6 ;  /* 0x00000006000f7202 */ /* 0x000fe20000000f00 */
[----:B------:R-:W-:Y:S01]  /*0ac0*/  FMUL.FTZ R0, R18, R49 ;  /* 0x0000003112007220 */ /* 0x000fe20000410000 */
[----:B------:R-:W-:Y:S02]  /*0ad0*/  MOV R17, R7 ;  /* 0x0000000700117202 */ /* 0x000fe40000000f00 */
[----:B------:R-:W-:-:S03]  /*0ae0*/  MOV R14, R8 ;  /* 0x00000008000e7202 */ /* 0x000fc60000000f00 */
        /* <DEDUP_REMOVED lines=15> */
[----:B------:R-:W-:-:S03]  /*0be0*/  FMUL.FTZ R17, R7, R22 ;  /* 0x0000001607117220 */ /* 0x000fc60000410000 */
[----:B------:R-:W-:Y:S01]  /*0bf0*/  FFMA.FTZ R26, R15, R26, 1 ;  /* 0x3f8000000f1a7423 */ /* 0x000fe2000001001a */
[----:B------:R-:W-:-:S03]  /*0c00*/  FMUL.FTZ R15, R19, R24 ;  /* 0x00000018130f7220 */ /* 0x000fc60000410000 */
[----:B------:R-:W-:-:S07]  /*0c10*/  FMUL.FTZ R17, R17, R26 ;  /* 0x0000001a11117220 */ /* 0x000fce0000410000 */
.L_x_1348:
[----:B------:R-:W-:Y:S01]  /*0c20*/  FMUL.FTZ R18, R15, R10 ;  /* 0x0000000a0f127220 */ /* 0x000fe20000410000 */
[----:B------:R-:W-:Y:S01]  /*0c30*/  FMUL.FTZ R5, R16, R49 ;  /* 0x0000003110057220 */ /* 0x000fe20000410000 */
[----:B------:R-:W-:Y:S01]  /*0c40*/  MOV R20, R9 ;  /* 0x0000000900147202 */ /* 0x000fe20000000f00 */
        /* <DEDUP_REMOVED lines=23> */
.L_x_1349:
        /* <DEDUP_REMOVED lines=12> */
[C---:B------:R-:W-:Y:S01]  /*0e80*/  ISETP.NE.AND P3, PT, R55.reuse, RZ, PT ;  /* 0x000000ff3700720c */ /* 0x040fe20003f65270 */
[----:B------:R-:W-:Y:S01]  /*0e90*/  FFMA.FTZ R23, R0, R17, RZ ;  /* 0x0000001100177223 */ /* 0x000fe200000100ff */
[----:B------:R-:W1:Y:S01]  /*0ea0*/  SHFL.DOWN PT, R16, R21, 0x1, 0x1f ;  /* 0x08201f0015107f89 */ /* 0x000e6200000e0000 */
[----:B------:R-:W-:Y:S01]  /*0eb0*/  BSSY B0, `(.L_x_1350) ;  /* 0x0000050000007945 */ /* 0x000fe20003800000 */
[----:B------:R-:W-:-:S02]  /*0ec0*/  ISETP.GT.U32.AND P4, PT, R55, 0xf, PT ;  /* 0x0000000f3700780c */ /* 0x000fc40003f84070 */
        /* <DEDUP_REMOVED lines=24> */
[----:B------:R-:W-:Y:S01]  /*1050*/  FFMA.FTZ R16, R3, R15, RZ ;  /* 0x0000000f03107223 */ /* 0x000fe200000100ff */
[----:B------:R-:W-:Y:S01]  /*1060*/  FADD.FTZ R15, RZ, R15 ;  /* 0x0000000fff0f7221 */ /* 0x000fe20000010000 */
[----:B-1----:R-:W-:Y:S01]  /*1070*/  @!P0 FADD.FTZ R22, R22, R19 ;  /* 0x0000001316168221 */ /* 0x002fe20000010000 */
[----:B------:R-:W-:Y:S01]  /*1080*/  ISETP.NE.AND P0, PT, R45, RZ, PT ;  /* 0x000000ff2d00720c */ /* 0x000fe20003f05270 */
[----:B------:R-:W-:Y:S01]  /*1090*/  FADD.FTZ R19, RZ, R17 ;  /* 0x00000011ff137221 */ /* 0x000fe20000010000 */
[----:B------:R-:W-:Y:S01]  /*10a0*/  FFMA.FTZ R16, R5, R14, R16 ;  /* 0x0000000e05107223 */ /* 0x000fe20000010010 */
[----:B------:R-:W-:Y:S01]  /*10b0*/  FADD.FTZ R18, R15, R14 ;  /* 0x0000000e0f127221 */ /* 0x000fe20000010000 */
[----:B------:R-:W-:Y:S01]  /*10c0*/  FFMA.FTZ R17, R4, R20, R23 ;  /* 0x0000001404117223 */ /* 0x000fe20000010017 */
[----:B------:R-:W-:Y:S01]  /*10d0*/  FADD.FTZ R19, R19, R20 ;  /* 0x0000001413137221 */ /* 0x000fe20000010000 */
[----:B------:R-:W-:-:S02]  /*10e0*/  MOV R14, R21 ;  /* 0x00000015000e7202 */ /* 0x000fc40000000f00 */
[----:B------:R-:W-:Y:S02]  /*10f0*/  MOV R15, R22 ;  /* 0x00000016000f7202 */ /* 0x000fe40000000f00 */
        /* <DEDUP_REMOVED lines=17> */
[----:B---3--:R-:W-:Y:S01]  /*1210*/  FADD.FTZ R15, R15, R28 ;  /* 0x0000001c0f0f7221 */ /* 0x008fe20000010000 */
[----:B------:R-:W-:-:S03]  /*1220*/  FADD.FTZ R14, R14, R29 ;  /* 0x0000001d0e0e7221 */ /* 0x000fc60000010000 */
[----:B------:R-:W-:Y:S01]  /*1230*/  FADD.FTZ R15, R15, R30 ;  /* 0x0000001e0f0f7221 */ /* 0x000fe20000010000 */
[----:B------:R-:W-:Y:S02]  /*1240*/  FADD.FTZ R14, R14, R31 ;  /* 0x0000001f0e0e7221 */ /* 0x000fe40000010000 */
[----:B------:R-:W-:Y:S01]  /*1250*/  LDS.128 R28, [UR5+0x80] ;  /* 0x00008005ff1c7984 */ /* 0x000fe20008000c00 */
[----:B----4-:R-:W-:Y:S01]  /*1260*/  FADD.FTZ R15, R15, R24 ;  /* 0x000000180f0f7221 */ /* 0x010fe20000010000 */
[----:B------:R-:W-:-:S03]  /*1270*/  FADD.FTZ R14, R14, R25 ;  /* 0x000000190e0e7221 */ /* 0x000fc60000010000 */
[----:B------:R-:W-:Y:S01]  /*1280*/  FADD.FTZ R15, R15, R26 ;  /* 0x0000001a0f0f7221 */ /* 0x000fe20000010000 */
[----:B------:R-:W-:Y:S02]  /*1290*/  FADD.FTZ R14, R14, R27 ;  /* 0x0000001b0e0e7221 */ /* 0x000fe40000010000 */
[----:B------:R-:W2:Y:S01]  /*12a0*/  LDS.128 R24, [UR5+0x70] ;  /* 0x00007005ff187984 */ /* 0x000ea20008000c00 */
        /* <DEDUP_REMOVED lines=16> */
.L_x_1351:
[----:B------:R-:W-:Y:S05]  /*13b0*/  BSYNC B0 ;  /* 0x0000000000007941 */ /* 0x000fea0003800000 */
.L_x_1350:
[----:B------:R-:W-:Y:S06]  /*13c0*/  BAR.SYNC.DEFER_BLOCKING 0x0 ;  /* 0x0000000000007b1d */ /* 0x000fec0000010000 */
[----:B------:R-:W-:Y:S04]  /*13d0*/  BSSY B0, `(.L_x_1352) ;  /* 0x000009d000007945 */ /* 0x000fe80003800000 */
[----:B------:R-:W-:Y:S05]  /*13e0*/  @P4 BRA `(.L_x_1353) ;  /* 0x00000008006c4947 */ /* 0x000fea0003800000 */
[----:B------:R-:W1:Y:S04]  /*13f0*/  LDS.128 R20, [R57+0x100] ;  /* 0x0001000039147984 */ /* 0x000e680000000c00 */
[----:B------:R-:W2:Y:S04]  /*1400*/  LDS.128 R24, [R57+0x200] ;  /* 0x0002000039187984 */ /* 0x000ea80000000c00 */
[----:B------:R-:W3:Y:S01]  /*1410*/  LDS.128 R28, [R57+0x300] ;  /* 0x00030000391c7984 */ /* 0x000ee20000000c00 */
        /* <DEDUP_REMOVED lines=14> */
[----:B------:R-:W-:Y:S01]  /*1500*/  FADD.FTZ R32, R32, R31 ;  /* 0x0000001f20207221 */ /* 0x000fe20000010000 */
[----:B0-----:R-:W-:Y:S01]  /*1510*/  FADD.FTZ R35, R35, R20 ;  /* 0x0000001423237221 */ /* 0x001fe20000010000 */
        /* <DEDUP_REMOVED lines=119> */
[----:B0-----:R-:W-:Y:S01]  /*1c90*/  FADD.FTZ R35, R29, R20 ;  /* 0x000000141d237221 */ /* 0x001fe20000010000 */
[----:B------:R-:W-:Y:S02]  /*1ca0*/  FADD.FTZ R32, R32, R21 ;  /* 0x0000001520207221 */ /* 0x000fe40000010000 */
[----:B------:R-:W0:Y:S01]  /*1cb0*/  LDS.128 R28, [R57+0x1f00] ;  /* 0x001f0000391c7984 */ /* 0x000e220000000c00 */
        /* <DEDUP_REMOVED lines=10> */
[----:B0-----:R-:W-:Y:S01]  /*1d60*/  FADD.FTZ R16, R35, R28 ;  /* 0x0000001c23107221 */ /* 0x001fe20000010000 */
[----:B------:R-:W-:Y:S01]  /*1d70*/  FADD.FTZ R17, R32, R29 ;  /* 0x0000001d20117221 */ /* 0x000fe20000010000 */
[----:B------:R-:W-:Y:S01]  /*1d80*/  FADD.FTZ R18, R33, R30 ;  /* 0x0000001e21127221 */ /* 0x000fe20000010000 */
[----:B------:R-:W-:-:S07]  /*1d90*/  FADD.FTZ R19, R34, R31 ;  /* 0x0000001f22137221 */ /* 0x000fce0000010000 */
.L_x_1353:
[----:B------:R-:W-:Y:S05]  /*1da0*/  BSYNC B0 ;  /* 0x0000000000007941 */ /* 0x000fea0003800000 */
.L_x_1352:
[----:B------:R-:W1:Y:S01]  /*1db0*/  LDC.64 R22, c[0x0][0x268] ;  /* 0x00009a00ff167b82 */ /* 0x000e620000000a00 */
[----:B------:R-:W-:Y:S01]  /*1dc0*/  LEA R21, R56, R55, 0x4 ;  /* 0x0000003738157211 */ /* 0x000fe200078e20ff */
[----:B------:R-:W-:Y:S01]  /*1dd0*/  BSSY B0, `(.L_x_1354) ;  /* 0x000000f000007945 */ /* 0x000fe20003800000 */
[----:B------:R-:W-:-:S03]  /*1de0*/  ISETP.GE.U32.AND P0, PT, R46, 0x2, PT ;  /* 0x000000022e00780c */ /* 0x000fc60003f06070 */
        /* <DEDUP_REMOVED lines=13> */
.L_x_1355:
[----:B------:R-:W-:Y:S05]  /*1ec0*/  BSYNC B0 ;  /* 0x0000000000007941 */ /* 0x000fea0003800000 */
.L_x_1354:
        /* <DEDUP_REMOVED lines=30> */
.L_x_1358:
[----:B-1----:R-:W2:Y:S04]  /*20b0*/  LDG.E.STRONG.GPU R18, desc[UR8][R16.64] ;  /* 0x0000000810127981 */ /* 0x002ea8000c1ef900 */
[----:B--2---:R-:W-:Y:S01]  /*20c0*/  CCTL.IVALL ;  /* 0x00000000ff00798f */ /* 0x004fe20002000000 */
[----:B------:R-:W-:Y:S05]  /*20d0*/  YIELD ;  /* 0x0000000000007946 */ /* 0x000fea0003800000 */
[----:B------:R-:W-:-:S13]  /*20e0*/  ISETP.NE.AND P0, PT, R18, R23, PT ;  /* 0x000000171200720c */ /* 0x000fda0003f05270 */
[----:B------:R-:W-:Y:S05]  /*20f0*/  @P0 BRA `(.L_x_1358) ;  /* 0xfffffffc00ec0947 */ /* 0x000fea000383ffff */
.L_x_1357:
        /* <DEDUP_REMOVED lines=16> */
.L_x_1362:
        /* <DEDUP_REMOVED lines=115> */
.L_x_1361:
        /* <DEDUP_REMOVED lines=61> */
.L_x_1363:
[----:B------:R-:W-:-:S13]  /*2d00*/  ISETP.NE.OR P0, PT, R24, RZ, P0 ;  /* 0x000000ff1800720c */ /* 0x000fda0000705670 */
[----:B------:R-:W-:Y:S05]  /*2d10*/  @!P0 BRA `(.L_x_1359) ;  /* 0x00000000007c8947 */ /* 0x000fea0003800000 */
.L_x_1360:
        /* <DEDUP_REMOVED lines=31> */
.L_x_1359:
        /* <DEDUP_REMOVED lines=11> */
.L_x_1365:
[----:B------:R-:W-:Y:S05]  /*2fc0*/  BSYNC B0 ;  /* 0x0000000000007941 */ /* 0x000fea0003800000 */
.L_x_1364:
        /* <DEDUP_REMOVED lines=16> */
.L_x_1356:
[----:B------:R-:W3:Y:S01]  /*30d0*/  S2UR UR6, SR_CgaCtaId ;  /* 0x00000000000679c3 */ /* 0x000ee20000008800 */
[----:B------:R-:W-:Y:S01]  /*30e0*/  UMOV UR5, 0x400 ;  /* 0x0000040000057882 */ /* 0x000fe20000000000 */
[----:B012---:R-:W-:-:S06]  /*30f0*/  SHF.R.U32.HI R18, RZ, 0x4, R55 ;  /* 0x00000004ff127819 */ /* 0x007fcc0000011637 */
[----:B------:R-:W0:Y:S01]  /*3100*/  LDC R19, c[0x0][0x2ac] ;  /* 0x0000ab00ff137b82 */ /* 0x000e220000000800 */
[----:B---3--:R-:W-:Y:S01]  /*3110*/  ULEA UR5, UR6, UR5, 0x18 ;  /* 0x0000000506057291 */ /* 0x008fe2000f8ec03f */
[----:B0-----:R-:W-:-:S08]  /*3120*/  IMAD R18, R19, UR7, R18 ;  /* 0x0000000713127c24 */ /* 0x001fd0000f8e0212 */
[----:B------:R-:W-:Y:S01]  /*3130*/  @!P3 STS.64 [UR5+0x98], R14 ;  /* 0x0000980eff00b988 */ /* 0x000fe20008000a05 */
[----:B------:R-:W-:Y:S01]  /*3140*/  BAR.SYNC.DEFER_BLOCKING 0x0 ;  /* 0x0000000000007b1d */ /* 0x000fe20000010000 */
[----:B------:R-:W-:-:S05]  /*3150*/  IADD3 R20, R18, 0x20, RZ ;  /* 0x0000002012147810 */ /* 0x000fca0007ffe0ff */
        /* <DEDUP_REMOVED lines=23> */
.L_x_1366:
[----:B------:R-:W-:Y:S04]  /*32d0*/  BSSY B0, `(.L_x_1367) ;  /* 0x0000013000007945 */ /* 0x000fe80003800000 */
[----:B------:R-:W-:Y:S05]  /*32e0*/  @!P1 BRA `(.L_x_1368) ;  /* 0x0000000000449947 */ /* 0x000fea0003800000 */
[----:B------:R-:W-:Y:S01]  /*32f0*/  ULDC.64 UR12, c[0x0][0x288] ;  /* 0x0000a200000c7ab9 */ /* 0x000fe20000000a00 */
[----:B------:R-:W-:Y:S01]  /*3300*/  MOV R14, R58 ;  /* 0x0000003a000e7202 */ /* 0x000fe20000000f00 */
[----:B------:R-:W-:Y:S01]  /*3310*/  IMAD R17, R39, UR12, RZ ;  /* 0x0000000c27117c24 */ /* 0x000fe2000f8e02ff */
[----:B------:R-:W-:Y:S01]  /*3320*/  MOV R15, R61 ;  /* 0x0000003d000f7202 */ /* 0x000fe20000000f00 */
[-CC-:B------:R-:W-:Y:S01]  /*3330*/  FFMA.FTZ R3, R3, R18.reuse, R19.reuse ;  /* 0x0000001203037223 */ /* 0x180fe20000010013 */
[----:B------:R-:W-:Y:S01]  /*3340*/  FFMA.FTZ R0, R0, R18, R19 ;  /* 0x0000001200007223 */ /* 0x000fe20000010013 */
[C---:B------:R-:W-:Y:S02]  /*3350*/  IMAD R17, R40.reuse, UR13, R17 ;  /* 0x0000000d28117c24 */ /* 0x040fe4000f8e0211 */
[----:B------:R-:W-:Y:S01]  /*3360*/  IMAD.WIDE.U32 R14, R40, UR12, R14 ;  /* 0x0000000c280e7c25 */ /* 0x000fe2000f8e000e */
[----:B------:R-:W-:-:S03]  /*3370*/  ULDC.64 UR12, c[0x0][0x210] ;  /* 0x00008400000c7ab9 */ /* 0x000fc60000000a00 */
[----:B------:R-:W-:Y:S01]  /*3380*/  FFMA.FTZ R6, R10, R6, -R3 ;  /* 0x000000060a067223 */ /* 0x000fe20000010803 */
[----:B------:R-:W-:Y:S01]  /*3390*/  FFMA.FTZ R0, R11, R7, -R0 ;  /* 0x000000070b007223 */ /* 0x000fe20000010800 */
[----:B------:R-:W-:Y:S02]  /*33a0*/  LEA R16, P0, R14, UR12, 0x2 ;  /* 0x0000000c0e107c11 */ /* 0x000fe4000f8010ff */
[----:B------:R-:W-:Y:S01]  /*33b0*/  FMUL.FTZ R6, R6, R49 ;  /* 0x0000003106067220 */ /* 0x000fe20000410000 */
[----:B------:R-:W-:Y:S01]  /*33c0*/  IADD3 R17, R15, R17, RZ ;  /* 0x000000110f117210 */ /* 0x000fe20007ffe0ff */
[----:B------:R-:W-:-:S03]  /*33d0*/  FMUL.FTZ R7, R0, R49 ;  /* 0x0000003100077220 */ /* 0x000fc60000410000 */
[----:B------:R-:W-:-:S05]  /*33e0*/  LEA.HI.X R17, R14, UR13, R17, 0x2, P0 ;  /* 0x0000000d0e117c11 */ /* 0x000fca00080f1411 */
[----:B------:R0:W-:Y:S02]  /*33f0*/  STG.E.64 desc[UR8][R16.64], R6 ;  /* 0x0000000610007986 */ /* 0x0001e4000c101b08 */
.L_x_1368:
[----:B------:R-:W-:Y:S05]  /*3400*/  BSYNC B0 ;  /* 0x0000000000007941 */ /* 0x000fea0003800000 */
.L_x_1367:
[----:B------:R-:W-:Y:S05]  /*3410*/  @!P2 BRA `(.L_x_1369) ;  /* 0x000000000048a947 */ /* 0x000fea0003800000 */
        /* <DEDUP_REMOVED lines=18> */
.L_x_1369:
        /* <DEDUP_REMOVED lines=8> */
[----:B0-----:R-:W-:Y:S01]  /*35c0*/  MOV R6, R58 ;  /* 0x0000003a00067202 */ /* 0x001fe20000000f00 */
        /* <DEDUP_REMOVED lines=15> */
.L_x_1371:
[----:B------:R-:W-:Y:S05]  /*36c0*/  BSYNC B0 ;  /* 0x0000000000007941 */ /* 0x000fea0003800000 */
.L_x_1370:
[----:B------:R-:W-:Y:S02]  /*36d0*/  IADD3 R50, R47, R50, RZ ;  /* 0x000000322f327210 */ /* 0x000fe40007ffe0ff */
[----:B------:R-:W-:Y:S02]  /*36e0*/  IADD3 R51, R51, 0x1, RZ ;  /* 0x0000000133337810 */ /* 0x000fe40007ffe0ff */
[----:B------:R-:W-:-:S13]  /*36f0*/  ISETP.GE.AND P0, PT, R50, UR4, PT ;  /* 0x0000000432007c0c */ /* 0x000fda000bf06270 */
[----:B------:R-:W-:Y:S05]  /*3700*/  @!P0 BRA `(.L_x_1372) ;  /* 0xffffffcc000c8947 */ /* 0x000fea000383ffff */
.L_x_1345:
[----:B-1----:R-:W1:Y:S01]  /*3710*/  LDC R4, c[0x0][0xc] ;  /* 0x00000300ff047b82 */ /* 0x002e620000000800 */
[----:B------:R-:W-:Y:S01]  /*3720*/  ISETP.NE.AND P2, PT, R55, RZ, PT ;  /* 0x000000ff3700720c */ /* 0x000fe20003f45270 */
[----:B------:R-:W-:Y:S06]  /*3730*/  BSSY B0, `(.L_x_1373) ;  /* 0x0000015000007945 */ /* 0x000fec0003800000 */
[----:B0-----:R-:W0:Y:S08]  /*3740*/  LDC R7, c[0x0][0x10] ;  /* 0x00000400ff077b82 */ /* 0x001e300000000800 */
[----:B------:R-:W2:Y:S01]  /*3750*/  LDC.64 R2, c[0x0][0x258] ;  /* 0x00009600ff027b82 */ /* 0x000ea20000000a00 */
[----:B-1----:R-:W-:-:S02]  /*3760*/  IADD3 R0, R4, -0x1, RZ ;  /* 0xffffffff04007810 */ /* 0x002fc40007ffe0ff */
[----:B------:R-:W-:Y:S02]  /*3770*/  ISETP.NE.AND P1, PT, R4, 0x1, PT ;  /* 0x000000010400780c */ /* 0x000fe40003f25270 */
[----:B------:R-:W-:Y:S02]  /*3780*/  ISETP.NE.AND P0, PT, R0, UR7, PT ;  /* 0x0000000700007c0c */ /* 0x000fe4000bf05270 */
[C---:B0-----:R-:W-:Y:S02]  /*3790*/  IADD3 R5, R7.reuse, -0x1, RZ ;  /* 0xffffffff07057810 */ /* 0x041fe40007ffe0ff */
        /* <DEDUP_REMOVED lines=14> */
.L_x_1374:
[----:B------:R-:W-:Y:S05]  /*3880*/  BSYNC B0 ;  /* 0x0000000000007941 */ /* 0x000fea0003800000 */
.L_x_1373:
[----:B------:R-:W-:Y:S05]  /*3890*/  @P0 EXIT ;  /* 0x000000000000094d */ /* 0x000fea0003800000 */
[----:B------:R-:W-:Y:S05]  /*38a0*/  @P2 BRA `(.L_x_1375) ;  /* 0x0000000000202947 */ /* 0x000fea0003800000 */
[----:B------:R-:W-:-:S05]  /*38b0*/  IMAD R0, R4, R7, RZ ;  /* 0x0000000704007224 */ /* 0x000fca00078e02ff */
[----:B------:R-:W-:-:S13]  /*38c0*/  ISETP.NE.AND P0, PT, R0, -0x1, PT ;  /* 0xffffffff0000780c */ /* 0x000fda0003f05270 */
[----:B------:R-:W-:Y:S05]  /*38d0*/  @!P0 BRA `(.L_x_1375) ;  /* 0x0000000000148947 */ /* 0x000fea0003800000 */
.L_x_1376:
[----:B0-----:R-:W2:Y:S04]  /*38e0*/  LDG.E.STRONG.GPU R5, desc[UR8][R2.64] ;  /* 0x0000000802057981 */ /* 0x001ea8000c1ef900 */
[----:B--2---:R-:W-:Y:S01]  /*38f0*/  CCTL.IVALL ;  /* 0x00000000ff00798f */ /* 0x004fe20002000000 */
[----:B------:R-:W-:Y:S05]  /*3900*/  YIELD ;  /* 0x0000000000007946 */ /* 0x000fea0003800000 */
[----:B------:R-:W-:-:S13]  /*3910*/  ISETP.NE.AND P0, PT, R5, R0, PT ;  /* 0x000000000500720c */ /* 0x000fda0003f05270 */
[----:B------:R-:W-:Y:S05]  /*3920*/  @P0 BRA `(.L_x_1376) ;  /* 0xfffffffc00ec0947 */ /* 0x000fea000383ffff */
.L_x_1375:
        /* <DEDUP_REMOVED lines=24> */
.L_x_1377:
        /* <DEDUP_REMOVED lines=23> */
.L_x_1378:
        /* <DEDUP_REMOVED lines=14> */
.L_x_3320:


//--------------------- .text._Z35group_norm_nhwc_bwd_one_pass_kernelI11Fp32IOFp32WLi128ELi32ELi512EEv26Group_norm_nhwc_bwd_params --------------------------
	.section	.text._Z35group_norm_nhwc_bwd_one_pass_kernelI11Fp32IOFp32WLi128ELi32ELi512EEv26Group_norm_nhwc_bwd_params,"ax",@progbits
	.align	128
        .global         _Z35group_norm_nhwc_bwd_one_pass_kernelI11Fp32IOFp32WLi128ELi32ELi512EEv26Group_norm_nhwc_bwd_params
        .type           _Z35group_norm_nhwc_bwd_one_pass_kernelI11Fp32IOFp32WLi128ELi32ELi512EEv26Group_norm_nhwc_bwd_params,@function
        .size           _Z35group_norm_nhwc_bwd_one_pass_kernelI11Fp32IOFp32WLi128ELi32ELi512EEv26Group_norm_nhwc_bwd_params,(.L_x_3321 - _Z35group_norm_nhwc_bwd_one_pass_kernelI11Fp32IOFp32WLi128ELi32ELi512EEv26Group_norm_nhwc_bwd_params)
        .other          _Z35group_norm_nhwc_bwd_one_pass_kernelI11Fp32IOFp32WLi128ELi32ELi512EEv26Group_norm_nhwc_bwd_params,@"STO_CUDA_ENTRY STV_DEFAULT"
_Z35group_norm_nhwc_bwd_one_pass_kernelI11Fp32IOFp32WLi128ELi32ELi512EEv26Group_norm_nhwc_bwd_params:
.text._Z35group_norm_nhwc_bwd_one_pass_kernelI11Fp32IOFp32WLi128ELi32ELi512EEv26Group_norm_nhwc_bwd_params:
        /* <DEDUP_REMOVED lines=12> */
[----:B------:R-:W-:Y:S01]  /*00c0*/  SHF.R.U32.HI R37, RZ, 0x4, R47 ;  /* 0x00000004ff257819 */ /* 0x000fe2000001162f */
[----:B------:R-:W-:Y:S01]  /*00d0*/  ULDC.64 UR10, c[0x0][0x290] ;  /* 0x0000a400000a7ab9 */ /* 0x000fe20000000a00 */
[----:B------:R-:W-:Y:S01]  /*00e0*/  ISETP.GE.U32.AND P2, PT, R47, 0x200, PT ;  /* 0x000002002f00780c */ /* 0x000fe20003f46070 */
[----:B------:R-:W1:Y:S01]  /*00f0*/  S2R R42, SR_LANEID ;  /* 0x00000000002a7919 */ /* 0x000e620000000000 */
[----:B------:R-:W-:Y:S01]  /*0100*/  UMOV UR5, 0x400 ;  /* 0x0000040000057882 */ /* 0x000fe20000000000 */
[----:B------:R-:W-:Y:S01]  /*0110*/  HFMA2.MMA R45, -RZ, RZ, 0, 0 ;  /* 0x00000000ff2d7435 */ /* 0x000fe200000001ff */
[----:B------:R-:W-:Y:S01]  /*0120*/  MOV R46, R44 ;  /* 0x0000002c002e7202 */ /* 0x000fe20000000f00 */
[----:B------:R-:W2:Y:S08]  /*0130*/  LDC.64 R6, c[0x0][0x288] ;  /* 0x0000a200ff067b82 */ /* 0x000eb00000000a00 */
[----:B------:R-:W3:Y:S01]  /*0140*/  S2UR UR6, SR_CgaCtaId ;  /* 0x00000000000679c3 */ /* 0x000ee20000008800 */
[----:B0-----:R-:W-:-:S07]  /*0150*/  IMAD R37, R0, UR7, R37 ;  /* 0x0000000700257c24 */ /* 0x001fce000f8e0225 */
[----:B------:R-:W0:Y:S01]  /*0160*/  LDC R43, c[0x0][0x10] ;  /* 0x00000400ff2b7b82 */ /* 0x000e220000000800 */
[----:B------:R-:W-:Y:S02]  /*0170*/  ISETP.LT.U32.AND P1, PT, R37, UR10, PT ;  /* 0x0000000a25007c0c */ /* 0x000fe4000bf21070 */
[----:B------:R-:W-:Y:S01]  /*0180*/  SHF.R.S32.HI R0, RZ, 0x1f, R37 ;  /* 0x0000001fff007819 */ /* 0x000fe20000011425 */
[----:B--2---:R-:W-:Y:S01]  /*0190*/  IMAD.WIDE.U32 R2, R6, 0x3, RZ ;  /* 0x0000000306027825 */ /* 0x004fe200078e00ff */
[----:B------:R-:W-:Y:S02]  /*01a0*/  LEA R5, R7, R7, 0x1 ;  /* 0x0000000707057211 */ /* 0x000fe400078e08ff */
[----:B------:R-:W-:Y:S02]  /*01b0*/  ISETP.LT.AND.EX P1, PT, R0, UR11, !P2, P1 ;  /* 0x0000000b00007c0c */ /* 0x000fe4000d721310 */
[----:B------:R-:W-:Y:S02]  /*01c0*/  SHF.R.S32.HI R0, RZ, 0x1f, R47 ;  /* 0x0000001fff007819 */ /* 0x000fe4000001142f */
[----:B------:R-:W-:Y:S01]  /*01d0*/  IADD3 R3, R3, R5, RZ ;  /* 0x0000000503037210 */ /* 0x000fe20007ffe0ff */
[----:B---3--:R-:W-:Y:S01]  /*01e0*/  ULEA UR5, UR6, UR5, 0x18 ;  /* 0x0000000506057291 */ /* 0x008fe2000f8ec03f */
[----:B------:R-:W-:-:S02]  /*01f0*/  LEA.HI R0, R0, R47, RZ, 0x5 ;  /* 0x0000002f00007211 */ /* 0x000fc400078f28ff */
[----:B------:R-:W-:Y:S02]  /*0200*/  LEA.HI R39, P4, R3, R2, RZ, 0x1 ;  /* 0x0000000203277211 */ /* 0x000fe400078908ff */
[----:B------:R-:W-:Y:S02]  /*0210*/  LEA.HI R38, P3, R7, R6, RZ, 0x1 ;  /* 0x0000000607267211 */ /* 0x000fe400078708ff */
[----:B------:R-:W-:Y:S02]  /*0220*/  SHF.R.S32.HI R0, RZ, 0x5, R0 ;  /* 0x00000005ff007819 */ /* 0x000fe40000011400 */
[----:B------:R-:W-:Y:S02]  /*0230*/  IADD3 R36, R37, 0x20, RZ ;  /* 0x0000002025247810 */ /* 0x000fe40007ffe0ff */
[----:B------:R-:W-:Y:S02]  /*0240*/  IADD3.X R5, RZ, R7, RZ, P3, !PT ;  /* 0x00000007ff057210 */ /* 0x000fe40001ffe4ff */
[----:B------:R-:W-:-:S02]  /*0250*/  IADD3.X R4, RZ, R3, RZ, P4, !PT ;  /* 0x00000003ff047210 */ /* 0x000fc400027fe4ff */
[----:B------:R-:W-:Y:S02]  /*0260*/  LEA R2, R0, UR5, 0x3 ;  /* 0x0000000500027c11 */ /* 0x000fe4000f8e18ff */
[----:B------:R-:W-:Y:S01]  /*0270*/  ISETP.LT.U32.AND P0, PT, R36, UR10, PT ;  /* 0x0000000a24007c0c */ /* 0x000fe2000bf01070 */
[----:B------:R-:W-:Y:S01]  /*0280*/  ULDC.U8 UR10, c[0x0][0x2a4] ;  /* 0x0000a900000a7ab9 */ /* 0x000fe20000000000 */
[----:B------:R-:W-:Y:S02]  /*0290*/  SHF.R.S32.HI R35, RZ, 0x1f, R36 ;  /* 0x0000001fff237819 */ /* 0x000fe40000011424 */
[C---:B------:R-:W-:Y:S02]  /*02a0*/  IADD3 R34, R37.reuse, 0x40, RZ ;  /* 0x0000004025227810 */ /* 0x040fe40007ffe0ff */
[----:B------:R-:W-:Y:S02]  /*02b0*/  IADD3 R32, R37, 0x60, RZ ;  /* 0x0000006025207810 */ /* 0x000fe40007ffe0ff */
[----:B------:R-:W-:-:S02]  /*02c0*/  SHF.R.S64 R38, R38, 0x1, R5 ;  /* 0x0000000126267819 */ /* 0x000fc40000001005 */
[----:B------:R-:W-:Y:S02]  /*02d0*/  SHF.R.S32.HI R3, RZ, 0x1, R5 ;  /* 0x00000001ff037819 */ /* 0x000fe40000011405 */
[--C-:B------:R-:W-:Y:S02]  /*02e0*/  SHF.R.S64 R39, R39, 0x1, R4.reuse ;  /* 0x0000000127277819 */ /* 0x100fe40000001004 */
[----:B------:R-:W-:Y:S02]  /*02f0*/  SHF.R.S32.HI R0, RZ, 0x1, R4 ;  /* 0x00000001ff007819 */ /* 0x000fe40000011404 */
[----:B------:R-:W-:Y:S02]  /*0300*/  ISETP.LT.AND.EX P2, PT, R35, UR11, !P2, P0 ;  /* 0x0000000b23007c0c */ /* 0x000fe4000d741300 */
[----:B------:R-:W-:Y:S02]  /*0310*/  SHF.R.S32.HI R33, RZ, 0x1f, R34 ;  /* 0x0000001fff217819 */ /* 0x000fe40000011422 */
[----:B------:R-:W-:-:S02]  /*0320*/  SHF.R.S32.HI R5, RZ, 0x1f, R32 ;  /* 0x0000001fff057819 */ /* 0x000fc40000011420 */
[----:B------:R-:W-:Y:S02]  /*0330*/  SHF.L.U64.HI R40, R38, 0x2, R3 ;  /* 0x0000000226287819 */ /* 0x000fe40000010203 */
[----:B01----:R-:W-:-:S07]  /*0340*/  SHF.L.U64.HI R41, R39, 0x2, R0 ;  /* 0x0000000227297819 */ /* 0x003fce0000010200 */
.L_x_1414:
[----:B0--3--:R-:W0:Y:S01]  /*0350*/  LDC R11, c[0x0][0x2a0] ;  /* 0x0000a800ff0b7b82 */ /* 0x009e220000000800 */
[----:B------:R-:W-:Y:S01]  /*0360*/  ISETP.GE.AND P0, PT, R46, RZ, PT ;  /* 0x000000ff2e00720c */ /* 0x000fe20003f06270 */
[----:B------:R-:W-:Y:S01]  /*0370*/  ULDC.64 UR14, c[0x0][0x290] ;  /* 0x0000a400000e7ab9 */ /* 0x000fe20000000a00 */
[----:B--2-4-:R-:W-:Y:S01]  /*0380*/  SHF.L.U32 R8, R47, 0x1, RZ ;  /* 0x000000012f087819 */ /* 0x014fe200000006ff */
[----:B------:R-:W-:-:S03]  /*0390*/  ULDC.64 UR12, c[0x0][0x298] ;  /* 0x0000a600000c7ab9 */ /* 0x000fc60000000a00 */
[----:B------:R-:W-:Y:S01]  /*03a0*/  LOP3.LUT R29, R8, 0x1e, RZ, 0xc0, !PT ;  /* 0x0000001e081d7812 */ /* 0x000fe200078ec0ff */
[----:B-1----:R-:W1:Y:S08]  /*03b0*/  LDC.64 R18, c[0x0][0x248] ;  /* 0x00009200ff127b82 */ /* 0x002e700000000a00 */
[----:B------:R-:W2:Y:S01]  /*03c0*/  @P1 LDC.64 R16, c[0x0][0x230] ;  /* 0x00008c00ff101b82 */ /* 0x000ea20000000a00 */
[----:B0-----:R-:W-:-:S07]  /*03d0*/  IABS R3, R11 ;  /* 0x0000000b00037213 */ /* 0x001fce0000000000 */
[----:B------:R-:W0:Y:S01]  /*03e0*/  @P1 LDC.64 R30, c[0x0][0x228] ;  /* 0x00008a00ff1e1b82 */ /* 0x000e220000000a00 */
[----:B------:R-:W3:Y:S01]  /*03f0*/  I2F.RP R0, R3 ;  /* 0x0000000300007306 */ /* 0x000ee20000209400 */
[----:B-1----:R-:W-:-:S06]  /*0400*/  IMAD.WIDE R22, R46, 0x8, R18 ;  /* 0x000000082e167825 */ /* 0x002fcc00078e0212 */
[----:B------:R-:W1:Y:S01]  /*0410*/  @P2 LDC.64 R14, c[0x0][0x228] ;  /* 0x00008a00ff0e2b82 */ /* 0x000e620000000a00 */
[----:B------:R-:W4:Y:S01]  /*0420*/  LDG.E.64 R22, desc[UR8][R22.64] ;  /* 0x0000000816167981 */ /* 0x000f22000c1e1b00 */
[----:B---3--:R-:W3:Y:S02]  /*0430*/  MUFU.RCP R0, R0 ;  /* 0x0000000000007308 */ /* 0x008ee40000001000 */
[----:B---3--:R-:W-:-:S06]  /*0440*/  IADD3 R6, R0, 0xffffffe, RZ ;  /* 0x0ffffffe00067810 */ /* 0x008fcc0007ffe0ff */
[----:B------:R3:W2:Y:S02]  /*0450*/  F2I.FTZ.U32.TRUNC.NTZ R7, R6 ;  /* 0x0000000600077305 */ /* 0x0006a4000021f000 */
[----:B---3--:R-:W-:Y:S02]  /*0460*/  MOV R6, RZ ;  /* 0x000000ff00067202 */ /* 0x008fe40000000f00 */
[----:B--2---:R-:W-:-:S05]  /*0470*/  IADD3 R4, RZ, -R7, RZ ;  /* 0x80000007ff047210 */ /* 0x004fca0007ffe0ff */
[----:B------:R-:W-:Y:S01]  /*0480*/  IMAD R9, R4, R3, RZ ;  /* 0x0000000304097224 */ /* 0x000fe200078e02ff */
[----:B------:R-:W-:-:S03]  /*0490*/  IABS R4, R46 ;  /* 0x0000002e00047213 */ /* 0x000fc60000000000 */
[----:B------:R-:W-:Y:S02]  /*04a0*/  IMAD.HI.U32 R7, R7, R9, R6 ;  /* 0x0000000907077227 */ /* 0x000fe400078e0006 */
[----:B------:R-:W2:Y:S04]  /*04b0*/  @P2 LDC.64 R8, c[0x0][0x288] ;  /* 0x0000a200ff082b82 */ /* 0x000ea80000000a00 */
        /* <DEDUP_REMOVED lines=17> */
[----:B------:R-:W3:Y:S01]  /*05d0*/  @P1 LDC.64 R6, c[0x0][0x288] ;  /* 0x0000a200ff061b82 */ /* 0x000ee20000000a00 */
[C---:B------:R-:W-:Y:S02]  /*05e0*/  SEL R54, R3.reuse, R0, !P4 ;  /* 0x0000000003367207 */ /* 0x040fe40006000000 */
[----:B------:R-:W-:Y:S02]  /*05f0*/  @!P3 IADD3 R4, -R4, RZ, RZ ;  /* 0x000000ff0404b210 */ /* 0x000fe40007ffe1ff */
[----:B------:R-:W-:Y:S02]  /*0600*/  LEA R28, R54, R29, 0x5 ;  /* 0x0000001d361c7211 */ /* 0x000fe400078e28ff */
[----:B------:R-:W-:Y:S02]  /*0610*/  SEL R3, R3, R4, !P4 ;  /* 0x0000000403037207 */ /* 0x000fe40006000000 */
[----:B------:R-:W-:Y:S02]  /*0620*/  ISETP.GE.U32.AND P0, PT, R34, UR14, PT ;  /* 0x0000000e22007c0c */ /* 0x000fe4000bf06070 */
[----:B------:R-:W-:-:S02]  /*0630*/  SHF.R.S32.HI R0, RZ, 0x1f, R3 ;  /* 0x0000001fff007819 */ /* 0x000fc40000011403 */
[--C-:B------:R-:W-:Y:S02]  /*0640*/  SHF.R.S32.HI R29, RZ, 0x1f, R28.reuse ;  /* 0x0000001fff1d7819 */ /* 0x100fe4000001141c */
[----:B------:R-:W-:Y:S01]  /*0650*/  ISETP.GE.AND.EX P0, PT, R33, UR15, PT, P0 ;  /* 0x0000000f21007c0c */ /* 0x000fe2000bf06300 */
[----:B------:R-:W-:Y:S01]  /*0660*/  IMAD R0, R0, UR12, RZ ;  /* 0x0000000c00007c24 */ /* 0x000fe2000f8e02ff */
[----:B------:R-:W-:Y:S01]  /*0670*/  ISETP.GE.U32.AND P3, PT, R32, UR14, PT ;  /* 0x0000000e20007c0c */ /* 0x000fe2000bf66070 */
[----:B------:R-:W-:Y:S01]  /*0680*/  IMAD.WIDE.U32 R56, R3, UR12, R28 ;  /* 0x0000000c03387c25 */ /* 0x000fe2000f8e001c */
[----:B------:R-:W-:Y:S02]  /*0690*/  ISETP.LT.U32.AND P0, PT, R47, 0x200, !P0 ;  /* 0x000002002f00780c */ /* 0x000fe40004701070 */
[----:B------:R-:W-:Y:S01]  /*06a0*/  ISETP.GE.AND.EX P3, PT, R5, UR15, PT, P3 ;  /* 0x0000000f05007c0c */ /* 0x000fe2000bf66330 */
[----:B------:R-:W-:Y:S01]  /*06b0*/  IMAD R59, R3, UR13, R0 ;  /* 0x0000000d033b7c24 */ /* 0x000fe2000f8e0200 */
[----:B------:R-:W-:-:S02]  /*06c0*/  SHF.R.S32.HI R3, RZ, 0x1f, R37 ;  /* 0x0000001fff037819 */ /* 0x000fc40000011425 */
[----:B------:R-:W-:Y:S02]  /*06d0*/  ISETP.LT.U32.AND P3, PT, R47, 0x200, !P3 ;  /* 0x000002002f00780c */ /* 0x000fe40005f61070 */
[----:B------:R-:W-:Y:S01]  /*06e0*/  IADD3 R59, R57, R59, RZ ;  /* 0x0000003b393b7210 */ /* 0x000fe20007ffe0ff */
[----:B---3--:R-:W-:Y:S01]  /*06f0*/  @P1 IMAD R0, R3, R6, RZ ;  /* 0x0000000603001224 */ /* 0x008fe200078e02ff */
[-C--:B------:R-:W-:Y:S02]  /*0700*/  @P1 MOV R58, R56.reuse ;  /* 0x00000038003a1202 */ /* 0x080fe40000000f00 */
[----:B------:R-:W-:Y:S01]  /*0710*/  @P2 MOV R24, R56 ;  /* 0x0000003800182202 */ /* 0x000fe20000000f00 */
[C---:B------:R-:W-:Y:S01]  /*0720*/  @P1 IMAD R3, R37.reuse, R7, R0 ;  /* 0x0000000725031224 */ /* 0x040fe200078e0200 */
[----:B------:R-:W-:Y:S01]  /*0730*/  @P2 MOV R25, R59 ;  /* 0x0000003b00192202 */ /* 0x000fe20000000f00 */
[----:B------:R-:W-:Y:S01]  /*0740*/  @P1 IMAD.WIDE.U32 R12, R37, R6, R58 ;  /* 0x00000006250c1225 */ /* 0x000fe200078e003a */
[----:B------:R-:W3:Y:S03]  /*0750*/  @P0 LDC.64 R18, c[0x0][0x228] ;  /* 0x00008a00ff120b82 */ /* 0x000ee60000000a00 */
[----:B--2---:R-:W-:Y:S01]  /*0760*/  @P2 IMAD.WIDE.U32 R24, R36, R8, R24 ;  /* 0x0000000824182225 */ /* 0x004fe200078e0018 */
[----:B------:R-:W-:-:S02]  /*0770*/  @P1 IADD3 R13, R13, R3, RZ ;  /* 0x000000030d0d1210 */ /* 0x000fc40007ffe0ff */
[C---:B------:R-:W-:Y:S02]  /*0780*/  @P1 SHF.L.U32 R3, R12.reuse, 0x2, RZ ;  /* 0x000000020c031819 */ /* 0x040fe400000006ff */
[----:B------:R-:W2:Y:S01]  /*0790*/  @P0 LDC.64 R6, c[0x0][0x288] ;  /* 0x0000a200ff060b82 */ /* 0x000ea20000000a00 */
[----:B------:R-:W-:Y:S02]  /*07a0*/  @P1 SHF.L.U64.HI R0, R12, 0x2, R13 ;  /* 0x000000020c001819 */ /* 0x000fe4000001020d */
[C---:B------:R-:W-:Y:S02]  /*07b0*/  @P1 IADD3 R48, P4, R3.reuse, R16, RZ ;  /* 0x0000001003301210 */ /* 0x040fe40007f9e0ff */
[----:B0-----:R-:W-:Y:S01]  /*07c0*/  @P1 IADD3 R30, P5, R3, R30, RZ ;  /* 0x0000001e031e1210 */ /* 0x001fe20007fbe0ff */
[----:B------:R-:W-:Y:S01]  /*07d0*/  @P2 IMAD R3, R35, R8, RZ ;  /* 0x0000000823032224 */ /* 0x000fe200078e02ff */
[C---:B------:R-:W-:Y:S01]  /*07e0*/  @P1 IADD3.X R49, R0.reuse, R17, RZ, P4, !PT ;  /* 0x0000001100311210 */ /* 0x040fe200027fe4ff */
[----:B------:R-:W0:Y:S01]  /*07f0*/  @P3 LDC.64 R10, c[0x0][0x288] ;  /* 0x0000a200ff0a3b82 */ /* 0x000e220000000a00 */
[----:B------:R-:W-:Y:S01]  /*0800*/  @P1 IADD3.X R31, R0, R31, RZ, P5, !PT ;  /* 0x0000001f001f1210 */ /* 0x000fe20002ffe4ff */
[----:B------:R-:W-:-:S06]  /*0810*/  @P2 IMAD R3, R36, R9, R3 ;  /* 0x0000000924032224 */ /* 0x000fcc00078e0203 */
[----:B------:R-:W1:Y:S01]  /*0820*/  @P2 LDC.64 R12, c[0x0][0x230] ;  /* 0x00008c00ff0c2b82 */ /* 0x000e620000000a00 */
[----:B------:R-:W-:-:S07]  /*0830*/  @P2 IADD3 R3, R25, R3, RZ ;  /* 0x0000000319032210 */ /* 0x000fce0007ffe0ff */
[----:B------:R-:W3:Y:S01]  /*0840*/  @P0 LDC.64 R16, c[0x0][0x230] ;  /* 0x00008c00ff100b82 */ /* 0x000ee20000000a00 */
[C---:B------:R-:W-:Y:S02]  /*0850*/  @P2 SHF.L.U32 R27, R24.reuse, 0x2, RZ ;  /* 0x00000002181b2819 */ /* 0x040fe400000006ff */
[----:B------:R-:W-:-:S05]  /*0860*/  @P2 SHF.L.U64.HI R0, R24, 0x2, R3 ;  /* 0x0000000218002819 */ /* 0x000fca0000010203 */
[----:B------:R-:W3:Y:S01]  /*0870*/  @P3 LDC.64 R20, c[0x0][0x230] ;  /* 0x00008c00ff143b82 */ /* 0x000ee20000000a00 */
[----:B------:R-:W-:Y:S01]  /*0880*/  @P0 MOV R24, R56 ;  /* 0x0000003800180202 */ /* 0x000fe20000000f00 */
[----:B--2---:R-:W-:Y:S01]  /*0890*/  @P0 IMAD R4, R33, R6, RZ ;  /* 0x0000000621040224 */ /* 0x004fe200078e02ff */
[----:B------:R-:W-:-:S05]  /*08a0*/  @P0 MOV R25, R59 ;  /* 0x0000003b00190202 */ /* 0x000fca0000000f00 */
[----:B------:R-:W2:Y:S01]  /*08b0*/  @P3 LDC.64 R8, c[0x0][0x228] ;  /* 0x00008a00ff083b82 */ /* 0x000ea20000000a00 */
[C---:B------:R-:W-:Y:S01]  /*08c0*/  @P0 IMAD R3, R34.reuse, R7, R4 ;  /* 0x0000000722030224 */ /* 0x040fe200078e0204 */
[----:B------:R-:W-:Y:S01]  /*08d0*/  @P3 MOV R7, R59 ;  /* 0x0000003b00073202 */ /* 0x000fe20000000f00 */
[----:B------:R-:W-:Y:S01]  /*08e0*/  @P0 IMAD.WIDE.U32 R24, R34, R6, R24 ;  /* 0x0000000622180225 */ /* 0x000fe200078e0018 */
[----:B------:R-:W-:-:S03]  /*08f0*/  @P3 MOV R6, R56 ;  /* 0x0000003800063202 */ /* 0x000fc60000000f00 */
[----:B0-----:R-:W-:Y:S01]  /*0900*/  @P3 IMAD R4, R5, R10, RZ ;  /* 0x0000000a05043224 */ /* 0x001fe200078e02ff */
[C---:B-1----:R-:W-:Y:S02]  /*0910*/  @P2 IADD3 R52, P4, R27.reuse, R12, RZ ;  /* 0x0000000c1b342210 */ /* 0x042fe40007f9e0ff */
[----:B------:R-:W-:Y:S01]  /*0920*/  @P2 IADD3 R14, P5, R27, R14, RZ ;  /* 0x0000000e1b0e2210 */ /* 0x000fe20007fbe0ff */
[C---:B------:R-:W-:Y:S01]  /*0930*/  @P3 IMAD R27, R32.reuse, R11, R4 ;  /* 0x0000000b201b3224 */ /* 0x040fe200078e0204 */
[----:B------:R-:W-:Y:S01]  /*0940*/  @P0 IADD3 R3, R25, R3, RZ ;  /* 0x0000000319030210 */ /* 0x000fe20007ffe0ff */
[----:B------:R-:W-:Y:S01]  /*0950*/  @P3 IMAD.WIDE.U32 R6, R32, R10, R6 ;  /* 0x0000000a20063225 */ /* 0x000fe200078e0006 */
[----:B------:R-:W-:Y:S02]  /*0960*/  @P0 SHF.L.U32 R11, R24, 0x2, RZ ;  /* 0x00000002180b0819 */ /* 0x000fe400000006ff */
[----:B------:R-:W-:Y:S02]  /*0970*/  @P2 IADD3.X R15, R0, R15, RZ, P5, !PT ;  /* 0x0000000f000f2210 */ /* 0x000fe40002ffe4ff */
[----:B------:R-:W-:-:S02]  /*0980*/  @P0 SHF.L.U64.HI R24, R24, 0x2, R3 ;  /* 0x0000000218180819 */ /* 0x000fc40000010203 */
[----:B---3--:R-:W-:Y:S02]  /*0990*/  @P0 IADD3 R10, P5, R11, R16, RZ ;  /* 0x000000100b0a0210 */ /* 0x008fe40007fbe0ff */
[----:B------:R-:W-:Y:S02]  /*09a0*/  @P3 IADD3 R3, R7, R27, RZ ;  /* 0x0000001b07033210 */ /* 0x000fe40007ffe0ff */
[----:B------:R-:W-:Y:S02]  /*09b0*/  @P3 SHF.L.U32 R61, R6, 0x2, RZ ;  /* 0x00000002063d3819 */ /* 0x000fe400000006ff */
[----:B------:R-:W-:Y:S02]  /*09c0*/  @P0 IADD3 R16, P6, R11, R18, RZ ;  /* 0x000000120b100210 */ /* 0x000fe40007fde0ff */
[----:B------:R-:W-:Y:S02]  /*09d0*/  @P2 IADD3.X R53, R0, R13, RZ, P4, !PT ;  /* 0x0000000d00352210 */ /* 0x000fe400027fe4ff */
[----:B------:R-:W-:-:S02]  /*09e0*/  @P0 IADD3.X R11, R24, R17, RZ, P5, !PT ;  /* 0x00000011180b0210 */ /* 0x000fc40002ffe4ff */
[----:B------:R-:W-:Y:S02]  /*09f0*/  @P3 SHF.L.U64.HI R0, R6, 0x2, R3 ;  /* 0x0000000206003819 */ /* 0x000fe40000010203 */
[C---:B------:R-:W-:Y:S02]  /*0a00*/  @P3 IADD3 R50, P4, R61.reuse, R20, RZ ;  /* 0x000000143d323210 */ /* 0x040fe40007f9e0ff */
[----:B--2---:R-:W-:Y:S02]  /*0a10*/  @P3 IADD3 R60, P5, R61, R8, RZ ;  /* 0x000000083d3c3210 */ /* 0x004fe40007fbe0ff */
[----:B------:R-:W-:Y:S02]  /*0a20*/  CS2R R26, SRZ ;  /* 0x00000000001a7805 */ /* 0x000fe4000001ff00 */
[----:B------:R-:W-:Y:S02]  /*0a30*/  @P0 IADD3.X R17, R24, R19, RZ, P6, !PT ;  /* 0x0000001318110210 */ /* 0x000fe400037fe4ff */
[----:B------:R-:W-:-:S02]  /*0a40*/  CS2R R18, SRZ ;  /* 0x0000000000127805 */ /* 0x000fc4000001ff00 */
[----:B------:R-:W-:Y:S02]  /*0a50*/  MOV R7, RZ ;  /* 0x000000ff00077202 */ /* 0x000fe40000000f00 */
[----:B------:R-:W-:Y:S02]  /*0a60*/  CS2R R12, SRZ ;  /* 0x00000000000c7805 */ /* 0x000fe4000001ff00 */
[----:B------:R-:W-:Y:S01]  /*0a70*/  MOV R6, RZ ;  /* 0x000000ff00067202 */ /* 0x000fe20000000f00 */
[----:B------:R-:W5:Y:S01]  /*0a80*/  @P2 LDG.E.64 R26, desc[UR8][R52.64] ;  /* 0x00000008341a2981 */ /* 0x000f62000c1e1b00 */
[C---:B------:R-:W-:Y:S02]  /*0a90*/  @P3 IADD3.X R51, R0.reuse, R21, RZ, P4, !PT ;  /* 0x0000001500333210 */ /* 0x040fe400027fe4ff */
[----:B------:R-:W-:Y:S02]  /*0aa0*/  @P3 IADD3.X R61, R0, R9, RZ, P5, !PT ;  /* 0x00000009003d3210 */ /* 0x000fe40002ffe4ff */
[----:B------:R-:W5:Y:S04]  /*0ab0*/  @P1 LDG.E.64 R6, desc[UR8][R30.64] ;  /* 0x000000081e061981 */ /* 0x000f68000c1e1b00 */
[----:B------:R-:W5:Y:S04]  /*0ac0*/  @P3 LDG.E.64 R18, desc[UR8][R50.64] ;  /* 0x0000000832123981 */ /* 0x000f68000c1e1b00 */
[----:B------:R-:W5:Y:S01]  /*0ad0*/  @P3 LDG.E.64 R12, desc[UR8][R60.64] ;  /* 0x000000083c0c3981 */ /* 0x000f62000c1e1b00 */
[----:B------:R-:W-:-:S06]  /*0ae0*/  CS2R R20, SRZ ;  /* 0x0000000000147805 */ /* 0x000fcc000001ff00 */
[----:B------:R0:W5:Y:S02]  /*0af0*/  @P0 LDG.E.64 R20, desc[UR8][R10.64] ;  /* 0x000000080a140981 */ /* 0x000164000c1e1b00 */
[----:B0-----:R-:W-:-:S06]  /*0b00*/  CS2R R10, SRZ ;  /* 0x00000000000a7805 */ /* 0x001fcc000001ff00 */
[----:B------:R-:W5:Y:S01]  /*0b10*/  @P0 LDG.E.64 R10, desc[UR8][R16.64] ;  /* 0x00000008100a0981 */ /* 0x000f62000c1e1b00 */
[----:B----4-:R-:W-:-:S05]  /*0b20*/  FFMA.FTZ R23, -R22, R22, R23 ;  /* 0x0000001616177223 */ /* 0x010fca0000010117 */
[----:B------:R-:W-:-:S13]  /*0b30*/  FSETP.GTU.FTZ.AND P0, PT, R23, RZ, PT ;  /* 0x000000ff1700720b */ /* 0x000fda0003f1c000 */
[----:B------:R-:W0:Y:S01]  /*0b40*/  @P0 LDC R0, c[0x0][0x250] ;  /* 0x00009400ff000b82 */ /* 0x000e220000000800 */
[----:B------:R-:W-:-:S06]  /*0b50*/  CS2R R24, SRZ ;  /* 0x0000000000187805 */ /* 0x000fcc000001ff00 */
[----:B------:R1:W5:Y:S02]  /*0b60*/  @P1 LDG.E.64 R24, desc[UR8][R48.64] ;  /* 0x0000000830181981 */ /* 0x000364000c1e1b00 */
[----:B-1----:R-:W-:Y:S01]  /*0b70*/  MOV R48, 0x3f800000 ;  /* 0x3f80000000307802 */ /* 0x002fe20000000f00 */
[----:B0-----:R-:W-:-:S05]  /*0b80*/  @P0 FADD.FTZ R0, R23, R0 ;  /* 0x0000000017000221 */ /* 0x001fca0000010000 */
[----:B------:R0:W1:Y:S01]  /*0b90*/  @P0 MUFU.RSQ R48, R0 ;  /* 0x0000000000300308 */ /* 0x0000620000001400 */
[----:B------:R-:W-:Y:S02]  /*0ba0*/  ISETP.GT.U32.AND P0, PT, R47, 0x1ff, PT ;  /* 0x000001ff2f00780c */ /* 0x000fe40003f04070 */
[----:B------:R-:W-:Y:S01]  /*0bb0*/  CS2R R8, SRZ ;  /* 0x0000000000087805 */ /* 0x000fe2000001ff00 */
[----:B------:R-:W-:Y:S01]  /*0bc0*/  BSSY B0, `(.L_x_1380) ;  /* 0x0000010000007945 */ /* 0x000fe20003800000 */
[----:B------:R-:W-:-:S04]  /*0bd0*/  CS2R R16, SRZ ;  /* 0x0000000000107805 */ /* 0x000fc8000001ff00 */
[----:B------:R2:W5:Y:S02]  /*0be0*/  @P2 LDG.E.64 R8, desc[UR8][R14.64] ;  /* 0x000000080e082981 */ /* 0x000564000c1e1b00 */
[----:B--2---:R-:W-:-:S03]  /*0bf0*/  CS2R R14, SRZ ;  /* 0x00000000000e7805 */ /* 0x004fc6000001ff00 */
[----:B01----:R-:W-:Y:S05]  /*0c00*/  @P0 BRA `(.L_x_1381) ;  /* 0x00000000002c0947 */ /* 0x003fea0003800000 */
        /* <DEDUP_REMOVED lines=11> */
.L_x_1381:
[----:B------:R-:W-:Y:S05]  /*0cc0*/  BSYNC B0 ;  /* 0x0000000000007941 */ /* 0x000fea0003800000 */
.L_x_1380:
[----:B------:R-:W-:Y:S01]  /*0cd0*/  ISETP.NE.AND P4, PT, RZ, UR10, PT ;  /* 0x0000000aff007c0c */ /* 0x000fe2000bf85270 */
[C---:B-----5:R-:W-:Y:S01]  /*0ce0*/  FADD.FTZ R49, -R22.reuse, R24 ;  /* 0x0000001816317221 */ /* 0x060fe20000010100 */
[C---:B------:R-:W-:Y:S01]  /*0cf0*/  FADD.FTZ R23, -R22.reuse, R25 ;  /* 0x0000001916177221 */ /* 0x040fe20000010100 */
[C---:B------:R-:W-:Y:S01]  /*0d00*/  FADD.FTZ R3, -R22.reuse, R26 ;  /* 0x0000001a16037221 */ /* 0x040fe20000010100 */
[----:B------:R-:W-:Y:S01]  /*0d10*/  FADD.FTZ R27, -R22, R27 ;  /* 0x0000001b161b7221 */ /* 0x000fe20000010100 */
[----:B------:R-:W-:Y:S01]  /*0d20*/  MOV R26, R6 ;  /* 0x00000006001a7202 */ /* 0x000fe20000000f00 */
[-C--:B------:R-:W-:Y:S01]  /*0d30*/  FMUL.FTZ R49, R49, R48.reuse ;  /* 0x0000003031317220 */ /* 0x080fe20000410000 */
[----:B------:R-:W-:Y:S01]  /*0d40*/  MOV R25, R7 ;  /* 0x0000000700197202 */ /* 0x000fe20000000f00 */
[----:B------:R-:W-:Y:S01]  /*0d50*/  FMUL.FTZ R0, R23, R48 ;  /* 0x0000003017007220 */ /* 0x000fe20000410000 */
[----:B------:R-:W-:-:S04]  /*0d60*/  MOV R24, R8 ;  /* 0x0000000800187202 */ /* 0x000fc80000000f00 */
        /* <DEDUP_REMOVED lines=19> */
.L_x_1382:
[----:B0-----:R-:W-:Y:S01]  /*0ea0*/  FMUL.FTZ R28, R26, R14 ;  /* 0x0000000e1a1c7220 */ /* 0x001fe20000410000 */
[----:B------:R-:W-:Y:S01]  /*0eb0*/  MOV R23, R9 ;  /* 0x0000000900177202 */ /* 0x000fe20000000f00 */
        /* <DEDUP_REMOVED lines=16> */
[----:B0-----:R-:W-:-:S04]  /*0fc0*/  FADD.FTZ R60, -R52, 1 ;  /* 0x3f800000343c7421 */ /* 0x001fc80000010100 */
[----:B------:R-:W-:Y:S01]  /*0fd0*/  FFMA.FTZ R60, R23, R60, 1 ;  /* 0x3f800000173c7423 */ /* 0x000fe2000001003c */
[----:B------:R-:W-:Y:S01]  /*0fe0*/  FMUL.FTZ R23, R9, R52 ;  /* 0x0000003409177220 */ /* 0x000fe20000410000 */
[----:B-1----:R-:W-:-:S03]  /*0ff0*/  FADD.FTZ R53, -R51, 1 ;  /* 0x3f80000033357421 */ /* 0x002fc60000010100 */
[----:B------:R-:W-:Y:S01]  /*1000*/  FMUL.FTZ R23, R23, R60 ;  /* 0x0000003c17177220 */ /* 0x000fe20000410000 */
[----:B------:R-:W-:Y:S01]  /*1010*/  FFMA.FTZ R53, R24, R53, 1 ;  /* 0x3f80000018357423 */ /* 0x000fe20000010035 */
[----:B------:R-:W-:-:S04]  /*1020*/  FMUL.FTZ R24, R8, R51 ;  /* 0x0000003308187220 */ /* 0x000fc80000410000 */
[----:B------:R-:W-:-:S07]  /*1030*/  FMUL.FTZ R24, R24, R53 ;  /* 0x0000003518187220 */ /* 0x000fce0000410000 */
.L_x_1383:
[----:B------:R-:W-:Y:S01]  /*1040*/  FFMA.FTZ R50, R0, R29, R31 ;  /* 0x0000001d00327223 */ /* 0x000fe2000001001f */
[----:B------:R-:W-:Y:S01]  /*1050*/  FMUL.FTZ R30, R24, R14 ;  /* 0x0000000e181e7220 */ /* 0x000fe20000410000 */
[----:B------:R-:W-:Y:S01]  /*1060*/  FADD.FTZ R29, R29, R28 ;  /* 0x0000001c1d1d7221 */ /* 0x000fe20000010000 */
[C---:B------:R-:W-:Y:S01]  /*1070*/  FADD.FTZ R51, -R22.reuse, R20 ;  /* 0x0000001416337221 */ /* 0x040fe20000010100 */
[----:B------:R-:W-:Y:S01]  /*1080*/  FADD.FTZ R31, -R22, R21 ;  /* 0x00000015161f7221 */ /* 0x000fe20000010100 */
[----:B------:R-:W-:Y:S01]  /*1090*/  FFMA.FTZ R27, R3, R30, R50 ;  /* 0x0000001e031b7223 */ /* 0x000fe20000010032 */
[----:B------:R-:W-:Y:S01]  /*10a0*/  FADD.FTZ R28, R29, R30 ;  /* 0x0000001e1d1c7221 */ /* 0x000fe20000010000 */
[----:B------:R-:W-:Y:S01]  /*10b0*/  MOV R21, R10 ;  /* 0x0000000a00157202 */ /* 0x000fe20000000f00 */
[-C--:B------:R-:W-:Y:S01]  /*10c0*/  FMUL.FTZ R51, R51, R48.reuse ;  /* 0x0000003033337220 */ /* 0x080fe20000410000 */
[----:B------:R-:W-:Y:S01]  /*10d0*/  MOV R20, R11 ;  /* 0x0000000b00147202 */ /* 0x000fe20000000f00 */
        /* <DEDUP_REMOVED lines=15> */
[----:B-1----:R-:W-:-:S04]  /*11d0*/  FADD.FTZ R21, -R60, 1 ;  /* 0x3f8000003c157421 */ /* 0x002fc80000010100 */
[----:B------:R-:W-:Y:S01]  /*11e0*/  FFMA.FTZ R61, R20, R21, 1 ;  /* 0x3f800000143d7423 */ /* 0x000fe20000010015 */
[----:B------:R-:W-:Y:S01]  /*11f0*/  FMUL.FTZ R21, R10, R31 ;  /* 0x0000001f0a157220 */ /* 0x000fe20000410000 */
[----:B------:R-:W-:-:S03]  /*1200*/  FMUL.FTZ R20, R11, R60 ;  /* 0x0000003c0b147220 */ /* 0x000fc60000410000 */
[----:B------:R-:W-:Y:S01]  /*1210*/  FMUL.FTZ R21, R21, R55 ;  /* 0x0000003715157220 */ /* 0x000fe20000410000 */
[----:B------:R-:W-:-:S07]  /*1220*/  FMUL.FTZ R20, R20, R61 ;  /* 0x0000003d14147220 */ /* 0x000fce0000410000 */
.L_x_1384:
        /* <DEDUP_REMOVED lines=25> */
[----:B-1----:R-:W-:Y:S01]  /*13c0*/  FADD.FTZ R60, -R28, 1 ;  /* 0x3f8000001c3c7421 */ /* 0x002fe20000010100 */
[----:B------:R-:W-:-:S03]  /*13d0*/  FMUL.FTZ R30, R13, R28 ;  /* 0x0000001c0d1e7220 */ /* 0x000fc60000410000 */
[----:B------:R-:W-:Y:S01]  /*13e0*/  FFMA.FTZ R61, R27, R60, 1 ;  /* 0x3f8000001b3d7423 */ /* 0x000fe2000001003c */
[----:B------:R-:W-:-:S04]  /*13f0*/  FMUL.FTZ R27, R12, R31 ;  /* 0x0000001f0c1b7220 */ /* 0x000fc80000410000 */
[----:B------:R-:W-:Y:S01]  /*1400*/  FMUL.FTZ R27, R27, R18 ;  /* 0x000000121b1b7220 */ /* 0x000fe20000410000 */
[----:B------:R-:W-:-:S07]  /*1410*/  FMUL.FTZ R18, R30, R61 ;  /* 0x0000003d1e127220 */ /* 0x000fce0000410000 */
.L_x_1385:
        /* <DEDUP_REMOVED lines=11> */
[----:B------:R-:W-:Y:S01]  /*14d0*/  FADD.FTZ R31, RZ, R26 ;  /* 0x0000001aff1f7221 */ /* 0x000fe20000010000 */
[----:B------:R-:W-:Y:S01]  /*14e0*/  FFMA.FTZ R26, R3, R24, R30 ;  /* 0x00000018031a7223 */ /* 0x000fe2000001001e */
[----:B------:R-:W-:Y:S01]  /*14f0*/  UMOV UR6, 0x400 ;  /* 0x0000040000067882 */ /* 0x000fe20000000000 */
[----:B------:R-:W1:Y:S01]  /*1500*/  SHFL.DOWN PT, R29, R22, 0x1, 0x1f ;  /* 0x08201f00161d7f89 */ /* 0x000e6200000e0000 */
[----:B------:R-:W-:Y:S01]  /*1510*/  FADD.FTZ R30, R31, R24 ;  /* 0x000000181f1e7221 */ /* 0x000fe20000010000 */
[----:B------:R-:W-:Y:S01]  /*1520*/  FADD.FTZ R24, RZ, R25 ;  /* 0x00000019ff187221 */ /* 0x000fe20000010000 */
[----:B------:R-:W-:Y:S01]  /*1530*/  FFMA.FTZ R25, R0, R25, RZ ;  /* 0x0000001900197223 */ /* 0x000fe200000100ff */
[----:B------:R-:W2:Y:S01]  /*1540*/  SHFL.DOWN PT, R28, R19, 0x1, 0x1f ;  /* 0x08201f00131c7f89 */ /* 0x000ea200000e0000 */
[----:B------:R-:W-:Y:S01]  /*1550*/  UIADD3 UR5, UR6, 0xa0, URZ ;  /* 0x000000a006057890 */ /* 0x000fe2000fffe03f */
[----:B------:R-:W-:Y:S01]  /*1560*/  FADD.FTZ R31, R24, R23 ;  /* 0x00000017181f7221 */ /* 0x000fe20000010000 */
[----:B------:R-:W-:Y:S01]  /*1570*/  FFMA.FTZ R25, R4, R23, R25 ;  /* 0x0000001704197223 */ /* 0x000fe20000010019 */
[----:B------:R-:W-:Y:S01]  /*1580*/  FFMA.FTZ R26, R51, R21, R26 ;  /* 0x00000015331a7223 */ /* 0x000fe2000001001a */
[----:B------:R-:W-:Y:S01]  /*1590*/  FADD.FTZ R30, R30, R21 ;  /* 0x000000151e1e7221 */ /* 0x000fe20000010000 */
[----:B------:R-:W-:Y:S01]  /*15a0*/  ISETP.NE.AND P3, PT, R47, RZ, PT ;  /* 0x000000ff2f00720c */ /* 0x000fe20003f65270 */
[----:B------:R-:W-:Y:S01]  /*15b0*/  FADD.FTZ R31, R31, R20 ;  /* 0x000000141f1f7221 */ /* 0x000fe20000010000 */
[----:B------:R-:W-:Y:S01]  /*15c0*/  FFMA.FTZ R25, R50, R20, R25 ;  /* 0x0000001432197223 */ /* 0x000fe20000010019 */
[----:B------:R-:W-:Y:S01]  /*15d0*/  FFMA.FTZ R24, R53, R27, R26 ;  /* 0x0000001b35187223 */ /* 0x000fe2000001001a */
[----:B------:R-:W-:Y:S01]  /*15e0*/  FADD.FTZ R26, R30, R27 ;  /* 0x0000001b1e1a7221 */ /* 0x000fe20000010000 */
[----:B------:R-:W-:Y:S01]  /*15f0*/  FADD.FTZ R27, R31, R18 ;  /* 0x000000121f1b7221 */ /* 0x000fe20000010000 */
[----:B------:R-:W-:Y:S01]  /*1600*/  FFMA.FTZ R25, R52, R18, R25 ;  /* 0x0000001234197223 */ /* 0x000fe20000010019 */
[----:B0-----:R-:W-:Y:S01]  /*1610*/  ULEA UR5, UR11, UR5, 0x18 ;  /* 0x000000050b057291 */ /* 0x001fe2000f8ec03f */
[----:B------:R-:W-:Y:S01]  /*1620*/  BSSY B0, `(.L_x_1386) ;  /* 0x0000046000007945 */ /* 0x000fe20003800000 */
[----:B------:R-:W-:-:S04]  /*1630*/  ISETP.GT.U32.AND P5, PT, R47, 0xf, PT ;  /* 0x0000000f2f00780c */ /* 0x000fc80003fa4070 */
[----:B------:R-:W-:Y:S01]  /*1640*/  LEA R55, R47, UR5, 0x4 ;  /* 0x000000052f377c11 */ /* 0x000fe2000f8e20ff */
[----:B-1----:R-:W-:Y:S01]  /*1650*/  @!P0 FADD.FTZ R22, R22, R29 ;  /* 0x0000001d16168221 */ /* 0x002fe20000010000 */
[----:B--2---:R-:W-:-:S04]  /*1660*/  @!P0 FADD.FTZ R19, R19, R28 ;  /* 0x0000001c13138221 */ /* 0x004fc80000010000 */
[----:B------:R-:W0:Y:S01]  /*1670*/  SHFL.DOWN PT, R29, R22, 0x2, 0x1f ;  /* 0x08401f00161d7f89 */ /* 0x000e2200000e0000 */
[----:B------:R-:W-:-:S03]  /*1680*/  ISETP.GT.AND P0, PT, R42, 0x1d, PT ;  /* 0x0000001d2a00780c */ /* 0x000fc60003f04270 */
[----:B------:R-:W1:Y:S04]  /*1690*/  SHFL.DOWN PT, R28, R19, 0x2, 0x1f ;  /* 0x08401f00131c7f89 */ /* 0x000e6800000e0000 */
[----:B------:R-:W-:Y:S06]  /*16a0*/  STS.128 [R55], R24 ;  /* 0x0000001837007388 */ /* 0x000fec0000000c00 */
        /* <DEDUP_REMOVED lines=61> */
.L_x_1387:
[----:B------:R-:W-:Y:S05]  /*1a80*/  BSYNC B0 ;  /* 0x0000000000007941 */ /* 0x000fea0003800000 */
.L_x_1386:
        /* <DEDUP_REMOVED lines=158> */
.L_x_1389:
[----:B------:R-:W-:Y:S05]  /*2470*/  BSYNC B0 ;  /* 0x0000000000007941 */ /* 0x000fea0003800000 */
.L_x_1388:
        /* <DEDUP_REMOVED lines=18> */
.L_x_1391:
[----:B------:R-:W-:Y:S05]  /*25a0*/  BSYNC B0 ;  /* 0x0000000000007941 */ /* 0x000fea0003800000 */
.L_x_1390:
[----:B------:R-:W-:Y:S05]  /*25b0*/  @!P0 BRA `(.L_x_1392) ;  /* 0x0000001000888947 */ /* 0x000fea0003800000 */
[----:B------:R-:W1:Y:S01]  /*25c0*/  LDC.64 R20, c[0x0][0x258] ;  /* 0x00009600ff147b82 */ /* 0x000e620000000a00 */
[----:B--2---:R-:W-:-:S05]  /*25d0*/  LOP3.LUT R22, R45, 0x1, RZ, 0xc0, !PT ;  /* 0x000000012d167812 */ /* 0x004fca00078ec0ff */
[----:B------:R-:W-:Y:S02]  /*25e0*/  IMAD R23, R22, R43, RZ ;  /* 0x0000002b16177224 */ /* 0x000fe400078e02ff */
[----:B------:R-:W2:Y:S02]  /*25f0*/  LDC.64 R30, c[0x0][0x260] ;  /* 0x00009800ff1e7b82 */ /* 0x000ea40000000a00 */
[C---:B------:R-:W-:Y:S01]  /*2600*/  IMAD R22, R23.reuse, R28, RZ ;  /* 0x0000001c17167224 */ /* 0x040fe200078e02ff */
[----:B------:R-:W-:-:S04]  /*2610*/  IADD3 R23, R23, R44, RZ ;  /* 0x0000002c17177210 */ /* 0x000fc80007ffe0ff */
[----:B------:R-:W-:Y:S01]  /*2620*/  SHF.L.U32 R25, R22, 0x1, RZ ;  /* 0x0000000116197819 */ /* 0x000fe200000006ff */
[----:B-1----:R-:W-:-:S04]  /*2630*/  IMAD.WIDE.U32 R20, R23, 0x4, R20 ;  /* 0x0000000417147825 */ /* 0x002fc800078e0014 */
[----:B--2---:R-:W-:Y:S01]  /*2640*/  IMAD.WIDE R30, R25, 0x4, R30 ;  /* 0x00000004191e7825 */ /* 0x004fe200078e021e */
[----:B------:R-:W-:Y:S06]  /*2650*/  @P3 BRA `(.L_x_1393) ;  /* 0x0000000000683947 */ /* 0x000fec0003800000 */
[----:B------:R-:W1:Y:S01]  /*2660*/  S2R R42, SR_LANEID ;  /* 0x00000000002a7919 */ /* 0x000e620000000000 */
[----:B------:R-:W2:Y:S01]  /*2670*/  S2UR UR11, SR_CTAID.Y ;  /* 0x00000000000b79c3 */ /* 0x000ea20000002600 */
[----:B------:R-:W-:Y:S01]  /*2680*/  HFMA2.MMA R24, -RZ, RZ, 0, 5.9604644775390625e-08 ;  /* 0x00000001ff187435 */ /* 0x000fe200000001ff */
[----:B------:R-:W-:Y:S01]  /*2690*/  VOTEU.ANY UR5, UPT, PT ;  /* 0x0000000000057886 */ /* 0x000fe200038e0100 */
[----:B------:R-:W-:Y:S01]  /*26a0*/  LOP3.LUT P0, RZ, R45, 0x2, RZ, 0xc0, !PT ;  /* 0x000000022dff7812 */ /* 0x000fe2000780c0ff */
[----:B------:R-:W-:Y:S02]  /*26b0*/  UFLO.U32 UR6, UR5 ;  /* 0x00000005000672bd */ /* 0x000fe400080e0000 */
[----:B------:R-:W-:Y:S01]  /*26c0*/  UPOPC UR5, UR5 ;  /* 0x00000005000572bf */ /* 0x000fe20008000000 */
[----:B------:R-:W-:-:S04]  /*26d0*/  SEL R27, R28, RZ, !P0 ;  /* 0x000000ff1c1b7207 */ /* 0x000fc80004000000 */
[----:B------:R-:W-:Y:S02]  /*26e0*/  SEL R24, R24, 0xffffffff, !P0 ;  /* 0xffffffff18187807 */ /* 0x000fe40004000000 */
[----:B------:R-:W-:-:S03]  /*26f0*/  ISETP.NE.AND P0, PT, R27, -0x1, PT ;  /* 0xffffffff1b00780c */ /* 0x000fc60003f05270 */
[----:B------:R-:W-:Y:S01]  /*2700*/  IMAD R25, R24, UR5, RZ ;  /* 0x0000000518197c24 */ /* 0x000fe2000f8e02ff */
[----:B--2---:R-:W-:-:S05]  /*2710*/  MOV R44, UR11 ;  /* 0x0000000b002c7c02 */ /* 0x004fca0008000f00 */
[----:B------:R-:W-:Y:S01]  /*2720*/  IMAD R23, R43, UR7, R44 ;  /* 0x000000072b177c24 */ /* 0x000fe2000f8e022c */
[----:B-1----:R-:W-:-:S03]  /*2730*/  ISETP.EQ.U32.AND P5, PT, R42, UR6, PT ;  /* 0x000000062a007c0c */ /* 0x002fc6000bfa2070 */
[----:B------:R-:W-:-:S05]  /*2740*/  IMAD.WIDE.U32 R22, R23, 0x8, R30 ;  /* 0x0000000817167825 */ /* 0x000fca00078e001e */
[----:B------:R1:W-:Y:S05]  /*2750*/  STG.E.64 desc[UR8][R22.64], R18 ;  /* 0x0000001216007986 */ /* 0x0003ea000c101b08 */
[----:B------:R-:W-:Y:S06]  /*2760*/  @P5 MEMBAR.ALL.GPU ;  /* 0x0000000000005992 */ /* 0x000fec000000a000 */
[----:B------:R-:W-:-:S00]  /*2770*/  @P5 ERRBAR ;  /* 0x00000000000059ab */ /* 0x000fc00000000000 */
[----:B------:R-:W-:Y:S06]  /*2780*/  @P5 CGAERRBAR ;  /* 0x00000000000055ab */ /* 0x000fec0000000000 */
[----:B------:R1:W-:Y:S01]  /*2790*/  @P5 REDG.E.ADD.S32.STRONG.GPU desc[UR8][R20.64], R25 ;  /* 0x000000191400598e */ /* 0x0003e2000c10e388 */
[----:B------:R-:W-:Y:S05]  /*27a0*/  @!P0 BRA `(.L_x_1393) ;  /* 0x0000000000148947 */ /* 0x000fea0003800000 */
.L_x_1394:
[----:B-1----:R-:W2:Y:S04]  /*27b0*/  LDG.E.STRONG.GPU R22, desc[UR8][R20.64] ;  /* 0x0000000814167981 */ /* 0x002ea8000c1ef900 */
[----:B--2---:R-:W-:Y:S01]  /*27c0*/  CCTL.IVALL ;  /* 0x00000000ff00798f */ /* 0x004fe20002000000 */
[----:B------:R-:W-:Y:S05]  /*27d0*/  YIELD ;  /* 0x0000000000007946 */ /* 0x000fea0003800000 */
[----:B------:R-:W-:-:S13]  /*27e0*/  ISETP.NE.AND P0, PT, R22, R27, PT ;  /* 0x0000001b1600720c */ /* 0x000fda0003f05270 */
[----:B------:R-:W-:Y:S05]  /*27f0*/  @P0 BRA `(.L_x_1394) ;  /* 0xfffffffc00ec0947 */ /* 0x000fea000383ffff */
.L_x_1393:
        /* <DEDUP_REMOVED lines=13> */
[----:B------:R-:W-:Y:S02]  /*28d0*/  ISETP.GT.AND P5, PT, R26, 0xc, PT ;  /* 0x0000000c1a00780c */ /* 0x000fe40003fa4270 */
[----:B------:R-:W-:-:S11]  /*28e0*/  PLOP3.LUT P0, PT, PT, PT, PT, 0x80, 0x0 ;  /* 0x000000000000781c */ /* 0x000fd60003f0f070 */
[----:B------:R-:W-:Y:S05]  /*28f0*/  @!P5 BRA `(.L_x_1397) ;  /* 0x0000000400d0d947 */ /* 0x000fea0003800000 */
[----:B------:R-:W-:-:S13]  /*2900*/  PLOP3.LUT P0, PT, PT, PT, PT, 0x8, 0x0 ;  /* 0x000000000000781c */ /* 0x000fda0003f0e170 */
.L_x_1398:
[C---:B------:R-:W-:Y:S02]  /*2910*/  ISETP.EQ.OR P5, PT, R27.reuse, UR7, P3 ;  /* 0x000000071b007c0c */ /* 0x040fe40009fa2670 */
[----:B------:R-:W-:-:S04]  /*2920*/  IADD3 R23, R27, 0x1, RZ ;  /* 0x000000011b177810 */ /* 0x000fc80007ffe0ff */
[----:B------:R-:W-:-:S07]  /*2930*/  ISETP.EQ.OR P6, PT, R23, UR7, P3 ;  /* 0x0000000717007c0c */ /* 0x000fce0009fc2670 */
[----:B------:R-:W-:-:S04]  /*2940*/  @!P5 IMAD R21, R43, R27, R44 ;  /* 0x0000001b2b15d224 */ /* 0x000fc800078e022c */
[----:B------:R-:W-:-:S04]  /*2950*/  @!P5 IMAD.WIDE.U32 R20, R21, 0x8, R30 ;  /* 0x000000081514d825 */ /* 0x000fc800078e001e */
[----:B------:R-:W-:Y:S02]  /*2960*/  @!P6 IMAD R23, R43, R23, R44 ;  /* 0x000000172b17e224 */ /* 0x000fe400078e022c */
        /* <DEDUP_REMOVED lines=11> */
[----:B------:R-:W-:-:S04]  /*2a20*/  @!P5 IMAD R21, R43, R24, R44 ;  /* 0x000000182b15d224 */ /* 0x000fc800078e022c */
[----:B------:R-:W-:-:S04]  /*2a30*/  @!P5 IMAD.WIDE.U32 R20, R21, 0x8, R30 ;  /* 0x000000081514d825 */ /* 0x000fc800078e001e */
[----:B------:R-:W-:Y:S02]  /*2a40*/  @!P6 IMAD R23, R43, R25, R44 ;  /* 0x000000192b17e224 */ /* 0x000fe400078e022c */
        /* <DEDUP_REMOVED lines=95> */
.L_x_1397:
[----:B------:R-:W-:-:S13]  /*3040*/  ISETP.GT.AND P5, PT, R26, 0x4, PT ;  /* 0x000000041a00780c */ /* 0x000fda0003fa4270 */
[----:B------:R-:W-:Y:S05]  /*3050*/  @!P5 BRA `(.L_x_1399) ;  /* 0x0000000000ecd947 */ /* 0x000fea0003800000 */
        /* <DEDUP_REMOVED lines=10> */
[C---:B------:R-:W-:Y:S02]  /*3100*/  IADD3 R25, R27.reuse, 0x3, RZ ;  /* 0x000000031b197810 */ /* 0x040fe40007ffe0ff */
[----:B------:R-:W-:Y:S02]  /*3110*/  ISETP.EQ.OR P0, PT, R24, UR7, P3 ;  /* 0x0000000718007c0c */ /* 0x000fe40009f02670 */
[----:B------:R-:W-:Y:S01]  /*3120*/  IADD3 R27, R27, 0x4, RZ ;  /* 0x000000041b1b7810 */ /* 0x000fe20007ffe0ff */
[----:B0-----:R-:W-:Y:S01]  /*3130*/  @!P6 FADD.FTZ R18, R18, R20 ;  /* 0x000000141212e221 */ /* 0x001fe20000010000 */
[----:B------:R-:W-:Y:S01]  /*3140*/  @!P6 FADD.FTZ R19, R19, R21 ;  /* 0x000000151313e221 */ /* 0x000fe20000010000 */
[----:B------:R-:W-:-:S08]  /*3150*/  ISETP.EQ.OR P6, PT, R25, UR7, P3 ;  /* 0x0000000719007c0c */ /* 0x000fd00009fc2670 */
[----:B------:R-:W-:-:S04]  /*3160*/  @!P0 IMAD R21, R43, R24, R44 ;  /* 0x000000182b158224 */ /* 0x000fc800078e022c */
[----:B------:R-:W-:-:S04]  /*3170*/  @!P0 IMAD.WIDE.U32 R20, R21, 0x8, R30 ;  /* 0x0000000815148825 */ /* 0x000fc800078e001e */
[----:B--2---:R-:W-:Y:S01]  /*3180*/  @!P5 FADD.FTZ R18, R18, R22 ;  /* 0x000000161212d221 */ /* 0x004fe20000010000 */
[----:B------:R-:W-:Y:S01]  /*3190*/  @!P5 FADD.FTZ R19, R19, R23 ;  /* 0x000000171313d221 */ /* 0x000fe20000010000 */
[----:B------:R-:W-:Y:S01]  /*31a0*/  ISETP.EQ.OR P5, PT, R27, UR7, P3 ;  /* 0x000000071b007c0c */ /* 0x000fe20009fa2670 */
[----:B------:R-:W2:Y:S01]  /*31b0*/  @!P0 LDG.E.64 R20, desc[UR8][R20.64] ;  /* 0x0000000814148981 */ /* 0x000ea2000c1e1b00 */
[----:B------:R-:W-:-:S04]  /*31c0*/  @!P6 IMAD R23, R43, R25, R44 ;  /* 0x000000192b17e224 */ /* 0x000fc800078e022c */
[----:B------:R-:W-:-:S07]  /*31d0*/  @!P6 IMAD.WIDE.U32 R22, R23, 0x8, R30 ;  /* 0x000000081716e825 */ /* 0x000fce00078e001e */
[----:B------:R-:W-:Y:S01]  /*31e0*/  @!P5 IMAD R25, R43, R27, R44 ;  /* 0x0000001b2b19d224 */ /* 0x000fe200078e022c */
        /* <DEDUP_REMOVED lines=15> */
[----:B------:R-:W-:-:S04]  /*32e0*/  @!P0 IMAD R21, R43, R29, R44 ;  /* 0x0000001d2b158224 */ /* 0x000fc800078e022c */
[----:B------:R-:W-:Y:S02]  /*32f0*/  @!P6 IMAD R23, R43, R54, R44 ;  /* 0x000000362b17e224 */ /* 0x000fe400078e022c */
[----:B------:R-:W-:-:S04]  /*3300*/  @!P0 IMAD.WIDE.U32 R20, R21, 0x8, R30 ;  /* 0x0000000815148825 */ /* 0x000fc800078e001e */
[----:B------:R-:W-:Y:S02]  /*3310*/  @!P6 IMAD.WIDE.U32 R22, R23, 0x8, R30 ;  /* 0x000000081716e825 */ /* 0x000fe400078e001e */
[----:B------:R-:W2:Y:S02]  /*3320*/  @!P0 LDG.E.64 R20, desc[UR8][R20.64] ;  /* 0x0000000814148981 */ /* 0x000ea4000c1e1b00 */
[----:B------:R-:W-:Y:S02]  /*3330*/  @!P5 IMAD R25, R43, R55, R44 ;  /* 0x000000372b19d224 */ /* 0x000fe400078e022c */
        /* <DEDUP_REMOVED lines=13> */
.L_x_1399:
[----:B------:R-:W-:-:S13]  /*3410*/  ISETP.NE.OR P0, PT, R26, RZ, P0 ;  /* 0x000000ff1a00720c */ /* 0x000fda0000705670 */
[----:B------:R-:W-:Y:S05]  /*3420*/  @!P0 BRA `(.L_x_1395) ;  /* 0x00000000007c8947 */ /* 0x000fea0003800000 */
.L_x_1396:
[----:B------:R-:W-:-:S13]  /*3430*/  ISETP.EQ.OR P6, PT, R27, UR7, P3 ;  /* 0x000000071b007c0c */ /* 0x000fda0009fc2670 */
[----:B------:R-:W-:-:S04]  /*3440*/  @!P6 IMAD R21, R43, R27, R44 ;  /* 0x0000001b2b15e224 */ /* 0x000fc800078e022c */
[----:B------:R-:W-:-:S06]  /*3450*/  @!P6 IMAD.WIDE.U32 R20, R21, 0x8, R30 ;  /* 0x000000081514e825 */ /* 0x000fcc00078e001e */
[----:B------:R-:W0:Y:S01]  /*3460*/  @!P6 LDG.E.64 R20, desc[UR8][R20.64] ;  /* 0x000000081414e981 */ /* 0x000e22000c1e1b00 */
[C---:B------:R-:W-:Y:S02]  /*3470*/  IADD3 R23, R27.reuse, 0x1, RZ ;  /* 0x000000011b177810 */ /* 0x040fe40007ffe0ff */
[----:B------:R-:W-:Y:S02]  /*3480*/  IADD3 R25, R27, 0x2, RZ ;  /* 0x000000021b197810 */ /* 0x000fe40007ffe0ff */
[----:B------:R-:W-:Y:S02]  /*3490*/  ISETP.EQ.OR P0, PT, R23, UR7, P3 ;  /* 0x0000000717007c0c */ /* 0x000fe40009f02670 */
[----:B------:R-:W-:Y:S02]  /*34a0*/  ISETP.EQ.OR P5, PT, R25, UR7, P3 ;  /* 0x0000000719007c0c */ /* 0x000fe40009fa2670 */
[----:B------:R-:W-:-:S09]  /*34b0*/  IADD3 R24, R27, 0x3, RZ ;  /* 0x000000031b187810 */ /* 0x000fd20007ffe0ff */
[C-C-:B------:R-:W-:Y:S02]  /*34c0*/  @!P0 IMAD R23, R43.reuse, R23, R44.reuse ;  /* 0x000000172b178224 */ /* 0x140fe400078e022c */
[----:B------:R-:W-:Y:S02]  /*34d0*/  @!P5 IMAD R25, R43, R25, R44 ;  /* 0x000000192b19d224 */ /* 0x000fe400078e022c */
[----:B0-----:R-:W-:Y:S01]  /*34e0*/  @!P6 FADD.FTZ R18, R18, R20 ;  /* 0x000000141212e221 */ /* 0x001fe20000010000 */
        /* <DEDUP_REMOVED lines=19> */
.L_x_1395:
[----:B------:R-:W-:-:S13]  /*3620*/  LOP3.LUT P0, R28, R28, 0x3, RZ, 0xc0, !PT ;  /* 0x000000031c1c7812 */ /* 0x000fda000780c0ff */
[----:B------:R-:W-:Y:S05]  /*3630*/  @!P0 BRA `(.L_x_1392) ;  /* 0x0000000000688947 */ /* 0x000fea0003800000 */
[----:B------:R-:W-:Y:S01]  /*3640*/  ISETP.EQ.OR P0, PT, R27, UR7, P3 ;  /* 0x000000071b007c0c */ /* 0x000fe20009f02670 */
[----:B------:R-:W-:Y:S01]  /*3650*/  BSSY B0, `(.L_x_1400) ;  /* 0x0000008000007945 */ /* 0x000fe20003800000 */
[----:B------:R-:W-:-:S11]  /*3660*/  ISETP.NE.AND P5, PT, R28, 0x1, PT ;  /* 0x000000011c00780c */ /* 0x000fd60003fa5270 */
[----:B------:R-:W-:Y:S05]  /*3670*/  @P0 BRA `(.L_x_1401) ;  /* 0x0000000000140947 */ /* 0x000fea0003800000 */
[----:B------:R-:W-:-:S04]  /*3680*/  IMAD R21, R43, R27, R44 ;  /* 0x0000001b2b157224 */ /* 0x000fc800078e022c */
[----:B------:R-:W-:-:S06]  /*3690*/  IMAD.WIDE.U32 R20, R21, 0x8, R30 ;  /* 0x0000000815147825 */ /* 0x000fcc00078e001e */
[----:B------:R-:W0:Y:S02]  /*36a0*/  LDG.E.64 R20, desc[UR8][R20.64] ;  /* 0x0000000814147981 */ /* 0x000e24000c1e1b00 */
[----:B0-----:R-:W-:Y:S01]  /*36b0*/  FADD.FTZ R18, R18, R20 ;  /* 0x0000001412127221 */ /* 0x001fe20000010000 */
[----:B------:R-:W-:-:S07]  /*36c0*/  FADD.FTZ R19, R19, R21 ;  /* 0x0000001513137221 */ /* 0x000fce0000010000 */
.L_x_1401:
[----:B------:R-:W-:Y:S05]  /*36d0*/  BSYNC B0 ;  /* 0x0000000000007941 */ /* 0x000fea0003800000 */
.L_x_1400:
        /* <DEDUP_REMOVED lines=16> */
.L_x_1392:
[----:B------:R-:W3:Y:S01]  /*37e0*/  S2UR UR6, SR_CgaCtaId ;  /* 0x00000000000679c3 */ /* 0x000ee20000008800 */
[----:B------:R-:W-:Y:S01]  /*37f0*/  UMOV UR5, 0x400 ;  /* 0x0000040000057882 */ /* 0x000fe20000000000 */
[----:B------:R-:W-:Y:S02]  /*3800*/  ULDC.64 UR12, c[0x0][0x290] ;  /* 0x0000a400000c7ab9 */ /* 0x000fe40000000a00 */
[----:B------:R-:W-:-:S04]  /*3810*/  ISETP.GE.U32.AND P0, PT, R34, UR12, PT ;  /* 0x0000000c22007c0c */ /* 0x000fc8000bf06070 */
[----:B------:R-:W-:-:S04]  /*3820*/  ISETP.GE.AND.EX P0, PT, R33, UR13, PT, P0 ;  /* 0x0000000d21007c0c */ /* 0x000fc8000bf06300 */
[----:B------:R-:W-:Y:S01]  /*3830*/  ISETP.LT.U32.AND P0, PT, R47, 0x200, !P0 ;  /* 0x000002002f00780c */ /* 0x000fe20004701070 */
[----:B---3--:R-:W-:-:S09]  /*3840*/  ULEA UR5, UR6, UR5, 0x18 ;  /* 0x0000000506057291 */ /* 0x008fd2000f8ec03f */
[----:B------:R-:W-:Y:S01]  /*3850*/  @!P3 STS.64 [UR5+0x98], R18 ;  /* 0x00009812ff00b988 */ /* 0x000fe20008000a05 */
[----:B------:R-:W-:Y:S01]  /*3860*/  BAR.SYNC.DEFER_BLOCKING 0x0 ;  /* 0x0000000000007b1d */ /* 0x000fe20000010000 */
[----:B------:R-:W-:-:S04]  /*3870*/  ISETP.GE.U32.AND P3, PT, R32, UR12, PT ;  /* 0x0000000c20007c0c */ /* 0x000fc8000bf66070 */
[----:B------:R-:W-:-:S04]  /*3880*/  ISETP.GE.AND.EX P3, PT, R5, UR13, PT, P3 ;  /* 0x0000000d05007c0c */ /* 0x000fc8000bf66330 */
[----:B------:R-:W-:Y:S01]  /*3890*/  ISETP.LT.U32.AND P3, PT, R47, 0x200, !P3 ;  /* 0x000002002f00780c */ /* 0x000fe20005f61070 */
[----:B-1----:R-:W2:Y:S01]  /*38a0*/  LDS.64 R20, [UR5+0x98] ;  /* 0x00009805ff147984 */ /* 0x002ea20008000a00 */
[----:B------:R-:W-:Y:S02]  /*38b0*/  ULDC UR5, c[0x0][0x2bc] ;  /* 0x0000af0000057ab9 */ /* 0x000fe40000000800 */
[----:B--2---:R-:W-:Y:S01]  /*38c0*/  FMUL.FTZ R22, R20, UR5 ;  /* 0x0000000514167c20 */ /* 0x004fe20008410000 */
[----:B------:R-:W-:Y:S01]  /*38d0*/  FMUL.FTZ R23, R21, UR5 ;  /* 0x0000000515177c20 */ /* 0x000fe20008410000 */
[----:B------:R-:W-:Y:S07]  /*38e0*/  @!P4 BRA `(.L_x_1402) ;  /* 0x000000000048c947 */ /* 0x000fee0003800000 */
        /* <DEDUP_REMOVED lines=18> */
.L_x_1402:
[----:B------:R-:W-:Y:S04]  /*3a10*/  BSSY B0, `(.L_x_1403) ;  /* 0x0000014000007945 */ /* 0x000fe80003800000 */
[----:B------:R-:W-:Y:S05]  /*3a20*/  @!P1 BRA `(.L_x_1404) ;  /* 0x0000000000489947 */ /* 0x000fea0003800000 */
[----:B------:R-:W-:Y:S01]  /*3a30*/  SHF.R.S32.HI R20, RZ, 0x1f, R37 ;  /* 0x0000001fff147819 */ /* 0x000fe20000011425 */
[----:B------:R-:W-:Y:S01]  /*3a40*/  ULDC.64 UR12, c[0x0][0x288] ;  /* 0x0000a200000c7ab9 */ /* 0x000fe20000000a00 */
[----:B0-----:R-:W-:Y:S01]  /*3a50*/  MOV R18, R56 ;  /* 0x0000003800127202 */ /* 0x001fe20000000f00 */
[-CC-:B------:R-:W-:Y:S01]  /*3a60*/  FFMA.FTZ R49, R49, R22.reuse, R23.reuse ;  /* 0x0000001631317223 */ /* 0x180fe20000010017 */
[----:B------:R-:W-:Y:S01]  /*3a70*/  MOV R19, R59 ;  /* 0x0000003b00137202 */ /* 0x000fe20000000f00 */
        /* <DEDUP_REMOVED lines=9> */
[----:B------:R-:W-:Y:S02]  /*3b10*/  LEA R20, P5, R18, UR12, 0x2 ;  /* 0x0000000c12147c11 */ /* 0x000fe4000f8a10ff */
[----:B------:R-:W-:-:S04]  /*3b20*/  IADD3 R21, R19, R21, RZ ;  /* 0x0000001513157210 */ /* 0x000fc80007ffe0ff */
[----:B------:R-:W-:-:S05]  /*3b30*/  LEA.HI.X R21, R18, UR13, R21, 0x2, P5 ;  /* 0x0000000d12157c11 */ /* 0x000fca000a8f1415 */
[----:B------:R1:W-:Y:S02]  /*3b40*/  STG.E.64 desc[UR8][R20.64], R6 ;  /* 0x0000000614007986 */ /* 0x0003e4000c101b08 */
.L_x_1404:
[----:B------:R-:W-:Y:S05]  /*3b50*/  BSYNC B0 ;  /* 0x0000000000007941 */ /* 0x000fea0003800000 */
.L_x_1403:
[----:B------:R-:W-:Y:S05]  /*3b60*/  @!P4 BRA `(.L_x_1405) ;  /* 0x000000000048c947 */ /* 0x000fea0003800000 */
[----:B------:R-:W-:Y:S01]  /*3b70*/  FFMA.FTZ R0, R3, R14, R16 ;  /* 0x0000000e03007223 */ /* 0x000fe20000010010 */
[----:B-1----:R-:W-:-:S03]  /*3b80*/  FFMA.FTZ R6, R4, R15, R17 ;  /* 0x0000000f04067223 */ /* 0x002fc60000010011 */
        /* <DEDUP_REMOVED lines=16> */
.L_x_1405:
[----:B------:R-:W-:Y:S04]  /*3c90*/  BSSY B0, `(.L_x_1406) ;  /* 0x0000013000007945 */ /* 0x000fe80003800000 */
[----:B------:R-:W-:Y:S05]  /*3ca0*/  @!P2 BRA `(.L_x_1407) ;  /* 0x000000000044a947 */ /* 0x000fea0003800000 */
[----:B------:R-:W-:Y:S01]  /*3cb0*/  ULDC.64 UR12, c[0x0][0x288] ;  /* 0x0000a200000c7ab9 */ /* 0x000fe20000000a00 */
[----:B0-----:R-:W-:Y:S01]  /*3cc0*/  MOV R18, R56 ;  /* 0x0000003800127202 */ /* 0x001fe20000000f00 */
[----:B-1----:R-:W-:Y:S01]  /*3cd0*/  IMAD R7, R35, UR12, RZ ;  /* 0x0000000c23077c24 */ /* 0x002fe2000f8e02ff */
[----:B------:R-:W-:Y:S01]  /*3ce0*/  MOV R19, R59 ;  /* 0x0000003b00137202 */ /* 0x000fe20000000f00 */
[-CC-:B------:R-:W-:Y:S01]  /*3cf0*/  FFMA.FTZ R3, R3, R22.reuse, R23.reuse ;  /* 0x0000001603037223 */ /* 0x180fe20000010017 */
[----:B------:R-:W-:Y:S01]  /*3d00*/  FFMA.FTZ R4, R4, R22, R23 ;  /* 0x0000001604047223 */ /* 0x000fe20000010017 */
[C---:B------:R-:W-:Y:S02]  /*3d10*/  IMAD R7, R36.reuse, UR13, R7 ;  /* 0x0000000d24077c24 */ /* 0x040fe4000f8e0207 */
[----:B------:R-:W-:Y:S01]  /*3d20*/  IMAD.WIDE.U32 R18, R36, UR12, R18 ;  /* 0x0000000c24127c25 */ /* 0x000fe2000f8e0012 */
[----:B------:R-:W-:-:S03]  /*3d30*/  ULDC.64 UR12, c[0x0][0x210] ;  /* 0x00008400000c7ab9 */ /* 0x000fc60000000a00 */
[----:B------:R-:W-:Y:S01]  /*3d40*/  FFMA.FTZ R3, R14, R8, -R3 ;  /* 0x000000080e037223 */ /* 0x000fe20000010803 */
[----:B------:R-:W-:Y:S01]  /*3d50*/  IADD3 R19, R19, R7, RZ ;  /* 0x0000000713137210 */ /* 0x000fe20007ffe0ff */
[----:B------:R-:W-:Y:S01]  /*3d60*/  FFMA.FTZ R7, R15, R9, -R4 ;  /* 0x000000090f077223 */ /* 0x000fe20000010804 */
[C---:B------:R-:W-:Y:S01]  /*3d70*/  LEA R8, P5, R18.reuse, UR12, 0x2 ;  /* 0x0000000c12087c11 */ /* 0x040fe2000f8a10ff */
[-C--:B------:R-:W-:Y:S02]  /*3d80*/  FMUL.FTZ R6, R3, R48.reuse ;  /* 0x0000003003067220 */ /* 0x080fe40000410000 */
[----:B------:R-:W-:Y:S01]  /*3d90*/  FMUL.FTZ R7, R7, R48 ;  /* 0x0000003007077220 */ /* 0x000fe20000410000 */
[----:B------:R-:W-:-:S05]  /*3da0*/  LEA.HI.X R9, R18, UR13, R19, 0x2, P5 ;  /* 0x0000000d12097c11 */ /* 0x000fca000a8f1413 */
[----:B------:R2:W-:Y:S04]  /*3db0*/  STG.E.64 desc[UR8][R8.64], R6 ;  /* 0x0000000608007986 */ /* 0x0005e8000c101b08 */
.L_x_1407:
[----:B------:R-:W-:Y:S05]  /*3dc0*/  BSYNC B0 ;  /* 0x0000000000007941 */ /* 0x000fea0003800000 */
.L_x_1406:
[----:B------:R-:W-:Y:S05]  /*3dd0*/  @!P4 BRA `(.L_x_1408) ;  /* 0x000000000048c947 */ /* 0x000fea0003800000 */
[----:B------:R-:W-:Y:S01]  /*3de0*/  FFMA.FTZ R0, R51, R14, R16 ;  /* 0x0000000e33007223 */ /* 0x000fe20000010010 */
[----:B------:R-:W-:-:S03]  /*3df0*/  FFMA.FTZ R3, R50, R15, R17 ;  /* 0x0000000f32037223 */ /* 0x000fc60000010011 */
[----:B------:R-:W-:Y:S01]  /*3e00*/  FMUL.FTZ R4, R0, -1.4426950216293334961 ;  /* 0xbfb8aa3b00047820 */ /* 0x000fe20000410000 */
[----:B--2---:R-:W-:-:S05]  /*3e10*/  FMUL.FTZ R8, R3, -1.4426950216293334961 ;  /* 0xbfb8aa3b03087820 */ /* 0x004fca0000410000 */
[----:B------:R-:W1:Y:S08]  /*3e20*/  MUFU.EX2 R4, R4 ;  /* 0x0000000400047308 */ /* 0x000e700000000800 */
[----:B------:R-:W2:Y:S01]  /*3e30*/  MUFU.EX2 R8, R8 ;  /* 0x0000000800087308 */ /* 0x000ea20000000800 */
[----:B-1----:R-:W-:-:S07]  /*3e40*/  FADD.FTZ R6, R4, 1 ;  /* 0x3f80000004067421 */ /* 0x002fce0000010000 */
[----:B------:R-:W1:Y:S01]  /*3e50*/  MUFU.RCP R7, R6 ;  /* 0x0000000600077308 */ /* 0x000e620000001000 */
[----:B--2---:R-:W-:-:S07]  /*3e60*/  FADD.FTZ R9, R8, 1 ;  /* 0x3f80000008097421 */ /* 0x004fce0000010000 */
[----:B0-----:R-:W0:Y:S01]  /*3e70*/  MUFU.RCP R18, R9 ;  /* 0x0000000900127308 */ /* 0x001e220000001000 */
        /* <DEDUP_REMOVED lines=8> */
.L_x_1408:
[----:B------:R-:W-:Y:S04]  /*3f00*/  BSSY B0, `(.L_x_1409) ;  /* 0x0000013000007945 */ /* 0x000fe80003800000 */
[----:B------:R-:W-:Y:S05]  /*3f10*/  @!P0 BRA `(.L_x_1410) ;  /* 0x0000000000448947 */ /* 0x000fea0003800000 */
[----:B------:R-:W-:Y:S01]  /*3f20*/  ULDC.64 UR12, c[0x0][0x288] ;  /* 0x0000a200000c7ab9 */ /* 0x000fe20000000a00 */
[----:B-12---:R-:W-:Y:S01]  /*3f30*/  MOV R6, R56 ;  /* 0x0000003800067202 */ /* 0x006fe20000000f00 */
        /* <DEDUP_REMOVED lines=10> */
[-C--:B------:R-:W-:Y:S01]  /*3fe0*/  FMUL.FTZ R8, R51, R48.reuse ;  /* 0x0000003033087220 */ /* 0x080fe20000410000 */
[----:B------:R-:W-:Y:S01]  /*3ff0*/  IADD3 R3, R7, R3, RZ ;  /* 0x0000000307037210 */ /* 0x000fe20007ffe0ff */
[----:B------:R-:W-:-:S03]  /*4000*/  FMUL.FTZ R9, R9, R48 ;  /* 0x0000003009097220 */ /* 0x000fc60000410000 */
[----:B------:R-:W-:-:S05]  /*4010*/  LEA.HI.X R11, R6, UR13, R3, 0x2, P0 ;  /* 0x0000000d060b7c11 */ /* 0x000fca00080f1403 */
[----:B------:R3:W-:Y:S02]  /*4020*/  STG.E.64 desc[UR8][R10.64], R8 ;  /* 0x000000080a007986 */ /* 0x0007e4000c101b08 */
.L_x_1410:
[----:B------:R-:W-:Y:S05]  /*4030*/  BSYNC B0 ;  /* 0x0000000000007941 */ /* 0x000fea0003800000 */
.L_x_1409:
[----:B------:R-:W-:Y:S05]  /*4040*/  @!P4 BRA `(.L_x_1411) ;  /* 0x000000000048c947 */ /* 0x000fea0003800000 */
[----:B------:R-:W-:Y:S01]  /*4050*/  FFMA.FTZ R16, R53, R14, R16 ;  /* 0x0000000e35107223 */ /* 0x000fe20000010010 */
[----:B------:R-:W-:-:S03]  /*4060*/  FFMA.FTZ R17, R52, R15, R17 ;  /* 0x0000000f34117223 */ /* 0x000fc60000010011 */
[----:B------:R-:W-:Y:S01]  /*4070*/  FMUL.FTZ R0, R16, -1.4426950216293334961 ;  /* 0xbfb8aa3b10007820 */ /* 0x000fe20000410000 */
[----:B------:R-:W-:-:S05]  /*4080*/  FMUL.FTZ R4, R17, -1.4426950216293334961 ;  /* 0xbfb8aa3b11047820 */ /* 0x000fca0000410000 */
[----:B------:R-:W4:Y:S08]  /*4090*/  MUFU.EX2 R0, R0 ;  /* 0x0000000000007308 */ /* 0x000f300000000800 */
[----:B------:R-:W1:Y:S01]  /*40a0*/  MUFU.EX2 R4, R4 ;  /* 0x0000000400047308 */ /* 0x000e620000000800 */
[----:B----4-:R-:W-:-:S07]  /*40b0*/  FADD.FTZ R3, R0, 1 ;  /* 0x3f80000000037421 */ /* 0x010fce0000010000 */
[----:B------:R-:W4:Y:S01]  /*40c0*/  MUFU.RCP R3, R3 ;  /* 0x0000000300037308 */ /* 0x000f220000001000 */
[----:B-12---:R-:W-:-:S07]  /*40d0*/  FADD.FTZ R6, R4, 1 ;  /* 0x3f80000004067421 */ /* 0x006fce0000010000 */
[----:B------:R-:W3:Y:S01]  /*40e0*/  MUFU.RCP R6, R6 ;  /* 0x0000000600067308 */ /* 0x000ee20000001000 */
[----:B----4-:R-:W-:Y:S01]  /*40f0*/  FADD.FTZ R7, -R3, 1 ;  /* 0x3f80000003077421 */ /* 0x010fe20000010100 */
[----:B------:R-:W-:-:S03]  /*4100*/  FMUL.FTZ R12, R12, R3 ;  /* 0x000000030c0c7220 */ /* 0x000fc60000410000 */
[----:B------:R-:W-:Y:S01]  /*4110*/  FFMA.FTZ R7, R16, R7, 1 ;  /* 0x3f80000010077423 */ /* 0x000fe20000010007 */
[----:B---3--:R-:W-:Y:S01]  /*4120*/  FADD.FTZ R8, -R6, 1 ;  /* 0x3f80000006087421 */ /* 0x008fe20000010100 */
[----:B------:R-:W-:Y:S02]  /*4130*/  FMUL.FTZ R13, R13, R6 ;  /* 0x000000060d0d7220 */ /* 0x000fe40000410000 */
[----:B------:R-:W-:Y:S01]  /*4140*/  FMUL.FTZ R12, R12, R7 ;  /* 0x000000070c0c7220 */ /* 0x000fe20000410000 */
[----:B------:R-:W-:-:S04]  /*4150*/  FFMA.FTZ R8, R17, R8, 1 ;  /* 0x3f80000011087423 */ /* 0x000fc80000010008 */
[----:B------:R-:W-:-:S07]  /*4160*/  FMUL.FTZ R13, R13, R8 ;  /* 0x000000080d0d7220 */ /* 0x000fce0000410000 */
.L_x_1411:
        /* <DEDUP_REMOVED lines=13> */
[----:B---3--:R-:W-:Y:S02]  /*4240*/  LEA R8, P0, R6, UR12, 0x2 ;  /* 0x0000000c06087c11 */ /* 0x008fe4000f8010ff */
[-C--:B------:R-:W-:Y:S01]  /*4250*/  FMUL.FTZ R12, R53, R48.reuse ;  /* 0x00000030350c7220 */ /* 0x080fe20000410000 */
[----:B------:R-:W-:Y:S01]  /*4260*/  IADD3 R3, R7, R3, RZ ;  /* 0x0000000307037210 */ /* 0x000fe20007ffe0ff */
[----:B------:R-:W-:-:S03]  /*4270*/  FMUL.FTZ R13, R13, R48 ;  /* 0x000000300d0d7220 */ /* 0x000fc60000410000 */
[----:B------:R-:W-:-:S05]  /*4280*/  LEA.HI.X R9, R6, UR13, R3, 0x2, P0 ;  /* 0x0000000d06097c11 */ /* 0x000fca00080f1403 */
[----:B------:R4:W-:Y:S02]  /*4290*/  STG.E.64 desc[UR8][R8.64], R12 ;  /* 0x0000000c08007986 */ /* 0x0009e4000c101b08 */
.L_x_1413:
[----:B------:R-:W-:Y:S05]  /*42a0*/  BSYNC B0 ;  /* 0x0000000000007941 */ /* 0x000fea0003800000 */
.L_x_1412:
[----:B------:R-:W-:Y:S02]  /*42b0*/  IADD3 R46, R43, R46, RZ ;  /* 0x0000002e2b2e7210 */ /* 0x000fe40007ffe0ff */
[----:B------:R-:W-:Y:S02]  /*42c0*/  IADD3 R45, R45, 0x1, RZ ;  /* 0x000000012d2d7810 */ /* 0x000fe40007ffe0ff */
[----:B------:R-:W-:-:S13]  /*42d0*/  ISETP.GE.AND P0, PT, R46, UR4, PT ;  /* 0x000000042e007c0c */ /* 0x000fda000bf06270 */
[----:B------:R-:W-:Y:S05]  /*42e0*/  @!P0 BRA `(.L_x_1414) ;  /* 0xffffffc000188947 */ /* 0x000fea000383ffff */
.L_x_1379:
[----:B------:R-:W5:Y:S01]  /*42f0*/  LDC R4, c[0x0][0xc] ;  /* 0x00000300ff047b82 */ /* 0x000f620000000800 */
[----:B------:R-:W-:Y:S01]  /*4300*/  ISETP.NE.AND P2, PT, R47, RZ, PT ;  /* 0x000000ff2f00720c */ /* 0x000fe20003f45270 */
[----:B------:R-:W-:Y:S06]  /*4310*/  BSSY B0, `(.L_x_1415) ;  /* 0x0000015000007945 */ /* 0x000fec0003800000 */
[----:B-12---:R-:W1:Y:S08]  /*4320*/  LDC R7, c[0x0][0x10] ;  /* 0x00000400ff077b82 */ /* 0x006e700000000800 */
[----:B0-----:R-:W0:Y:S01]  /*4330*/  LDC.64 R2, c[0x0][0x258] ;  /* 0x00009600ff027b82 */ /* 0x001e220000000a00 */
[----:B-----5:R-:W-:-:S02]  /*4340*/  IADD3 R0, R4, -0x1, RZ ;  /* 0xffffffff04007810 */ /* 0x020fc40007ffe0ff */
[----:B------:R-:W-:Y:S02]  /*4350*/  ISETP.NE.AND P1, PT, R4, 0x1, PT ;  /* 0x000000010400780c */ /* 0x000fe40003f25270 */
[----:B------:R-:W-:Y:S02]  /*4360*/  ISETP.NE.AND P0, PT, R0, UR7, PT ;  /* 0x0000000700007c0c */ /* 0x000fe4000bf05270 */
[C---:B-1----:R-:W-:Y:S02]  /*4370*/  IADD3 R5, R7.reuse, -0x1, RZ ;  /* 0xffffffff07057810 */ /* 0x042fe40007ffe0ff */
[----:B------:R-:W-:Y:S02]  /*4380*/  SHF.L.U32 R0, R7, 0x1, RZ ;  /* 0x0000000107007819 */ /* 0x000fe400000006ff */
[----:B------:R-:W-:Y:S02]  /*4390*/  ISETP.NE.OR P0, PT, R44, R5, P0 ;  /* 0x000000052c00720c */ /* 0x000fe40000705670 */
[----:B------:R-:W-:-:S05]  /*43a0*/  SEL R5, R0, RZ, P1 ;  /* 0x000000ff00057207 */ /* 0x000fca0000800000 */
[----:B0-----:R-:W-:Y:S01]  /*43b0*/  IMAD.WIDE.U32 R2, R5, 0x4, R2 ;  /* 0x0000000405027825 */ /* 0x001fe200078e0002 */
        /* <DEDUP_REMOVED lines=10> */
.L_x_1416:
[----:B------:R-:W-:Y:S05]  /*4460*/  BSYNC B0 ;  /* 0x0000000000007941 */ /* 0x000fea0003800000 */
.L_x_1415:
[----:B------:R-:W-:Y:S05]  /*4470*/  @P0 EXIT ;  /* 0x000000000000094d */ /* 0x000fea0003800000 */
[----:B------:R-:W-:Y:S05]  /*4480*/  @P2 BRA `(.L_x_1417) ;  /* 0x0000000000202947 */ /* 0x000fea0003800000 */
[----:B------:R-:W-:-:S05]  /*4490*/  IMAD R0, R4, R7, RZ ;  /* 0x0000000704007224 */ /* 0x000fca00078e02ff */
[----:B------:R-:W-:-:S13]  /*44a0*/  ISETP.NE.AND P0, PT, R0, -0x1, PT ;  /* 0xffffffff0000780c */ /* 0x000fda0003f05270 */
[----:B------:R-:W-:Y:S05]  /*44b0*/  @!P0 BRA `(.L_x_1417) ;  /* 0x0000000000148947 */ /* 0x000fea0003800000 */
.L_x_1418:
[----:B0-----:R-:W2:Y:S04]  /*44c0*/  LDG.E.STRONG.GPU R5, desc[UR8][R2.64] ;  /* 0x0000000802057981 */ /* 0x001ea8000c1ef900 */
[----:B--2---:R-:W-:Y:S01]  /*44d0*/  CCTL.IVALL ;  /* 0x00000000ff00798f */ /* 0x004fe20002000000 */
[----:B------:R-:W-:Y:S05]  /*44e0*/  YIELD ;  /* 0x0000000000007946 */ /* 0x000fea0003800000 */
[----:B------:R-:W-:-:S13]  /*44f0*/  ISETP.NE.AND P0, PT, R5, R0, PT ;  /* 0x000000000500720c */ /* 0x000fda0003f05270 */
[----:B------:R-:W-:Y:S05]  /*4500*/  @P0 BRA `(.L_x_1418) ;  /* 0xfffffffc00ec0947 */ /* 0x000fea000383ffff */
.L_x_1417:
        /* <DEDUP_REMOVED lines=24> */
.L_x_1419:
[----:B------:R-:W-:-:S04]  /*4690*/  LEA R6, P0, R47, UR4, 0x2 ;  /* 0x000000042f067c11 */ /* 0x000fc8000f8010ff */
[----:B------:R-:W-:Y:S02]  /*46a0*/  LEA.HI.X R7, R47, UR5, R0, 0x2, P0 ;  /* 0x000000052f077c11 */ /* 0x000fe400080f1400 */
[-C--:B---34-:R-:W-:Y:S02]  /*46b0*/  LEA R8, P0, R24, R6.reuse, 0x2 ;  /* 0x0000000618087211 */ /* 0x098fe400078010ff */
        /* <DEDUP_REMOVED lines=20> */
.L_x_1420:
        /* <DEDUP_REMOVED lines=16> */
.L_x_3321:


//--------------------- .text._Z35group_norm_nhwc_bwd_one_pass_kernelI11Fp32IOFp32WLi256ELi32ELi512EEv26Group_norm_nhwc_bwd_params --------------------------
	.section	.text._Z35group_norm_nhwc_bwd_one_pass_kernelI11Fp32IOFp32WLi256ELi32ELi512EEv26Group_norm_nhwc_bwd_params,"ax",@progbits
	.align	128
        .global         _Z35group_norm_nhwc_bwd_one_pass_kernelI11Fp32IOFp32WLi256ELi32ELi512EEv26Group_norm_nhwc_bwd_params
        .type           _Z35group_norm_nhwc_bwd_one_pass_kernelI11Fp32IOFp32WLi256ELi32ELi512EEv26Group_norm_nhwc_bwd_params,@function
        .size           _Z35group_norm_nhwc_bwd_one_pass_kernelI11Fp32IOFp32WLi256ELi32ELi512EEv26Group_norm_nhwc_bwd_params,(.L_x_3322 - _Z35group_norm_nhwc_bwd_one_pass_kernelI11Fp32IOFp32WLi256ELi32ELi512EEv26Group_norm_nhwc_bwd_params)
        .other          _Z35group_norm_nhwc_bwd_one_pass_kernelI11Fp32IOFp32WLi256ELi32ELi512EEv26Group_norm_nhwc_bwd_params,@"STO_CUDA_ENTRY STV_DEFAULT"
_Z35group_norm_nhwc_bwd_one_pass_kernelI11Fp32IOFp32WLi256ELi32ELi512EEv26Group_norm_nhwc_bwd_params:
.text._Z35group_norm_nhwc_bwd_one_pass_kernelI11Fp32IOFp32WLi256ELi32ELi512EEv26Group_norm_nhwc_bwd_params:
[----:B------:R-:W-:Y:S01]  /*0000*/  LDC R1, c[0x0][0x28] ;  /* 0x00000a00ff017b82 */ /* 0x000fe20000000800 */
[----:B------:R-:W0:Y:S01]  /*0010*/  S2R R104, SR_CTAID.Y ;  /* 0x0000000000687919 */ /* 0x000e220000002600 */
[----:B------:R-:W-:Y:S01]  /*0020*/  ULDC UR4, c[0x0][0x2a0] ;  /* 0x0000a80000047ab9 */ /* 0x000fe20000000800 */
[----:B------:R-:W-:Y:S01]  /*0030*/  ULDC UR5, c[0x0][0x270] ;  /* 0x00009c0000057ab9 */ /* 0x000fe20000000800 */
[----:B------:R-:W-:Y:S01]  /*0040*/  ULDC.64 UR8, c[0x0][0x208] ;  /* 0x0000820000087ab9 */ /* 0x000fe20000000a00 */
[----:B------:R-:W-:Y:S01]  /*0050*/  UIMAD UR4, UR4, UR5, URZ ;  /* 0x00000005040472a4 */ /* 0x000fe2000f8e023f */
[----:B------:R-:W1:Y:S05]  /*0060*/  S2R R105, SR_TID.X ;  /* 0x0000000000697919 */ /* 0x000e6a0000002100 */
[----:B0-----:R-:W-:-:S13]  /*0070*/  ISETP.GE.AND P0, PT, R104, UR4, PT ;  /* 0x0000000468007c0c */ /* 0x001fda000bf06270 */
[----:B-1----:R-:W-:Y:S05]  /*0080*/  @P0 BRA `(.L_x_1421) ;  /* 0x0000005c00240947 */ /* 0x002fea0003800000 */
[----:B------:R-:W0:Y:S01]  /*0090*/  LDC.64 R6, c[0x0][0x288] ;  /* 0x0000a200ff067b82 */ /* 0x000e220000000a00 */
[----:B------:R-:W1:Y:S01]  /*00a0*/  S2R R101, SR_LANEID ;  /* 0x0000000000657919 */ /* 0x000e620000000000 */
[----:B------:R-:W-:Y:S01]  /*00b0*/  SHF.R.S32.HI R0, RZ, 0x1f, R105 ;  /* 0x0000001fff007819 */ /* 0x000fe20000011469 */
[----:B------:R-:W-:Y:S01]  /*00c0*/  UMOV UR5, 0x400 ;  /* 0x0000040000057882 */ /* 0x000fe20000000000 */
[----:B------:R-:W-:Y:S01]  /*00d0*/  HFMA2.MMA R103, -RZ, RZ, 0, 0 ;  /* 0x00000000ff677435 */ /* 0x000fe200000001ff */
[----:B------:R-:W-:Y:S01]  /*00e0*/  ULDC.U8 UR10, c[0x0][0x2a4] ;  /* 0x0000a900000a7ab9 */ /* 0x000fe20000000000 */
[----:B------:R-:W-:Y:S02]  /*00f0*/  LEA.HI R0, R0, R105, RZ, 0x5 ;  /* 0x0000006900007211 */ /* 0x000fe400078f28ff */
[----:B------:R-:W2:Y:S02]  /*0100*/  S2UR UR6, SR_CgaCtaId ;  /* 0x00000000000679c3 */ /* 0x000ea40000008800 */
[----:B------:R-:W-:Y:S01]  /*0110*/  SHF.R.S32.HI R0, RZ, 0x5, R0 ;  /* 0x00000005ff007819 */ /* 0x000fe20000011400 */
[----:B0-----:R-:W-:Y:S01]  /*0120*/  IMAD.WIDE.U32 R2, R6, 0x3, RZ ;  /* 0x0000000306027825 */ /* 0x001fe200078e00ff */
[----:B------:R-:W-:-:S02]  /*0130*/  LEA R5, R7, R7, 0x1 ;  /* 0x0000000707057211 */ /* 0x000fc400078e08ff */
[----:B------:R-:W-:Y:S02]  /*0140*/  LEA.HI R96, P0, R7, R6, RZ, 0x1 ;  /* 0x0000000607607211 */ /* 0x000fe400078108ff */
[----:B------:R-:W-:Y:S02]  /*0150*/  IADD3 R3, R3, R5, RZ ;  /* 0x0000000503037210 */ /* 0x000fe40007ffe0ff */
[----:B------:R-:W-:Y:S01]  /*0160*/  IADD3.X R5, RZ, R7, RZ, P0, !PT ;  /* 0x00000007ff057210 */ /* 0x000fe200007fe4ff */
[----:B--2---:R-:W-:Y:S01]  /*0170*/  ULEA UR5, UR6, UR5, 0x18 ;  /* 0x0000000506057291 */ /* 0x004fe2000f8ec03f */
[----:B------:R-:W-:Y:S02]  /*0180*/  LEA.HI R97, P1, R3, R2, RZ, 0x1 ;  /* 0x0000000203617211 */ /* 0x000fe400078308ff */
[----:B------:R-:W-:Y:S02]  /*0190*/  SHF.R.S64 R96, R96, 0x1, R5 ;  /* 0x0000000160607819 */ /* 0x000fe40000001005 */
[----:B------:R-:W-:-:S02]  /*01a0*/  IADD3.X R2, RZ, R3, RZ, P1, !PT ;  /* 0x00000003ff027210 */ /* 0x000fc40000ffe4ff */
[----:B------:R-:W-:Y:S02]  /*01b0*/  SHF.R.S32.HI R3, RZ, 0x1, R5 ;  /* 0x00000001ff037819 */ /* 0x000fe40000011405 */
[--C-:B------:R-:W-:Y:S02]  /*01c0*/  SHF.R.S64 R97, R97, 0x1, R2.reuse ;  /* 0x0000000161617819 */ /* 0x100fe40000001002 */
[----:B------:R-:W-:Y:S02]  /*01d0*/  SHF.R.S32.HI R2, RZ, 0x1, R2 ;  /* 0x00000001ff027819 */ /* 0x000fe40000011402 */
[----:B------:R-:W-:Y:S02]  /*01e0*/  LEA R94, R0, UR5, 0x3 ;  /* 0x00000005005e7c11 */ /* 0x000fe4000f8e18ff */
[----:B------:R-:W-:Y:S02]  /*01f0*/  SHF.L.U64.HI R98, R96, 0x2, R3 ;  /* 0x0000000260627819 */ /* 0x000fe40000010203 */
[----:B-1----:R-:W-:-:S07]  /*0200*/  SHF.L.U64.HI R99, R97, 0x2, R2 ;  /* 0x0000000261637819 */ /* 0x002fce0000010202 */
.L_x_1473:
[----:B0-----:R-:W0:Y:S01]  /*0210*/  LDC R9, c[0x0][0x2a0] ;  /* 0x0000a800ff097b82 */ /* 0x001e220000000800 */
[----:B------:R-:W-:Y:S01]  /*0220*/  SHF.R.U32.HI R92, RZ, 0x4, R105 ;  /* 0x00000004ff5c7819 */ /* 0x000fe20000011669 */
[----:B------:R-:W-:Y:S01]  /*0230*/  ULDC.64 UR14, c[0x0][0x290] ;  /* 0x0000a400000e7ab9 */ /* 0x000fe20000000a00 */
[----:B------:R-:W-:Y:S01]  /*0240*/  ISETP.GT.U32.AND P6, PT, R105, 0x1ff, PT ;  /* 0x000001ff6900780c */ /* 0x000fe20003fc4070 */
[----:B------:R-:W-:Y:S01]  /*0250*/  ULDC.64 UR12, c[0x0][0x298] ;  /* 0x0000a600000c7ab9 */ /* 0x000fe20000000a00 */
[----:B------:R-:W-:Y:S02]  /*0260*/  ISETP.GE.AND P3, PT, R104, RZ, PT ;  /* 0x000000ff6800720c */ /* 0x000fe40003f66270 */
[----:B------:R-:W-:Y:S01]  /*0270*/  LOP3.LUT R106, R106, 0xfffffffb, RZ, 0xc0, !PT ;  /* 0xfffffffb6a6a7812 */ /* 0x000fe200078ec0ff */
[----:B-1----:R-:W1:Y:S08]  /*0280*/  S2UR UR6, SR_CTAID.X ;  /* 0x00000000000679c3 */ /* 0x002e700000002500 */
[----:B------:R-:W2:Y:S01]  /*0290*/  LDC.64 R30, c[0x0][0x248] ;  /* 0x00009200ff1e7b82 */ /* 0x000ea20000000a00 */
[----:B0-----:R-:W-:-:S04]  /*02a0*/  IABS R5, R9 ;  /* 0x0000000900057213 */ /* 0x001fc80000000000 */
[----:B------:R-:W0:Y:S01]  /*02b0*/  I2F.RP R0, R5 ;  /* 0x0000000500007306 */ /* 0x000e220000209400 */
[----:B--2---:R-:W-:-:S07]  /*02c0*/  IMAD.WIDE R30, R104, 0x8, R30 ;  /* 0x00000008681e7825 */ /* 0x004fce00078e021e */
[----:B0-----:R-:W0:Y:S01]  /*02d0*/  MUFU.RCP R0, R0 ;  /* 0x0000000000007308 */ /* 0x001e220000001000 */
[----:B------:R-:W2:Y:S01]  /*02e0*/  LDG.E.64 R30, desc[UR8][R30.64] ;  /* 0x000000081e1e7981 */ /* 0x000ea2000c1e1b00 */
[----:B0-----:R-:W-:Y:S02]  /*02f0*/  IADD3 R2, R0, 0xffffffe, RZ ;  /* 0x0ffffffe00027810 */ /* 0x001fe40007ffe0ff */
[----:B------:R-:W-:-:S04]  /*0300*/  IABS R0, R104 ;  /* 0x0000006800007213 */ /* 0x000fc80000000000 */
[----:B------:R0:W3:Y:S02]  /*0310*/  F2I.FTZ.U32.TRUNC.NTZ R3, R2 ;  /* 0x0000000200037305 */ /* 0x0000e4000021f000 */
[----:B0-----:R-:W-:Y:S02]  /*0320*/  MOV R2, RZ ;  /* 0x000000ff00027202 */ /* 0x001fe40000000f00 */
[----:B---3--:R-:W-:-:S05]  /*0330*/  IADD3 R4, RZ, -R3, RZ ;  /* 0x80000003ff047210 */ /* 0x008fca0007ffe0ff */
[----:B------:R-:W-:Y:S01]  /*0340*/  IMAD R7, R4, R5, RZ ;  /* 0x0000000504077224 */ /* 0x000fe200078e02ff */
[----:B------:R-:W-:-:S03]  /*0350*/  SHF.L.U32 R4, R105, 0x1, RZ ;  /* 0x0000000169047819 */ /* 0x000fc600000006ff */
[----:B------:R-:W-:Y:S01]  /*0360*/  IMAD.HI.U32 R3, R3, R7, R2 ;  /* 0x0000000703037227 */ /* 0x000fe200078e0002 */
[----:B------:R-:W-:Y:S01]  /*0370*/  LOP3.LUT R35, R4, 0x1e, RZ, 0xc0, !PT ;  /* 0x0000001e04237812 */ /* 0x000fe200078ec0ff */
[----:B------:R-:W1:Y:S04]  /*0380*/  LDC R7, c[0x0][0x2ac] ;  /* 0x0000ab00ff077b82 */ /* 0x000e680000000800 */
[----:B------:R-:W-:-:S05]  /*0390*/  IMAD.HI.U32 R3, R3, R0, RZ ;  /* 0x0000000003037227 */ /* 0x000fca00078e00ff */
[----:B------:R-:W-:-:S05]  /*03a0*/  IADD3 R2, -R3, RZ, RZ ;  /* 0x000000ff03027210 */ /* 0x000fca0007ffe1ff */
[----:B------:R-:W-:Y:S01]  /*03b0*/  IMAD R0, R5, R2, R0 ;  /* 0x0000000205007224 */ /* 0x000fe200078e0200 */
[----:B------:R-:W-:-:S04]  /*03c0*/  LOP3.LUT R2, R104, R9, RZ, 0x3c, !PT ;  /* 0x0000000968027212 */ /* 0x000fc800078e3cff */
[----:B------:R-:W-:Y:S02]  /*03d0*/  ISETP.GT.U32.AND P0, PT, R5, R0, PT ;  /* 0x000000000500720c */ /* 0x000fe40003f04070 */
[----:B------:R-:W-:Y:S01]  /*03e0*/  ISETP.GE.AND P2, PT, R2, RZ, PT ;  /* 0x000000ff0200720c */ /* 0x000fe20003f46270 */
[----:B-1----:R-:W-:-:S05]  /*03f0*/  IMAD R92, R7, UR6, R92 ;  /* 0x00000006075c7c24 */ /* 0x002fca000f8e025c */
[----:B------:R-:W-:Y:S02]  /*0400*/  IADD3 R80, R92, 0xc0, RZ ;  /* 0x000000c05c507810 */ /* 0x000fe40007ffe0ff */
[----:B------:R-:W-:-:S03]  /*0410*/  SHF.R.S32.HI R95, RZ, 0x1f, R92 ;  /* 0x0000001fff5f7819 */ /* 0x000fc6000001145c */
[-C--:B------:R-:W-:Y:S02]  /*0420*/  @!P0 IADD3 R0, R0, -R5.reuse, RZ ;  /* 0x8000000500008210 */ /* 0x080fe40007ffe0ff */
[----:B------:R-:W-:Y:S02]  /*0430*/  @!P0 IADD3 R3, R3, 0x1, RZ ;  /* 0x0000000103038810 */ /* 0x000fe40007ffe0ff */
[----:B------:R-:W-:Y:S02]  /*0440*/  ISETP.GE.U32.AND P1, PT, R0, R5, PT ;  /* 0x000000050000720c */ /* 0x000fe40003f26070 */
[----:B------:R-:W-:Y:S02]  /*0450*/  ISETP.GE.U32.AND P5, PT, R80, UR14, PT ;  /* 0x0000000e50007c0c */ /* 0x000fe4000bfa6070 */
[----:B------:R-:W-:Y:S02]  /*0460*/  SHF.R.S32.HI R83, RZ, 0x1f, R80 ;  /* 0x0000001fff537819 */ /* 0x000fe40000011450 */
[----:B------:R-:W-:-:S02]  /*0470*/  ISETP.GE.U32.AND P0, PT, R92, UR14, PT ;  /* 0x0000000e5c007c0c */ /* 0x000fc4000bf06070 */
[----:B------:R-:W-:Y:S02]  /*0480*/  ISETP.GE.AND.EX P5, PT, R83, UR15, PT, P5 ;  /* 0x0000000f53007c0c */ /* 0x000fe4000bfa6350 */
[----:B------:R-:W-:Y:S02]  /*0490*/  ISETP.GE.OR.EX P0, PT, R95, UR15, P6, P0 ;  /* 0x0000000f5f007c0c */ /* 0x000fe4000b706700 */
[----:B------:R-:W-:Y:S02]  /*04a0*/  ISETP.GT.U32.AND P4, PT, R5, R0, PT ;  /* 0x000000000500720c */ /* 0x000fe40003f84070 */
[----:B------:R-:W-:Y:S02]  /*04b0*/  IADD3 R5, R0, -R5, RZ ;  /* 0x8000000500057210 */ /* 0x000fe40007ffe0ff */
[----:B------:R-:W-:Y:S02]  /*04c0*/  ISETP.GT.U32.OR P5, PT, R105, 0x1ff, P5 ;  /* 0x000001ff6900780c */ /* 0x000fe40002fa4470 */
[----:B------:R-:W-:-:S02]  /*04d0*/  @P1 IADD3 R3, R3, 0x1, RZ ;  /* 0x0000000103031810 */ /* 0x000fc40007ffe0ff */
[----:B------:R-:W-:Y:S02]  /*04e0*/  SEL R0, R5, R0, !P4 ;  /* 0x0000000005007207 */ /* 0x000fe40006000000 */
[----:B------:R-:W-:Y:S02]  /*04f0*/  MOV R2, R3 ;  /* 0x0000000300027202 */ /* 0x000fe40000000f00 */
[----:B------:R-:W-:Y:S02]  /*0500*/  ISETP.NE.AND P1, PT, R9, RZ, PT ;  /* 0x000000ff0900720c */ /* 0x000fe40003f25270 */
[----:B------:R-:W-:Y:S02]  /*0510*/  LOP3.LUT R3, RZ, R9, RZ, 0x33, !PT ;  /* 0x00000009ff037212 */ /* 0x000fe400078e33ff */
[----:B------:R-:W-:Y:S01]  /*0520*/  @!P3 IADD3 R0, -R0, RZ, RZ ;  /* 0x000000ff0000b210 */ /* 0x000fe20007ffe1ff */
[----:B------:R-:W0:Y:S01]  /*0530*/  @!P5 LDC.64 R10, c[0x0][0x288] ;  /* 0x0000a200ff0adb82 */ /* 0x000e220000000a00 */
[----:B------:R-:W-:-:S02]  /*0540*/  @!P2 IADD3 R2, -R2, RZ, RZ ;  /* 0x000000ff0202a210 */ /* 0x000fc40007ffe1ff */
[----:B------:R-:W-:Y:S02]  /*0550*/  @P0 LOP3.LUT R106, R106, 0x4, RZ, 0xfc, !PT ;  /* 0x000000046a6a0812 */ /* 0x000fe400078efcff */
[C---:B------:R-:W-:Y:S02]  /*0560*/  SEL R38, R3.reuse, R0, !P1 ;  /* 0x0000000003267207 */ /* 0x040fe40004800000 */
[----:B------:R-:W-:Y:S01]  /*0570*/  SEL R3, R3, R2, !P1 ;  /* 0x0000000203037207 */ /* 0x000fe20004800000 */
[----:B------:R-:W1:Y:S01]  /*0580*/  @!P5 LDC.64 R14, c[0x0][0x230] ;  /* 0x00008c00ff0edb82 */ /* 0x000e620000000a00 */
[----:B------:R-:W-:Y:S02]  /*0590*/  LOP3.LUT P1, RZ, R106, 0x4, RZ, 0xc0, !PT ;  /* 0x000000046aff7812 */ /* 0x000fe4000782c0ff */
[----:B------:R-:W-:Y:S02]  /*05a0*/  IADD3 R90, R92, 0x20, RZ ;  /* 0x000000205c5a7810 */ /* 0x000fe40007ffe0ff */
[----:B------:R-:W-:-:S02]  /*05b0*/  LEA R34, R38, R35, 0x5 ;  /* 0x0000002326227211 */ /* 0x000fc400078e28ff */
[----:B------:R-:W-:Y:S01]  /*05c0*/  ISETP.GE.U32.AND P4, PT, R90, UR14, PT ;  /* 0x0000000e5a007c0c */ /* 0x000fe2000bf86070 */
[----:B------:R-:W3:Y:S01]  /*05d0*/  @!P5 LDC.64 R22, c[0x0][0x228] ;  /* 0x00008a00ff16db82 */ /* 0x000ee20000000a00 */
[----:B------:R-:W-:Y:S02]  /*05e0*/  SHF.R.S32.HI R93, RZ, 0x1f, R90 ;  /* 0x0000001fff5d7819 */ /* 0x000fe4000001145a */
[----:B------:R-:W-:Y:S02]  /*05f0*/  SHF.R.S32.HI R0, RZ, 0x1f, R3 ;  /* 0x0000001fff007819 */ /* 0x000fe40000011403 */
[----:B------:R-:W-:Y:S02]  /*0600*/  ISETP.GE.OR.EX P4, PT, R93, UR15, P6, P4 ;  /* 0x0000000f5d007c0c */ /* 0x000fe4000b786740 */
[--C-:B------:R-:W-:Y:S01]  /*0610*/  SHF.R.S32.HI R35, RZ, 0x1f, R34.reuse ;  /* 0x0000001fff237819 */ /* 0x100fe20000011422 */
[----:B------:R-:W4:Y:S01]  /*0620*/  @!P1 LDC.64 R6, c[0x0][0x288] ;  /* 0x0000a200ff069b82 */ /* 0x000f220000000a00 */
[----:B------:R-:W-:Y:S01]  /*0630*/  IMAD R0, R0, UR12, RZ ;  /* 0x0000000c00007c24 */ /* 0x000fe2000f8e02ff */
[C---:B------:R-:W-:Y:S01]  /*0640*/  IADD3 R88, R92.reuse, 0x40, RZ ;  /* 0x000000405c587810 */ /* 0x040fe20007ffe0ff */
[----:B------:R-:W-:Y:S01]  /*0650*/  IMAD.WIDE.U32 R112, R3, UR12, R34 ;  /* 0x0000000c03707c25 */ /* 0x000fe2000f8e0022 */
[----:B------:R-:W-:-:S02]  /*0660*/  IADD3 R86, R92, 0x60, RZ ;  /* 0x000000605c567810 */ /* 0x000fc40007ffe0ff */
[----:B------:R-:W-:Y:S01]  /*0670*/  ISETP.GE.U32.AND P3, PT, R88, UR14, PT ;  /* 0x0000000e58007c0c */ /* 0x000fe2000bf66070 */
[----:B------:R-:W-:Y:S01]  /*0680*/  IMAD R109, R3, UR13, R0 ;  /* 0x0000000d036d7c24 */ /* 0x000fe2000f8e0200 */
[----:B------:R-:W-:Y:S01]  /*0690*/  @!P5 MOV R108, R112 ;  /* 0x00000070006cd202 */ /* 0x000fe20000000f00 */
[-C--:B0-----:R-:W-:Y:S01]  /*06a0*/  @!P5 IMAD R0, R83, R10.reuse, RZ ;  /* 0x0000000a5300d224 */ /* 0x081fe200078e02ff */
[----:B------:R-:W0:Y:S01]  /*06b0*/  @!P4 LDC.64 R8, c[0x0][0x288] ;  /* 0x0000a200ff08cb82 */ /* 0x000e220000000a00 */
[----:B------:R-:W-:Y:S02]  /*06c0*/  SHF.R.S32.HI R91, RZ, 0x1f, R88 ;  /* 0x0000001fff5b7819 */ /* 0x000fe40000011458 */
[----:B------:R-:W-:Y:S01]  /*06d0*/  IADD3 R109, R113, R109, RZ ;  /* 0x0000006d716d7210 */ /* 0x000fe20007ffe0ff */
[----:B------:R-:W-:Y:S01]  /*06e0*/  @!P5 IMAD R5, R80, R11, R0 ;  /* 0x0000000b5005d224 */ /* 0x000fe200078e0200 */
[----:B------:R-:W-:Y:S02]  /*06f0*/  ISETP.GE.OR.EX P3, PT, R91, UR15, P6, P3 ;  /* 0x0000000f5b007c0c */ /* 0x000fe4000b766730 */
[----:B------:R-:W-:Y:S01]  /*0700*/  ISETP.GE.U32.AND P2, PT, R86, UR14, PT ;  /* 0x0000000e56007c0c */ /* 0x000fe2000bf46070 */
[----:B------:R-:W-:Y:S01]  /*0710*/  @!P5 IMAD.WIDE.U32 R2, R80, R10, R108 ;  /* 0x0000000a5002d225 */ /* 0x000fe200078e006c */
[----:B------:R-:W0:Y:S01]  /*0720*/  @!P1 LDC.64 R20, c[0x0][0x230] ;  /* 0x00008c00ff149b82 */ /* 0x000e220000000a00 */
[----:B------:R-:W-:-:S02]  /*0730*/  SHF.R.S32.HI R89, RZ, 0x1f, R86 ;  /* 0x0000001fff597819 */ /* 0x000fc40000011456 */
[----:B------:R-:W-:Y:S01]  /*0740*/  IADD3 R84, R92, 0x80, RZ ;  /* 0x000000805c547810 */ /* 0x000fe20007ffe0ff */
[----:B----4-:R-:W-:Y:S01]  /*0750*/  @!P1 IMAD R4, R95, R6, RZ ;  /* 0x000000065f049224 */ /* 0x010fe200078e02ff */
[----:B------:R-:W-:Y:S02]  /*0760*/  @!P5 IADD3 R3, R3, R5, RZ ;  /* 0x000000050303d210 */ /* 0x000fe40007ffe0ff */
[C---:B------:R-:W-:Y:S01]  /*0770*/  @!P5 SHF.L.U32 R17, R2.reuse, 0x2, RZ ;  /* 0x000000020211d819 */ /* 0x040fe200000006ff */
[----:B------:R-:W4:Y:S01]  /*0780*/  @!P1 LDC.64 R12, c[0x0][0x228] ;  /* 0x00008a00ff0c9b82 */ /* 0x000f220000000a00 */
[----:B------:R-:W-:Y:S01]  /*0790*/  @!P5 SHF.L.U64.HI R0, R2, 0x2, R3 ;  /* 0x000000020200d819 */ /* 0x000fe20000010203 */
[----:B------:R-:W-:Y:S01]  /*07a0*/  @!P1 IMAD R7, R92, R7, R4 ;  /* 0x000000075c079224 */ /* 0x000fe200078e0204 */
[----:B------:R-:W-:Y:S02]  /*07b0*/  @!P1 MOV R2, R112 ;  /* 0x0000007000029202 */ /* 0x000fe40000000f00 */
[----:B------:R-:W-:-:S02]  /*07c0*/  @!P1 MOV R3, R109 ;  /* 0x0000006d00039202 */ /* 0x000fc40000000f00 */
[----:B-1----:R-:W-:Y:S01]  /*07d0*/  @!P5 IADD3 R4, P0, R17, R14, RZ ;  /* 0x0000000e1104d210 */ /* 0x002fe20007f1e0ff */
[----:B------:R-:W1:Y:S01]  /*07e0*/  @!P3 LDC.64 R18, c[0x0][0x288] ;  /* 0x0000a200ff12bb82 */ /* 0x000e620000000a00 */
[----:B------:R-:W-:Y:S01]  /*07f0*/  ISETP.GE.OR.EX P2, PT, R89, UR15, P6, P2 ;  /* 0x0000000f59007c0c */ /* 0x000fe2000b746720 */
[----:B------:R-:W-:Y:S01]  /*0800*/  @!P1 IMAD.WIDE.U32 R2, R92, R6, R2 ;  /* 0x000000065c029225 */ /* 0x000fe200078e0002 */
[C---:B------:R-:W-:Y:S02]  /*0810*/  @!P5 IADD3.X R5, R0.reuse, R15, RZ, P0, !PT ;  /* 0x0000000f0005d210 */ /* 0x040fe400007fe4ff */
[----:B---3--:R-:W-:Y:S01]  /*0820*/  @!P5 IADD3 R16, P0, R17, R22, RZ ;  /* 0x000000161110d210 */ /* 0x008fe20007f1e0ff */
[----:B0-----:R-:W-:Y:S01]  /*0830*/  @!P4 IMAD R6, R93, R8, RZ ;  /* 0x000000085d06c224 */ /* 0x001fe200078e02ff */
[----:B------:R-:W-:Y:S01]  /*0840*/  @!P1 IADD3 R7, R3, R7, RZ ;  /* 0x0000000703079210 */ /* 0x000fe20007ffe0ff */
[----:B------:R-:W0:Y:S01]  /*0850*/  @!P4 LDC.64 R52, c[0x0][0x230] ;  /* 0x00008c00ff34cb82 */ /* 0x000e220000000a00 */
[----:B------:R-:W-:Y:S01]  /*0860*/  @!P5 IADD3.X R17, R0, R23, RZ, P0, !PT ;  /* 0x000000170011d210 */ /* 0x000fe200007fe4ff */
[----:B------:R-:W-:Y:S01]  /*0870*/  @!P4 IMAD R9, R90, R9, R6 ;  /* 0x000000095a09c224 */ /* 0x000fe200078e0206 */
[----:B------:R-:W-:-:S02]  /*0880*/  @!P1 SHF.L.U64.HI R0, R2, 0x2, R7 ;  /* 0x0000000202009819 */ /* 0x000fc40000010207 */
[----:B------:R-:W-:Y:S02]  /*0890*/  @!P1 SHF.L.U32 R3, R2, 0x2, RZ ;  /* 0x0000000202039819 */ /* 0x000fe400000006ff */
[----:B------:R-:W-:Y:S01]  /*08a0*/  @!P4 MOV R6, R112 ;  /* 0x000000700006c202 */ /* 0x000fe20000000f00 */
[----:B------:R-:W3:Y:S01]  /*08b0*/  @!P4 LDC.64 R14, c[0x0][0x228] ;  /* 0x00008a00ff0ecb82 */ /* 0x000ee20000000a00 */
[----:B------:R-:W-:Y:S02]  /*08c0*/  @!P4 MOV R7, R109 ;  /* 0x0000006d0007c202 */ /* 0x000fe40000000f00 */
[C---:B------:R-:W-:Y:S02]  /*08d0*/  @!P1 IADD3 R20, P0, R3.reuse, R20, RZ ;  /* 0x0000001403149210 */ /* 0x040fe40007f1e0ff */
[----:B------:R-:W-:Y:S01]  /*08e0*/  SHF.R.S32.HI R87, RZ, 0x1f, R84 ;  /* 0x0000001fff577819 */ /* 0x000fe20000011454 */
[----:B------:R-:W-:Y:S01]  /*08f0*/  @!P4 IMAD.WIDE.U32 R6, R90, R8, R6 ;  /* 0x000000085a06c225 */ /* 0x000fe200078e0006 */
[----:B------:R-:W-:Y:S01]  /*0900*/  @!P1 IADD3.X R21, R0, R21, RZ, P0, !PT ;  /* 0x0000001500159210 */ /* 0x000fe200007fe4ff */
[----:B------:R-:W2:Y:S01]  /*0910*/  @!P2 LDC.64 R26, c[0x0][0x288] ;  /* 0x0000a200ff1aab82 */ /* 0x000ea20000000a00 */
[----:B----4-:R-:W-:Y:S01]  /*0920*/  @!P1 IADD3 R2, P0, R3, R12, RZ ;  /* 0x0000000c03029210 */ /* 0x010fe20007f1e0ff */
[----:B-1----:R-:W-:Y:S01]  /*0930*/  @!P3 IMAD R8, R91, R18, RZ ;  /* 0x000000125b08b224 */ /* 0x002fe200078e02ff */
[----:B------:R-:W-:-:S02]  /*0940*/  @!P4 IADD3 R7, R7, R9, RZ ;  /* 0x000000090707c210 */ /* 0x000fc40007ffe0ff */
[----:B------:R-:W-:Y:S01]  /*0950*/  @!P1 IADD3.X R3, R0, R13, RZ, P0, !PT ;  /* 0x0000000d00039210 */ /* 0x000fe200007fe4ff */
[----:B------:R-:W-:Y:S01]  /*0960*/  @!P3 IMAD R9, R88, R19, R8 ;  /* 0x000000135809b224 */ /* 0x000fe200078e0208 */
[C---:B------:R-:W-:Y:S01]  /*0970*/  @!P4 SHF.L.U32 R23, R6.reuse, 0x2, RZ ;  /* 0x000000020617c819 */ /* 0x040fe200000006ff */
[----:B------:R-:W1:Y:S01]  /*0980*/  @!P3 LDC.64 R32, c[0x0][0x230] ;  /* 0x00008c00ff20bb82 */ /* 0x000e620000000a00 */
[----:B------:R-:W-:Y:S02]  /*0990*/  @!P4 SHF.L.U64.HI R0, R6, 0x2, R7 ;  /* 0x000000020600c819 */ /* 0x000fe40000010207 */
[----:B------:R-:W-:Y:S02]  /*09a0*/  @!P3 MOV R6, R112 ;  /* 0x000000700006b202 */ /* 0x000fe40000000f00 */
[----:B------:R-:W-:Y:S02]  /*09b0*/  @!P3 MOV R7, R109 ;  /* 0x0000006d0007b202 */ /* 0x000fe40000000f00 */
[----:B0-----:R-:W-:Y:S01]  /*09c0*/  @!P4 IADD3 R52, P0, R23, R52, RZ ;  /* 0x000000341734c210 */ /* 0x001fe20007f1e0ff */
[----:B------:R-:W0:Y:S01]  /*09d0*/  @!P3 LDC.64 R12, c[0x0][0x228] ;  /* 0x00008a00ff0cbb82 */ /* 0x000e220000000a00 */
[----:B------:R-:W-:Y:S01]  /*09e0*/  ISETP.GE.U32.AND P1, PT, R84, UR14, PT ;  /* 0x0000000e54007c0c */ /* 0x000fe2000bf26070 */
[----:B------:R-:W-:Y:S01]  /*09f0*/  @!P3 IMAD.WIDE.U32 R6, R88, R18, R6 ;  /* 0x000000125806b225 */ /* 0x000fe200078e0006 */
[----:B------:R-:W-:-:S02]  /*0a00*/  @!P4 IADD3.X R53, R0, R53, RZ, P0, !PT ;  /* 0x000000350035c210 */ /* 0x000fc400007fe4ff */
[----:B---3--:R-:W-:Y:S02]  /*0a10*/  @!P4 IADD3 R22, P0, R23, R14, RZ ;  /* 0x0000000e1716c210 */ /* 0x008fe40007f1e0ff */
[----:B------:R-:W-:Y:S01]  /*0a20*/  @!P3 IADD3 R7, R7, R9, RZ ;  /* 0x000000090707b210 */ /* 0x000fe20007ffe0ff */
[----:B------:R-:W3:Y:S01]  /*0a30*/  @!P2 LDC.64 R28, c[0x0][0x230] ;  /* 0x00008c00ff1cab82 */ /* 0x000ee20000000a00 */
[----:B------:R-:W-:Y:S01]  /*0a40*/  @!P4 IADD3.X R23, R0, R15, RZ, P0, !PT ;  /* 0x0000000f0017c210 */ /* 0x000fe200007fe4ff */
[----:B--2---:R-:W-:Y:S01]  /*0a50*/  @!P2 IMAD R8, R89, R26, RZ ;  /* 0x0000001a5908a224 */ /* 0x004fe200078e02ff */
[----:B------:R-:W-:Y:S02]  /*0a60*/  ISETP.GE.OR.EX P1, PT, R87, UR15, P6, P1 ;  /* 0x0000000f57007c0c */ /* 0x000fe4000b726710 */
[----:B------:R-:W-:Y:S01]  /*0a70*/  @!P3 SHF.L.U32 R25, R6, 0x2, RZ ;  /* 0x000000020619b819 */ /* 0x000fe200000006ff */
[----:B------:R-:W-:Y:S01]  /*0a80*/  @!P2 IMAD R9, R86, R27, R8 ;  /* 0x0000001b5609a224 */ /* 0x000fe200078e0208 */
[----:B------:R-:W-:Y:S01]  /*0a90*/  @!P3 SHF.L.U64.HI R0, R6, 0x2, R7 ;  /* 0x000000020600b819 */ /* 0x000fe20000010207 */
[----:B------:R-:W2:Y:S01]  /*0aa0*/  @!P2 LDC.64 R18, c[0x0][0x228] ;  /* 0x00008a00ff12ab82 */ /* 0x000ea20000000a00 */
[----:B------:R-:W-:-:S02]  /*0ab0*/  @!P2 MOV R6, R112 ;  /* 0x000000700006a202 */ /* 0x000fc40000000f00 */
[----:B------:R-:W-:Y:S02]  /*0ac0*/  @!P2 MOV R7, R109 ;  /* 0x0000006d0007a202 */ /* 0x000fe40000000f00 */
[C---:B-1----:R-:W-:Y:S02]  /*0ad0*/  @!P3 IADD3 R32, P0, R25.reuse, R32, RZ ;  /* 0x000000201920b210 */ /* 0x042fe40007f1e0ff */
[----:B------:R-:W-:Y:S01]  /*0ae0*/  IADD3 R82, R92, 0xa0, RZ ;  /* 0x000000a05c527810 */ /* 0x000fe20007ffe0ff */
[----:B------:R-:W-:Y:S01]  /*0af0*/  @!P2 IMAD.WIDE.U32 R6, R86, R26, R6 ;  /* 0x0000001a5606a225 */ /* 0x000fe200078e0006 */
[----:B------:R-:W-:Y:S01]  /*0b00*/  @!P3 IADD3.X R33, R0, R33, RZ, P0, !PT ;  /* 0x000000210021b210 */ /* 0x000fe200007fe4ff */
[----:B------:R-:W1:Y:S01]  /*0b10*/  @!P1 LDC.64 R46, c[0x0][0x230] ;  /* 0x00008c00ff2e9b82 */ /* 0x000e620000000a00 */
[----:B0-----:R-:W-:Y:S02]  /*0b20*/  @!P3 IADD3 R24, P0, R25, R12, RZ ;  /* 0x0000000c1918b210 */ /* 0x001fe40007f1e0ff */
[----:B------:R-:W-:-:S02]  /*0b30*/  @!P2 IADD3 R7, R7, R9, RZ ;  /* 0x000000090707a210 */ /* 0x000fc40007ffe0ff */
[----:B------:R-:W-:Y:S02]  /*0b40*/  @!P2 SHF.L.U32 R27, R6, 0x2, RZ ;  /* 0x00000002061ba819 */ /* 0x000fe400000006ff */
[----:B------:R-:W-:Y:S01]  /*0b50*/  @!P3 IADD3.X R25, R0, R13, RZ, P0, !PT ;  /* 0x0000000d0019b210 */ /* 0x000fe200007fe4ff */
[----:B------:R-:W0:Y:S01]  /*0b60*/  @!P1 LDC.64 R8, c[0x0][0x288] ;  /* 0x0000a200ff089b82 */ /* 0x000e220000000a00 */
[----:B------:R-:W-:Y:S02]  /*0b70*/  @!P2 SHF.L.U64.HI R6, R6, 0x2, R7 ;  /* 0x000000020606a819 */ /* 0x000fe40000010207 */
[----:B---3--:R-:W-:Y:S02]  /*0b80*/  @!P2 IADD3 R28, P0, R27, R28, RZ ;  /* 0x0000001c1b1ca210 */ /* 0x008fe40007f1e0ff */
[----:B------:R-:W-:Y:S02]  /*0b90*/  @!P1 MOV R7, R109 ;  /* 0x0000006d00079202 */ /* 0x000fe40000000f00 */
[----:B------:R-:W-:-:S02]  /*0ba0*/  @!P2 IADD3.X R29, R6, R29, RZ, P0, !PT ;  /* 0x0000001d061da210 */ /* 0x000fc400007fe4ff */
[----:B--2---:R-:W-:Y:S02]  /*0bb0*/  @!P2 IADD3 R26, P0, R27, R18, RZ ;  /* 0x000000121b1aa210 */ /* 0x004fe40007f1e0ff */
[----:B------:R-:W-:Y:S02]  /*0bc0*/  SHF.R.S32.HI R85, RZ, 0x1f, R82 ;  /* 0x0000001fff557819 */ /* 0x000fe40000011452 */
[----:B------:R-:W-:Y:S02]  /*0bd0*/  @!P2 IADD3.X R27, R6, R19, RZ, P0, !PT ;  /* 0x00000013061ba210 */ /* 0x000fe400007fe4ff */
[----:B------:R-:W-:Y:S02]  /*0be0*/  @!P1 MOV R6, R112 ;  /* 0x0000007000069202 */ /* 0x000fe40000000f00 */
[----:B------:R-:W-:Y:S02]  /*0bf0*/  IADD3 R78, R92, 0xe0, RZ ;  /* 0x000000e05c4e7810 */ /* 0x000fe40007ffe0ff */
[----:B------:R-:W-:-:S02]  /*0c00*/  P2R R10, PR, RZ, 0x20 ;  /* 0x00000020ff0a7803 */ /* 0x000fc40000000000 */
[----:B------:R-:W-:Y:S01]  /*0c10*/  SHF.R.S32.HI R81, RZ, 0x1f, R78 ;  /* 0x0000001fff517819 */ /* 0x000fe2000001144e */
[-C--:B0-----:R-:W-:Y:S02]  /*0c20*/  @!P1 IMAD R0, R87, R8.reuse, RZ ;  /* 0x0000000857009224 */ /* 0x081fe400078e02ff */
[----:B------:R-:W-:-:S04]  /*0c30*/  @!P1 IMAD.WIDE.U32 R6, R84, R8, R6 ;  /* 0x0000000854069225 */ /* 0x000fc800078e0006 */
[----:B------:R-:W-:Y:S01]  /*0c40*/  @!P1 IMAD R9, R84, R9, R0 ;  /* 0x0000000954099224 */ /* 0x000fe200078e0200 */
[----:B------:R-:W-:-:S04]  /*0c50*/  @!P1 SHF.L.U32 R43, R6, 0x2, RZ ;  /* 0x00000002062b9819 */ /* 0x000fc800000006ff */
[----:B------:R-:W-:Y:S02]  /*0c60*/  @!P1 IADD3 R7, R7, R9, RZ ;  /* 0x0000000907079210 */ /* 0x000fe40007ffe0ff */
[----:B------:R-:W0:Y:S01]  /*0c70*/  @!P1 LDC.64 R8, c[0x0][0x228] ;  /* 0x00008a00ff089b82 */ /* 0x000e220000000a00 */
[----:B-1----:R-:W-:Y:S02]  /*0c80*/  @!P1 IADD3 R46, P0, R43, R46, RZ ;  /* 0x0000002e2b2e9210 */ /* 0x002fe40007f1e0ff */
[----:B------:R-:W-:-:S04]  /*0c90*/  @!P1 SHF.L.U64.HI R6, R6, 0x2, R7 ;  /* 0x0000000206069819 */ /* 0x000fc80000010207 */
[----:B------:R-:W-:Y:S02]  /*0ca0*/  @!P1 IADD3.X R47, R6, R47, RZ, P0, !PT ;  /* 0x0000002f062f9210 */ /* 0x000fe400007fe4ff */
[----:B0-----:R-:W-:-:S04]  /*0cb0*/  @!P1 IADD3 R42, P0, R43, R8, RZ ;  /* 0x000000082b2a9210 */ /* 0x001fc80007f1e0ff */
[----:B------:R-:W-:Y:S02]  /*0cc0*/  @!P1 IADD3.X R43, R6, R9, RZ, P0, !PT ;  /* 0x00000009062b9210 */ /* 0x000fe400007fe4ff */
[----:B------:R-:W-:-:S04]  /*0cd0*/  ISETP.GE.U32.AND P0, PT, R82, UR14, PT ;  /* 0x0000000e52007c0c */ /* 0x000fc8000bf06070 */
[----:B------:R-:W-:-:S13]  /*0ce0*/  ISETP.GE.OR.EX P0, PT, R85, UR15, P6, P0 ;  /* 0x0000000f55007c0c */ /* 0x000fda000b706700 */
[----:B------:R-:W0:Y:S01]  /*0cf0*/  @!P0 LDC.64 R8, c[0x0][0x288] ;  /* 0x0000a200ff088b82 */ /* 0x000e220000000a00 */
[----:B------:R-:W-:Y:S02]  /*0d00*/  @!P0 MOV R6, R112 ;  /* 0x0000007000068202 */ /* 0x000fe40000000f00 */
[----:B------:R-:W-:-:S05]  /*0d10*/  @!P0 MOV R7, R109 ;  /* 0x0000006d00078202 */ /* 0x000fca0000000f00 */
[----:B------:R-:W1:Y:S01]  /*0d20*/  @!P0 LDC.64 R40, c[0x0][0x230] ;  /* 0x00008c00ff288b82 */ /* 0x000e620000000a00 */
        /* <DEDUP_REMOVED lines=12> */
[----:B------:R-:W-:-:S04]  /*0df0*/  ISETP.GE.AND.EX P6, PT, R81, UR15, PT, P6 ;  /* 0x0000000f51007c0c */ /* 0x000fc8000bfc6360 */
[----:B------:R-:W-:-:S13]  /*0e00*/  ISETP.GT.U32.OR P6, PT, R105, 0x1ff, P6 ;  /* 0x000001ff6900780c */ /* 0x000fda00037c4470 */
        /* <DEDUP_REMOVED lines=11> */
[----:B------:R-:W-:Y:S01]  /*0ec0*/  @!P6 SHF.L.U64.HI R6, R6, 0x2, R7 ;  /* 0x000000020606e819 */ /* 0x000fe20000010207 */
[----:B------:R-:W-:-:S03]  /*0ed0*/  FFMA.FTZ R7, -R30, R30, R31 ;  /* 0x0000001e1e077223 */ /* 0x000fc6000001011f */
[----:B------:R-:W-:Y:S02]  /*0ee0*/  @!P6 IADD3.X R19, R6, R19, RZ, P5, !PT ;  /* 0x000000130613e210 */ /* 0x000fe40002ffe4ff */
[----:B0-----:R-:W-:-:S04]  /*0ef0*/  @!P6 IADD3 R36, P5, R37, R8, RZ ;  /* 0x000000082524e210 */ /* 0x001fc80007fbe0ff */
[----:B------:R-:W-:Y:S02]  /*0f00*/  @!P6 IADD3.X R37, R6, R9, RZ, P5, !PT ;  /* 0x000000090625e210 */ /* 0x000fe40002ffe4ff */
[----:B------:R-:W-:-:S13]  /*0f10*/  FSETP.GTU.FTZ.AND P5, PT, R7, RZ, PT ;  /* 0x000000ff0700720b */ /* 0x000fda0003fbc000 */
[----:B------:R-:W0:Y:S01]  /*0f20*/  @P5 LDC R0, c[0x0][0x250] ;  /* 0x00009400ff005b82 */ /* 0x000e220000000800 */
[----:B------:R-:W-:Y:S02]  /*0f30*/  MOV R102, 0x3f800000 ;  /* 0x3f80000000667802 */ /* 0x000fe40000000f00 */
[----:B------:R-:W-:Y:S02]  /*0f40*/  CS2R R8, SRZ ;  /* 0x0000000000087805 */ /* 0x000fe4000001ff00 */
[----:B------:R-:W-:-:S04]  /*0f50*/  CS2R R14, SRZ ;  /* 0x00000000000e7805 */ /* 0x000fc8000001ff00 */
[----:B------:R1:W5:Y:S01]  /*0f60*/  @!P6 LDG.E.64 R8, desc[UR8][R18.64] ;  /* 0x000000081208e981 */ /* 0x000362000c1e1b00 */
[----:B0-----:R-:W-:-:S04]  /*0f70*/  @P5 FADD.FTZ R0, R7, R0 ;  /* 0x0000000007005221 */ /* 0x001fc80000010000 */
[----:B------:R0:W2:Y:S01]  /*0f80*/  @P5 MUFU.RSQ R102, R0 ;  /* 0x0000000000665308 */ /* 0x0000a20000001400 */
[----:B------:R-:W-:Y:S02]  /*0f90*/  ISETP.NE.AND P5, PT, R10, RZ, PT ;  /* 0x000000ff0a00720c */ /* 0x000fe40003fa5270 */
[----:B------:R-:W-:Y:S02]  /*0fa0*/  CS2R R6, SRZ ;  /* 0x0000000000067805 */ /* 0x000fe4000001ff00 */
[----:B------:R-:W-:Y:S02]  /*0fb0*/  CS2R R10, SRZ ;  /* 0x00000000000a7805 */ /* 0x000fe4000001ff00 */
[----:B-1----:R-:W-:Y:S02]  /*0fc0*/  CS2R R18, SRZ ;  /* 0x0000000000127805 */ /* 0x002fe4000001ff00 */
[----:B------:R-:W-:-:S04]  /*0fd0*/  CS2R R50, SRZ ;  /* 0x0000000000327805 */ /* 0x000fc8000001ff00 */
[----:B------:R-:W5:Y:S04]  /*0fe0*/  @!P3 LDG.E.64 R18, desc[UR8][R24.64] ;  /* 0x000000081812b981 */ /* 0x000f68000c1e1b00 */
[----:B------:R1:W5:Y:S04]  /*0ff0*/  @!P5 LDG.E.64 R6, desc[UR8][R4.64] ;  /* 0x000000080406d981 */ /* 0x000368000c1e1b00 */
[----:B------:R3:W5:Y:S01]  /*1000*/  @!P5 LDG.E.64 R10, desc[UR8][R16.64] ;  /* 0x00000008100ad981 */ /* 0x000762000c1e1b00 */
[----:B------:R-:W-:-:S03]  /*1010*/  LOP3.LUT P5, RZ, R106, 0x4, RZ, 0xc0, !PT ;  /* 0x000000046aff7812 */ /* 0x000fc600078ac0ff */
[----:B------:R-:W5:Y:S01]  /*1020*/  @!P4 LDG.E.64 R50, desc[UR8][R52.64] ;  /* 0x000000083432c981 */ /* 0x000f62000c1e1b00 */
[----:B-1----:R-:W-:Y:S02]  /*1030*/  CS2R R4, SRZ ;  /* 0x0000000000047805 */ /* 0x002fe4000001ff00 */
[----:B---3--:R-:W-:Y:S02]  /*1040*/  CS2R R16, SRZ ;  /* 0x0000000000107805 */ /* 0x008fe4000001ff00 */
[----:B------:R-:W-:Y:S02]  /*1050*/  CS2R R24, SRZ ;  /* 0x0000000000187805 */ /* 0x000fe4000001ff00 */
[----:B------:R1:W5:Y:S04]  /*1060*/  @!P3 LDG.E.64 R4, desc[UR8][R32.64] ;  /* 0x000000082004b981 */ /* 0x000368000c1e1b00 */
[----:B------:R3:W5:Y:S04]  /*1070*/  @!P5 LDG.E.64 R14, desc[UR8][R2.64] ;  /* 0x00000008020ed981 */ /* 0x000768000c1e1b00 */
[----:B------:R4:W5:Y:S01]  /*1080*/  @!P4 LDG.E.64 R16, desc[UR8][R22.64] ;  /* 0x000000081610c981 */ /* 0x000962000c1e1b00 */
[----:B-1----:R-:W-:-:S03]  /*1090*/  CS2R R32, SRZ ;  /* 0x0000000000207805 */ /* 0x002fc6000001ff00 */
[----:B------:R-:W5:Y:S01]  /*10a0*/  @!P0 LDG.E.64 R24, desc[UR8][R44.64] ;  /* 0x000000082c188981 */ /* 0x000f62000c1e1b00 */
[----:B---3--:R-:W-:Y:S02]  /*10b0*/  MOV R3, RZ ;  /* 0x000000ff00037202 */ /* 0x008fe40000000f00 */
[----:B------:R-:W-:Y:S01]  /*10c0*/  MOV R2, RZ ;  /* 0x000000ff00027202 */ /* 0x000fe20000000f00 */
[----:B------:R-:W5:Y:S01]  /*10d0*/  @!P0 LDG.E.64 R32, desc[UR8][R40.64] ;  /* 0x0000000828208981 */ /* 0x000f62000c1e1b00 */
[----:B----4-:R-:W-:-:S04]  /*10e0*/  CS2R R22, SRZ ;  /* 0x0000000000167805 */ /* 0x010fc8000001ff00 */
[----:B------:R-:W5:Y:S04]  /*10f0*/  @!P1 LDG.E.64 R2, desc[UR8][R46.64] ;  /* 0x000000082e029981 */ /* 0x000f68000c1e1b00 */
[----:B------:R-:W5:Y:S01]  /*1100*/  @!P1 LDG.E.64 R22, desc[UR8][R42.64] ;  /* 0x000000082a169981 */ /* 0x000f62000c1e1b00 */
[----:B------:R-:W-:Y:S02]  /*1110*/  CS2R R48, SRZ ;  /* 0x0000000000307805 */ /* 0x000fe4000001ff00 */
[----:B------:R-:W-:-:S04]  /*1120*/  CS2R R12, SRZ ;  /* 0x00000000000c7805 */ /* 0x000fc8000001ff00 */
[----:B------:R1:W5:Y:S01]  /*1130*/  @!P5 LDG.E.64 R48, desc[UR8][R20.64] ;  /* 0x000000081430d981 */ /* 0x000362000c1e1b00 */
[----:B------:R-:W-:-:S03]  /*1140*/  ISETP.GT.U32.AND P5, PT, R105, 0x1ff, PT ;  /* 0x000001ff6900780c */ /* 0x000fc60003fa4070 */
[----:B------:R3:W5:Y:S01]  /*1150*/  @!P6 LDG.E.64 R12, desc[UR8][R36.64] ;  /* 0x00000008240ce981 */ /* 0x000762000c1e1b00 */
[----:B------:R-:W-:Y:S01]  /*1160*/  BSSY B0, `(.L_x_1422) ;  /* 0x0000013000007945 */ /* 0x000fe20003800000 */
[----:B-1----:R-:W-:Y:S02]  /*1170*/  CS2R R20, SRZ ;  /* 0x0000000000147805 */ /* 0x002fe4000001ff00 */
[----:B---3--:R-:W-:-:S04]  /*1180*/  CS2R R36, SRZ ;  /* 0x0000000000247805 */ /* 0x008fc8000001ff00 */
[----:B------:R1:W5:Y:S04]  /*1190*/  @!P2 LDG.E.64 R20, desc[UR8][R26.64] ;  /* 0x000000081a14a981 */ /* 0x000368000c1e1b00 */
[----:B------:R3:W5:Y:S01]  /*11a0*/  @!P2 LDG.E.64 R36, desc[UR8][R28.64] ;  /* 0x000000081c24a981 */ /* 0x000762000c1e1b00 */
[----:B-1----:R-:W-:Y:S02]  /*11b0*/  CS2R R26, SRZ ;  /* 0x00000000001a7805 */ /* 0x002fe4000001ff00 */
[----:B---3--:R-:W-:Y:S01]  /*11c0*/  CS2R R28, SRZ ;  /* 0x00000000001c7805 */ /* 0x008fe2000001ff00 */
[----:B0-2---:R-:W-:Y:S06]  /*11d0*/  @P5 BRA `(.L_x_1423) ;  /* 0x00000000002c5947 */ /* 0x005fec0003800000 */
[C---:B------:R-:W-:Y:S01]  /*11e0*/  SHF.L.U32 R31, R34.reuse, 0x2, RZ ;  /* 0x00000002221f7819 */ /* 0x040fe200000006ff */
[----:B------:R-:W-:Y:S01]  /*11f0*/  ULDC.64 UR12, c[0x0][0x238] ;  /* 0x00008e00000c7ab9 */ /* 0x000fe20000000a00 */
[----:B------:R-:W-:Y:S02]  /*1200*/  SHF.L.U64.HI R0, R34, 0x2, R35 ;  /* 0x0000000222007819 */ /* 0x000fe40000010223 */
[----:B------:R-:W-:-:S04]  /*1210*/  IADD3 R26, P5, R31, UR12, RZ ;  /* 0x0000000c1f1a7c10 */ /* 0x000fc8000ffbe0ff */
[----:B------:R-:W-:Y:S02]  /*1220*/  IADD3.X R27, R0, UR13, RZ, P5, !PT ;  /* 0x0000000d001b7c10 */ /* 0x000fe4000affe4ff */
[----:B------:R-:W-:-:S04]  /*1230*/  ISETP.NE.AND P5, PT, RZ, UR10, PT ;  /* 0x0000000aff007c0c */ /* 0x000fc8000bfa5270 */
[----:B------:R-:W5:Y:S09]  /*1240*/  LDG.E.64 R26, desc[UR8][R26.64] ;  /* 0x000000081a1a7981 */ /* 0x000f72000c1e1b00 */
[----:B------:R-:W0:Y:S02]  /*1250*/  @P5 LDC.64 R34, c[0x0][0x240] ;  /* 0x00009000ff225b82 */ /* 0x000e240000000a00 */
[----:B0-----:R-:W-:-:S04]  /*1260*/  @P5 IADD3 R34, P6, R31, R34, RZ ;  /* 0x000000221f225210 */ /* 0x001fc80007fde0ff */
[----:B------:R-:W-:-:S05]  /*1270*/  @P5 IADD3.X R35, R0, R35, RZ, P6, !PT ;  /* 0x0000002300235210 */ /* 0x000fca00037fe4ff */
[----:B------:R0:W5:Y:S04]  /*1280*/  @P5 LDG.E.64 R28, desc[UR8][R34.64] ;  /* 0x00000008221c5981 */ /* 0x000168000c1e1b00 */
.L_x_1423:
[----:B------:R-:W-:Y:S05]  /*1290*/  BSYNC B0 ;  /* 0x0000000000007941 */ /* 0x000fea0003800000 */
.L_x_1422:
[----:B------:R-:W-:Y:S01]  /*12a0*/  ISETP.NE.AND P5, PT, RZ, UR10, PT ;  /* 0x0000000aff007c0c */ /* 0x000fe2000bfa5270 */
[C---:B-----5:R-:W-:Y:S01]  /*12b0*/  FADD.FTZ R79, -R30.reuse, R48 ;  /* 0x000000301e4f7221 */ /* 0x060fe20000010100 */
[----:B------:R-:W-:Y:S01]  /*12c0*/  FADD.FTZ R49, -R30, R49 ;  /* 0x000000311e317221 */ /* 0x000fe20000010100 */
[----:B------:R-:W-:Y:S01]  /*12d0*/  LOP3.LUT R106, R106, 0xfffffffd, RZ, 0xc0, !PT ;  /* 0xfffffffd6a6a7812 */ /* 0x000fe200078ec0ff */
[C---:B------:R-:W-:Y:S01]  /*12e0*/  FADD.FTZ R77, -R30.reuse, R50 ;  /* 0x000000321e4d7221 */ /* 0x040fe20000010100 */
[----:B------:R-:W-:Y:S01]  /*12f0*/  FADD.FTZ R51, -R30, R51 ;  /* 0x000000331e337221 */ /* 0x000fe20000010100 */
[----:B0-----:R-:W-:Y:S01]  /*1300*/  MOV R34, R14 ;  /* 0x0000000e00227202 */ /* 0x001fe20000000f00 */
[-C--:B------:R-:W-:Y:S01]  /*1310*/  FMUL.FTZ R79, R79, R102.reuse ;  /* 0x000000664f4f7220 */ /* 0x080fe20000410000 */
[----:B------:R-:W-:Y:S01]  /*1320*/  MOV R35, R15 ;  /* 0x0000000f00237202 */ /* 0x000fe20000000f00 */
[----:B------:R-:W-:Y:S01]  /*1330*/  FMUL.FTZ R76, R49, R102 ;  /* 0x00000066314c7220 */ /* 0x000fe20000410000 */
[----:B------:R-:W-:-:S03]  /*1340*/  MOV R31, R16 ;  /* 0x00000010001f7202 */ /* 0x000fc60000000f00 */
        /* <DEDUP_REMOVED lines=20> */
.L_x_1424:
[----:B------:R-:W-:Y:S01]  /*1490*/  FMUL.FTZ R0, R34, R26 ;  /* 0x0000001a22007220 */ /* 0x000fe20000410000 */
        /* <DEDUP_REMOVED lines=25> */
.L_x_1425:
        /* <DEDUP_REMOVED lines=26> */
[----:B-1----:R-:W-:Y:S01]  /*17d0*/  FADD.FTZ R47, -R41, 1 ;  /* 0x3f800000292f7421 */ /* 0x002fe20000010100 */
[----:B------:R-:W-:-:S03]  /*17e0*/  FMUL.FTZ R41, R18, R41 ;  /* 0x0000002912297220 */ /* 0x000fc60000410000 */
[----:B------:R-:W-:-:S04]  /*17f0*/  FFMA.FTZ R4, R4, R47, 1 ;  /* 0x3f80000004047423 */ /* 0x000fc8000001002f */
[----:B------:R-:W-:Y:S01]  /*1800*/  FMUL.FTZ R40, R41, R4 ;  /* 0x0000000429287220 */ /* 0x000fe20000410000 */
[----:B------:R-:W-:-:S07]  /*1810*/  FMUL.FTZ R41, R5, R48 ;  /* 0x0000003005297220 */ /* 0x000fce0000410000 */
.L_x_1426:
        /* <DEDUP_REMOVED lines=27> */
[----:B------:R-:W-:Y:S02]  /*19d0*/  FMUL.FTZ R45, R20, R45 ;  /* 0x0000002d142d7220 */ /* 0x000fe40000410000 */
[----:B------:R-:W-:Y:S01]  /*19e0*/  FMUL.FTZ R37, R37, R50 ;  /* 0x0000003225257220 */ /* 0x000fe20000410000 */
[----:B------:R-:W-:-:S04]  /*19f0*/  FFMA.FTZ R36, R36, R49, 1 ;  /* 0x3f80000024247423 */ /* 0x000fc80000010031 */
[----:B------:R-:W-:-:S07]  /*1a00*/  FMUL.FTZ R36, R45, R36 ;  /* 0x000000242d247220 */ /* 0x000fce0000410000 */
.L_x_1427:
        /* <DEDUP_REMOVED lines=31> */
.L_x_1428:
        /* <DEDUP_REMOVED lines=31> */
.L_x_1429:
        /* <DEDUP_REMOVED lines=31> */
.L_x_1430:
        /* <DEDUP_REMOVED lines=26> */
[----:B-1----:R-:W-:-:S03]  /*2180*/  FADD.FTZ R59, -R54, 1 ;  /* 0x3f800000363b7421 */ /* 0x002fc60000010100 */
[----:B------:R-:W-:Y:S01]  /*2190*/  FMUL.FTZ R30, R55, R30 ;  /* 0x0000001e371e7220 */ /* 0x000fe20000410000 */
[----:B------:R-:W-:Y:S01]  /*21a0*/  FFMA.FTZ R59, R46, R59, 1 ;  /* 0x3f8000002e3b7423 */ /* 0x000fe2000001003b */
[----:B------:R-:W-:-:S04]  /*21b0*/  FMUL.FTZ R46, R13, R54 ;  /* 0x000000360d2e7220 */ /* 0x000fc80000410000 */
[----:B------:R-:W-:-:S07]  /*21c0*/  FMUL.FTZ R46, R46, R59 ;  /* 0x0000003b2e2e7220 */ /* 0x000fce0000410000 */
.L_x_1431:
        /* <DEDUP_REMOVED lines=16> */
[----:B------:R-:W-:Y:S01]  /*22d0*/  FFMA.FTZ R50, R75, R40, R50 ;  /* 0x000000284b327223 */ /* 0x000fe20000010032 */
[----:B------:R-:W-:Y:S01]  /*22e0*/  UIADD3 UR5, UR7, 0xa0, URZ ;  /* 0x000000a007057890 */ /* 0x000fe2000fffe03f */
[----:B------:R-:W2:Y:S01]  /*22f0*/  SHFL.DOWN PT, R49, R52, 0x1, 0x1f ;  /* 0x08201f0034317f89 */ /* 0x000ea200000e0000 */
[----:B------:R-:W-:Y:S01]  /*2300*/  FADD.FTZ R31, R31, R40 ;  /* 0x000000281f1f7221 */ /* 0x000fe20000010000 */
[----:B------:R-:W-:Y:S01]  /*2310*/  FFMA.FTZ R50, R73, R36, R50 ;  /* 0x0000002449327223 */ /* 0x000fe20000010032 */
[----:B------:R-:W3:Y:S01]  /*2320*/  LDC.64 R110, c[0x0][0x268] ;  /* 0x00009a00ff6e7b82 */ /* 0x000ee20000000a00 */
[----:B------:R-:W-:Y:S01]  /*2330*/  BSSY B0, `(.L_x_1432) ;  /* 0x0000064000007945 */ /* 0x000fe20003800000 */
[----:B------:R-:W-:Y:S01]  /*2340*/  FADD.FTZ R31, R31, R36 ;  /* 0x000000241f1f7221 */ /* 0x000fe20000010000 */
[----:B------:R-:W-:-:S03]  /*2350*/  FFMA.FTZ R50, R3, R42, R50 ;  /* 0x0000002a03327223 */ /* 0x000fc60000010032 */
[----:B------:R-:W-:Y:S01]  /*2360*/  FADD.FTZ R31, R31, R42 ;  /* 0x0000002a1f1f7221 */ /* 0x000fe20000010000 */
[----:B------:R-:W-:Y:S01]  /*2370*/  FFMA.FTZ R50, R5, R32, R50 ;  /* 0x0000002005327223 */ /* 0x000fe20000010032 */
[----:B------:R-:W4:Y:S02]  /*2380*/  LDC R100, c[0x0][0xc] ;  /* 0x00000300ff647b82 */ /* 0x000f240000000800 */
[----:B------:R-:W-:Y:S01]  /*2390*/  FADD.FTZ R31, R31, R32 ;  /* 0x000000201f1f7221 */ /* 0x000fe20000010000 */
[----:B0-----:R-:W-:Y:S01]  /*23a0*/  ULEA UR5, UR11, UR5, 0x18 ;  /* 0x000000050b057291 */ /* 0x001fe2000f8ec03f */
[----:B------:R-:W-:Y:S02]  /*23b0*/  FFMA.FTZ R50, R7, R44, R50 ;  /* 0x0000002c07327223 */ /* 0x000fe40000010032 */
[----:B------:R-:W-:Y:S01]  /*23c0*/  FADD.FTZ R31, R31, R44 ;  /* 0x0000002c1f1f7221 */ /* 0x000fe20000010000 */
[----:B-1----:R-:W-:Y:S02]  /*23d0*/  @!P5 FADD.FTZ R47, R47, R48 ;  /* 0x000000302f2fd221 */ /* 0x002fe40000010000 */
[----:B------:R-:W-:Y:S01]  /*23e0*/  LEA R107, R105, UR5, 0x4 ;  /* 0x00000005696b7c11 */ /* 0x000fe2000f8e20ff */
[----:B--2---:R-:W-:-:S02]  /*23f0*/  @!P5 FADD.FTZ R52, R52, R49 ;  /* 0x000000313434d221 */ /* 0x004fc40000010000 */
        /* <DEDUP_REMOVED lines=19> */
[----:B------:R-:W-:Y:S01]  /*2530*/  FADD.FTZ R48, RZ, R35 ;  /* 0x00000023ff307221 */ /* 0x000fe20000010000 */
[----:B-1----:R-:W-:Y:S01]  /*2540*/  @!P5 FADD.FTZ R52, R52, R49 ;  /* 0x000000313434d221 */ /* 0x002fe20000010000 */
[----:B------:R-:W-:-:S02]  /*2550*/  FFMA.FTZ R49, R76, R35, RZ ;  /* 0x000000234c317223 */ /* 0x000fc400000100ff */
[----:B------:R-:W-:Y:S01]  /*2560*/  FADD.FTZ R48, R48, R39 ;  /* 0x0000002730307221 */ /* 0x000fe20000010000 */
[----:B------:R-:W-:Y:S01]  /*2570*/  ISETP.NE.AND P5, PT, R101, RZ, PT ;  /* 0x000000ff6500720c */ /* 0x000fe20003fa5270 */
[----:B------:R-:W-:Y:S02]  /*2580*/  FFMA.FTZ R49, R74, R39, R49 ;  /* 0x000000274a317223 */ /* 0x000fe40000010031 */
[----:B------:R-:W-:Y:S02]  /*2590*/  FADD.FTZ R48, R48, R41 ;  /* 0x0000002930307221 */ /* 0x000fe40000010000 */
[----:B------:R-:W-:Y:S02]  /*25a0*/  FFMA.FTZ R49, R72, R41, R49 ;  /* 0x0000002948317223 */ /* 0x000fe40000010031 */
[----:B------:R-:W-:Y:S02]  /*25b0*/  FADD.FTZ R48, R48, R37 ;  /* 0x0000002530307221 */ /* 0x000fe40000010000 */
[----:B------:R-:W-:-:S02]  /*25c0*/  FFMA.FTZ R49, R0, R37, R49 ;  /* 0x0000002500317223 */ /* 0x000fc40000010031 */
[----:B------:R-:W-:Y:S02]  /*25d0*/  FADD.FTZ R48, R48, R43 ;  /* 0x0000002b30307221 */ /* 0x000fe40000010000 */
[----:B------:R-:W-:Y:S02]  /*25e0*/  FFMA.FTZ R49, R2, R43, R49 ;  /* 0x0000002b02317223 */ /* 0x000fe40000010031 */
[----:B------:R-:W-:Y:S02]  /*25f0*/  FADD.FTZ R48, R48, R33 ;  /* 0x0000002130307221 */ /* 0x000fe40000010000 */
[----:B------:R-:W-:Y:S02]  /*2600*/  FFMA.FTZ R49, R4, R33, R49 ;  /* 0x0000002104317223 */ /* 0x000fe40000010031 */
[----:B------:R-:W-:Y:S01]  /*2610*/  FADD.FTZ R51, R48, R45 ;  /* 0x0000002d30337221 */ /* 0x000fe20000010000 */
[----:B------:R-:W-:Y:S01]  /*2620*/  FFMA.FTZ R48, R9, R30, R50 ;  /* 0x0000001e09307223 */ /* 0x000fe20000010032 */
[----:B------:R-:W-:Y:S01]  /*2630*/  FADD.FTZ R50, R31, R30 ;  /* 0x0000001e1f327221 */ /* 0x000fe20000010000 */
[----:B------:R-:W-:Y:S01]  /*2640*/  FFMA.FTZ R49, R6, R45, R49 ;  /* 0x0000002d06317223 */ /* 0x000fe20000010031 */
[----:B------:R-:W-:Y:S01]  /*2650*/  FADD.FTZ R51, R51, R46 ;  /* 0x0000002e33337221 */ /* 0x000fe20000010000 */
[----:B------:R-:W-:-:S02]  /*2660*/  MOV R30, R47 ;  /* 0x0000002f001e7202 */ /* 0x000fc40000000f00 */
[----:B------:R-:W-:Y:S01]  /*2670*/  FFMA.FTZ R49, R8, R46, R49 ;  /* 0x0000002e08317223 */ /* 0x000fe20000010031 */
[----:B------:R-:W-:Y:S02]  /*2680*/  MOV R31, R52 ;  /* 0x00000034001f7202 */ /* 0x000fe40000000f00 */
[----:B------:R-:W-:Y:S02]  /*2690*/  LEA R33, R38, R105, 0x4 ;  /* 0x0000006926217211 */ /* 0x000fe400078e20ff */
[----:B------:R0:W-:Y:S03]  /*26a0*/  STS.128 [R107], R48 ;  /* 0x000000306b007388 */ /* 0x0001e60000000c00 */
[----:B---3--:R-:W-:Y:S01]  /*26b0*/  IMAD.WIDE R110, R33, 0x4, R110 ;  /* 0x00000004216e7825 */ /* 0x008fe200078e026e */
[----:B------:R0:W-:Y:S01]  /*26c0*/  @!P5 STS.64 [R94+0x10], R30 ;  /* 0x0000101e5e00d388 */ /* 0x0001e20000000a00 */
[----:B------:R-:W-:Y:S01]  /*26d0*/  BAR.SYNC.DEFER_BLOCKING 0x0 ;  /* 0x0000000000007b1d */ /* 0x000fe20000010000 */
[----:B------:R-:W-:-:S13]  /*26e0*/  ISETP.NE.AND P5, PT, R105, RZ, PT ;  /* 0x000000ff6900720c */ /* 0x000fda0003fa5270 */
[----:B0---4-:R-:W-:Y:S05]  /*26f0*/  @P5 BRA `(.L_x_1433) ;  /* 0x00000000009c5947 */ /* 0x011fea0003800000 */
        /* <DEDUP_REMOVED lines=39> */
.L_x_1433:
[----:B------:R-:W-:Y:S05]  /*2970*/  BSYNC B0 ;  /* 0x0000000000007941 */ /* 0x000fea0003800000 */
.L_x_1432:
        /* <DEDUP_REMOVED lines=58> */
[----:B------:R-:W-:-:S02]  /*2d20*/  FADD.FTZ R114, R114, R63 ;  /* 0x0000003f72727221 */ /* 0x000fc40000010000 */
        /* <DEDUP_REMOVED lines=45> */
[----:B0-----:R-:W-:Y:S01]  /*3000*/  FADD.FTZ R115, R115, R48 ;  /* 0x0000003073737221 */ /* 0x001fe20000010000 */
[----:B------:R-:W0:Y:S01]  /*3010*/  LDS.128 R60, [R107+0x1b00] ;  /* 0x001b00006b3c7984 */ /* 0x000e220000000c00 */
        /* <DEDUP_REMOVED lines=13> */
[----:B------:R-:W-:-:S03]  /*30f0*/  FADD.FTZ R114, R114, R43 ;  /* 0x0000002b72727221 */ /* 0x000fc60000010000 */
[----:B------:R-:W2:Y:S01]  /*3100*/  LDS.128 R40, [R107+0x1f00] ;  /* 0x001f00006b287984 */ /* 0x000ea20000000c00 */
[----:B---3--:R-:W-:Y:S01]  /*3110*/  FADD.FTZ R115, R115, R32 ;  /* 0x0000002073737221 */ /* 0x008fe20000010000 */
        /* <DEDUP_REMOVED lines=23> */
[----:B------:R-:W-:Y:S01]  /*3290*/  FADD.FTZ R115, R115, R68 ;  /* 0x0000004473737221 */ /* 0x000fe20000010000 */
        /* <DEDUP_REMOVED lines=15> */
.L_x_1435:
[----:B------:R-:W-:Y:S05]  /*3390*/  BSYNC B0 ;  /* 0x0000000000007941 */ /* 0x000fea0003800000 */
.L_x_1434:
[----:B------:R-:W-:Y:S04]  /*33a0*/  BSSY B0, `(.L_x_1436) ;  /* 0x000000d000007945 */ /* 0x000fe80003800000 */
[----:B------:R-:W-:Y:S05]  /*33b0*/  @P6 BRA `(.L_x_1437) ;  /* 0x00000000002c6947 */ /* 0x000fea0003800000 */
        /* <DEDUP_REMOVED lines=11> */
.L_x_1437:
[----:B------:R-:W-:Y:S05]  /*3470*/  BSYNC B0 ;  /* 0x0000000000007941 */ /* 0x000fea0003800000 */
.L_x_1436:
[----:B------:R-:W-:-:S13]  /*3480*/  ISETP.GE.U32.AND P6, PT, R100, 0x2, PT ;  /* 0x000000026400780c */ /* 0x000fda0003fc6070 */
[----:B------:R-:W-:Y:S05]  /*3490*/  @!P6 BRA `(.L_x_1438) ;  /* 0x0000001000c8e947 */ /* 0x000fea0003800000 */
[----:B-1----:R-:W0:Y:S01]  /*34a0*/  LDC R33, c[0x0][0x10] ;  /* 0x00000400ff217b82 */ /* 0x002e220000000800 */
[----:B------:R-:W1:Y:S01]  /*34b0*/  S2R R34, SR_CTAID.Y ;  /* 0x0000000000227919 */ /* 0x000e620000002600 */
[----:B------:R-:W-:-:S06]  /*34c0*/  LOP3.LUT R32, R103, 0x1, RZ, 0xc0, !PT ;  /* 0x0000000167207812 */ /* 0x000fcc00078ec0ff */
[----:B------:R-:W2:Y:S08]  /*34d0*/  LDC.64 R38, c[0x0][0x258] ;  /* 0x00009600ff267b82 */ /* 0x000eb00000000a00 */
[----:B------:R-:W3:Y:S01]  /*34e0*/  LDC.64 R36, c[0x0][0x260] ;  /* 0x00009800ff247b82 */ /* 0x000ee20000000a00 */
[----:B0-----:R-:W-:-:S04]  /*34f0*/  IMAD R35, R32, R33, RZ ;  /* 0x0000002120237224 */ /* 0x001fc800078e02ff */
[C---:B------:R-:W-:Y:S01]  /*3500*/  IMAD R32, R35.reuse, R100, RZ ;  /* 0x0000006423207224 */ /* 0x040fe200078e02ff */
[----:B-1----:R-:W-:-:S04]  /*3510*/  IADD3 R35, R35, R34, RZ ;  /* 0x0000002223237210 */ /* 0x002fc80007ffe0ff */
[----:B------:R-:W-:Y:S01]  /*3520*/  SHF.L.U32 R41, R32, 0x1, RZ ;  /* 0x0000000120297819 */ /* 0x000fe200000006ff */
[----:B--2---:R-:W-:-:S04]  /*3530*/  IMAD.WIDE.U32 R38, R35, 0x4, R38 ;  /* 0x0000000423267825 */ /* 0x004fc800078e0026 */
[----:B---3--:R-:W-:Y:S01]  /*3540*/  IMAD.WIDE R36, R41, 0x4, R36 ;  /* 0x0000000429247825 */ /* 0x008fe200078e0224 */
[----:B------:R-:W-:Y:S06]  /*3550*/  @P5 BRA `(.L_x_1439) ;  /* 0x0000000000685947 */ /* 0x000fec0003800000 */
[----:B------:R-:W0:Y:S01]  /*3560*/  S2R R101, SR_LANEID ;  /* 0x0000000000657919 */ /* 0x000e220000000000 */
[----:B------:R-:W-:Y:S01]  /*3570*/  HFMA2.MMA R32, -RZ, RZ, 0, 5.9604644775390625e-08 ;  /* 0x00000001ff207435 */ /* 0x000fe200000001ff */
[----:B------:R-:W-:Y:S01]  /*3580*/  VOTEU.ANY UR5, UPT, PT ;  /* 0x0000000000057886 */ /* 0x000fe200038e0100 */
[----:B------:R-:W-:Y:S01]  /*3590*/  LOP3.LUT P6, RZ, R103, 0x2, RZ, 0xc0, !PT ;  /* 0x0000000267ff7812 */ /* 0x000fe200078cc0ff */
[----:B------:R-:W-:Y:S01]  /*35a0*/  UPOPC UR7, UR5 ;  /* 0x00000005000772bf */ /* 0x000fe20008000000 */
[----:B------:R-:W-:Y:S01]  /*35b0*/  P2R R42, PR, RZ, 0x1 ;  /* 0x00000001ff2a7803 */ /* 0x000fe20000000000 */
[----:B------:R-:W-:Y:S01]  /*35c0*/  UFLO.U32 UR5, UR5 ;  /* 0x00000005000572bd */ /* 0x000fe200080e0000 */
[----:B------:R-:W-:Y:S01]  /*35d0*/  SEL R43, R100, RZ, !P6 ;  /* 0x000000ff642b7207 */ /* 0x000fe20007000000 */
[----:B------:R-:W-:-:S03]  /*35e0*/  IMAD R41, R33, UR6, R34 ;  /* 0x0000000621297c24 */ /* 0x000fc6000f8e0222 */
[----:B------:R-:W-:Y:S01]  /*35f0*/  SEL R32, R32, 0xffffffff, !P6 ;  /* 0xffffffff20207807 */ /* 0x000fe20007000000 */
[----:B------:R-:W-:Y:S01]  /*3600*/  IMAD.WIDE.U32 R40, R41, 0x8, R36 ;  /* 0x0000000829287825 */ /* 0x000fe200078e0024 */
[----:B------:R-:W-:-:S03]  /*3610*/  ISETP.NE.AND P6, PT, R43, -0x1, PT ;  /* 0xffffffff2b00780c */ /* 0x000fc60003fc5270 */
[----:B------:R-:W-:Y:S01]  /*3620*/  IMAD R35, R32, UR7, RZ ;  /* 0x0000000720237c24 */ /* 0x000fe2000f8e02ff */
[----:B------:R1:W-:Y:S01]  /*3630*/  STG.E.64 desc[UR8][R40.64], R30 ;  /* 0x0000001e28007986 */ /* 0x0003e2000c101b08 */
[----:B0-----:R-:W-:-:S13]  /*3640*/  ISETP.EQ.U32.AND P0, PT, R101, UR5, PT ;  /* 0x0000000565007c0c */ /* 0x001fda000bf02070 */
[----:B------:R-:W-:Y:S06]  /*3650*/  @P0 MEMBAR.ALL.GPU ;  /* 0x0000000000000992 */ /* 0x000fec000000a000 */
[----:B------:R-:W-:-:S00]  /*3660*/  @P0 ERRBAR ;  /* 0x00000000000009ab */ /* 0x000fc00000000000 */
[----:B------:R-:W-:Y:S06]  /*3670*/  @P0 CGAERRBAR ;  /* 0x00000000000005ab */ /* 0x000fec0000000000 */
[----:B------:R1:W-:Y:S01]  /*3680*/  @P0 REDG.E.ADD.S32.STRONG.GPU desc[UR8][R38.64], R35 ;  /* 0x000000232600098e */ /* 0x0003e2000c10e388 */
[----:B------:R-:W-:Y:S01]  /*3690*/  ISETP.NE.AND P0, PT, R42, RZ, PT ;  /* 0x000000ff2a00720c */ /* 0x000fe20003f05270 */
[----:B------:R-:W-:-:S12]  /*36a0*/  @!P6 BRA `(.L_x_1439) ;  /* 0x000000000014e947 */ /* 0x000fd80003800000 */
.L_x_1440:
[----:B------:R-:W2:Y:S04]  /*36b0*/  LDG.E.STRONG.GPU R32, desc[UR8][R38.64] ;  /* 0x0000000826207981 */ /* 0x000ea8000c1ef900 */
[----:B--2---:R-:W-:Y:S01]  /*36c0*/  CCTL.IVALL ;  /* 0x00000000ff00798f */ /* 0x004fe20002000000 */
[----:B------:R-:W-:Y:S05]  /*36d0*/  YIELD ;  /* 0x0000000000007946 */ /* 0x000fea0003800000 */
[----:B------:R-:W-:-:S13]  /*36e0*/  ISETP.NE.AND P6, PT, R32, R43, PT ;  /* 0x0000002b2000720c */ /* 0x000fda0003fc5270 */
[----:B------:R-:W-:Y:S05]  /*36f0*/  @P6 BRA `(.L_x_1440) ;  /* 0xfffffffc00ec6947 */ /* 0x000fea000383ffff */
.L_x_1439:
[----:B------:R-:W-:Y:S01]  /*3700*/  ISETP.NE.AND P6, PT, R100, RZ, PT ;  /* 0x000000ff6400720c */ /* 0x000fe20003fc5270 */
[----:B------:R-:W-:Y:S05]  /*3710*/  WARPSYNC.ALL ;  /* 0x0000000000007948 */ /* 0x000fea0003800000 */
[----:B------:R-:W-:Y:S07]  /*3720*/  BAR.SYNC.DEFER_BLOCKING 0x0 ;  /* 0x0000000000007b1d */ /* 0x000fee0000010000 */
[----:B------:R-:W-:Y:S05]  /*3730*/  @!P6 BRA `(.L_x_1438) ;  /* 0x000000100020e947 */ /* 0x000fea0003800000 */
[----:B------:R-:W-:Y:S02]  /*3740*/  IADD3 R32, R100, -0x1, RZ ;  /* 0xffffffff64207810 */ /* 0x000fe40007ffe0ff */
[----:B-1----:R-:W-:Y:S02]  /*3750*/  MOV R35, RZ ;  /* 0x000000ff00237202 */ /* 0x002fe40000000f00 */
[----:B------:R-:W-:-:S13]  /*3760*/  ISETP.GE.U32.AND P6, PT, R32, 0x3, PT ;  /* 0x000000032000780c */ /* 0x000fda0003fc6070 */
[----:B------:R-:W-:Y:S05]  /*3770*/  @!P6 BRA `(.L_x_1441) ;  /* 0x0000000c00a0e947 */ /* 0x000fea0003800000 */
[----:B------:R-:W-:-:S04]  /*3780*/  LOP3.LUT R35, R100, 0x3, RZ, 0xc0, !PT ;  /* 0x0000000364237812 */ /* 0x000fc800078ec0ff */
        /* <DEDUP_REMOVED lines=11> */
[----:B------:R-:W0:Y:S01]  /*3840*/  S2UR UR5, SR_CTAID.X ;  /* 0x00000000000579c3 */ /* 0x000e220000002500 */
[----:B------:R-:W-:Y:S02]  /*3850*/  PLOP3.LUT P6, PT, PT, PT, PT, 0x8, 0x0 ;  /* 0x000000000000781c */ /* 0x000fe40003fce170 */
[----:B------:R-:W-:-:S11]  /*3860*/  LOP3.LUT R106, R106, 0xfffffffe, RZ, 0xc0, !PT ;  /* 0xfffffffe6a6a7812 */ /* 0x000fd600078ec0ff */
[----:B------:R-:W-:-:S07]  /*3870*/  @P6 LOP3.LUT R106, R106, 0x1, RZ, 0xfc, !PT ;  /* 0x000000016a6a6812 */ /* 0x000fce00078efcff */
.L_x_1444:
[----:B------:R-:W-:-:S13]  /*3880*/  ISETP.EQ.OR P6, PT, R35, UR6, P5 ;  /* 0x0000000623007c0c */ /* 0x000fda000afc2670 */
[----:B------:R-:W-:-:S04]  /*3890*/  @!P6 IMAD R41, R33, R35, R34 ;  /* 0x000000232129e224 */ /* 0x000fc800078e0222 */
[----:B------:R-:W-:-:S05]  /*38a0*/  @!P6 IMAD.WIDE.U32 R40, R41, 0x8, R36 ;  /* 0x000000082928e825 */ /* 0x000fca00078e0024 */
[----:B------:R-:W2:Y:S01]  /*38b0*/  @!P6 LDG.E.64 R38, desc[UR8][R40.64] ;  /* 0x000000082826e981 */ /* 0x000ea2000c1e1b00 */
[----:B------:R-:W-:Y:S01]  /*38c0*/  IADD3 R43, R35, 0x1, RZ ;  /* 0x00000001232b7810 */ /* 0x000fe20007ffe0ff */
[----:B0-----:R-:W-:Y:S01]  /*38d0*/  UMOV UR6, UR5 ;  /* 0x0000000500067c82 */ /* 0x001fe20008000000 */
[----:B--2---:R-:W-:Y:S01]  /*38e0*/  @!P6 FADD.FTZ R30, R30, R38 ;  /* 0x000000261e1ee221 */ /* 0x004fe20000010000 */
[----:B------:R-:W-:Y:S01]  /*38f0*/  @!P6 FADD.FTZ R31, R31, R39 ;  /* 0x000000271f1fe221 */ /* 0x000fe20000010000 */
        /* <DEDUP_REMOVED lines=108> */
.L_x_1443:
        /* <DEDUP_REMOVED lines=63> */
.L_x_1445:
[----:B------:R-:W-:-:S04]  /*43b0*/  LOP3.LUT P6, RZ, R106, 0x1, RZ, 0xc0, !PT ;  /* 0x000000016aff7812 */ /* 0x000fc800078cc0ff */
[----:B------:R-:W-:-:S13]  /*43c0*/  ISETP.NE.OR P6, PT, R32, RZ, P6 ;  /* 0x000000ff2000720c */ /* 0x000fda00037c5670 */
[----:B------:R-:W-:Y:S05]  /*43d0*/  @!P6 BRA `(.L_x_1441) ;  /* 0x000000000088e947 */ /* 0x000fea0003800000 */
.L_x_1442:
[----:B------:R-:W0:Y:S01]  /*43e0*/  S2UR UR5, SR_CTAID.X ;  /* 0x00000000000579c3 */ /* 0x000e220000002500 */
[----:B------:R-:W-:Y:S01]  /*43f0*/  NOP ;  /* 0x0000000000007918 */ /* 0x000fe20000000000 */
.L_x_1446:
        /* <DEDUP_REMOVED lines=32> */
.L_x_1441:
        /* <DEDUP_REMOVED lines=10> */
.L_x_1448:
[----:B------:R-:W-:Y:S05]  /*46a0*/  BSYNC B0 ;  /* 0x0000000000007941 */ /* 0x000fea0003800000 */
.L_x_1447:
        /* <DEDUP_REMOVED lines=17> */
.L_x_1438:
[----:B------:R-:W0:Y:S01]  /*47c0*/  S2UR UR7, SR_CgaCtaId ;  /* 0x00000000000779c3 */ /* 0x000e220000008800 */
[----:B------:R-:W-:Y:S01]  /*47d0*/  UMOV UR5, 0x400 ;  /* 0x0000040000057882 */ /* 0x000fe20000000000 */
[----:B------:R-:W-:Y:S01]  /*47e0*/  ISETP.NE.AND P6, PT, RZ, UR10, PT ;  /* 0x0000000aff007c0c */ /* 0x000fe2000bfc5270 */
[----:B------:R-:W-:Y:S01]  /*47f0*/  ULDC.64 UR12, c[0x0][0x290] ;  /* 0x0000a400000c7ab9 */ /* 0x000fe20000000a00 */
[----:B------:R-:W-:-:S04]  /*4800*/  SHF.R.U32.HI R34, RZ, 0x4, R105 ;  /* 0x00000004ff227819 */ /* 0x000fc80000011669 */
[----:B-1----:R-:W1:Y:S01]  /*4810*/  LDC R35, c[0x0][0x2ac] ;  /* 0x0000ab00ff237b82 */ /* 0x002e620000000800 */
[----:B0-----:R-:W-:Y:S01]  /*4820*/  ULEA UR5, UR7, UR5, 0x18 ;  /* 0x0000000507057291 */ /* 0x001fe2000f8ec03f */
[----:B-1----:R-:W-:-:S08]  /*4830*/  IMAD R43, R35, UR6, R34 ;  /* 0x00000006232b7c24 */ /* 0x002fd0000f8e0222 */
        /* <DEDUP_REMOVED lines=26> */
.L_x_1449:
[----:B------:R-:W-:Y:S01]  /*49e0*/  LOP3.LUT P5, RZ, R106, 0x4, RZ, 0xc0, !PT ;  /* 0x000000046aff7812 */ /* 0x000fe200078ac0ff */
[----:B------:R-:W-:-:S12]  /*49f0*/  BSSY B0, `(.L_x_1450) ;  /* 0x0000013000007945 */ /* 0x000fd80003800000 */
[----:B------:R-:W-:Y:S05]  /*4a00*/  @P5 BRA `(.L_x_1451) ;  /* 0x0000000000445947 */ /* 0x000fea0003800000 */
        /* <DEDUP_REMOVED lines=17> */
.L_x_1451:
[----:B------:R-:W-:Y:S05]  /*4b20*/  BSYNC B0 ;  /* 0x0000000000007941 */ /* 0x000fea0003800000 */
.L_x_1450:
[----:B------:R-:W-:Y:S02]  /*4b30*/  ISETP.NE.AND P6, PT, RZ, UR10, PT ;  /* 0x0000000aff007c0c */ /* 0x000fe4000bfc5270 */
[----:B------:R-:W-:Y:S02]  /*4b40*/  ISETP.GE.U32.AND P5, PT, R34, UR12, PT ;  /* 0x0000000c22007c0c */ /* 0x000fe4000bfa6070 */
[----:B------:R-:W-:-:S09]  /*4b50*/  IADD3 R43, R43, 0xe0, RZ ;  /* 0x000000e02b2b7810 */ /* 0x000fd20007ffe0ff */
[----:B------:R-:W-:Y:S05]  /*4b60*/  @!P6 BRA `(.L_x_1452) ;  /* 0x000000000048e947 */ /* 0x000fea0003800000 */
        /* <DEDUP_REMOVED lines=18> */
.L_x_1452:
[----:B------:R-:W-:Y:S04]  /*4c90*/  BSSY B0, `(.L_x_1453) ;  /* 0x0000013000007945 */ /* 0x000fe80003800000 */
[----:B------:R-:W-:Y:S05]  /*4ca0*/  @P4 BRA `(.L_x_1454) ;  /* 0x0000000000444947 */ /* 0x000fea0003800000 */
        /* <DEDUP_REMOVED lines=17> */
.L_x_1454:
[----:B------:R-:W-:Y:S05]  /*4dc0*/  BSYNC B0 ;  /* 0x0000000000007941 */ /* 0x000fea0003800000 */
.L_x_1453:
[----:B------:R-:W-:Y:S02]  /*4dd0*/  SHF.R.S32.HI R34, RZ, 0x1f, R34 ;  /* 0x0000001fff227819 */ /* 0x000fe40000011422 */
[----:B------:R-:W-:Y:S02]  /*4de0*/  ISETP.GE.U32.AND P4, PT, R43, UR12, PT ;  /* 0x0000000c2b007c0c */ /* 0x000fe4000bf86070 */
[----:B01----:R-:W-:Y:S02]  /*4df0*/  SHF.R.S32.HI R14, RZ, 0x1f, R43 ;  /* 0x0000001fff0e7819 */ /* 0x003fe4000001142b */
[----:B------:R-:W-:Y:S02]  /*4e00*/  ISETP.GE.AND.EX P5, PT, R34, UR13, PT, P5 ;  /* 0x0000000d22007c0c */ /* 0x000fe4000bfa6350 */
[----:B------:R-:W-:Y:S02]  /*4e10*/  ISETP.GE.AND.EX P4, PT, R14, UR13, PT, P4 ;  /* 0x0000000d0e007c0c */ /* 0x000fe4000bf86340 */
[----:B------:R-:W-:-:S02]  /*4e20*/  ISETP.GT.U32.OR P5, PT, R105, 0x1ff, P5 ;  /* 0x000001ff6900780c */ /* 0x000fc40002fa4470 */
[----:B------:R-:W-:Y:S01]  /*4e30*/  ISETP.GT.U32.OR P4, PT, R105, 0x1ff, P4 ;  /* 0x000001ff6900780c */ /* 0x000fe20002784470 */
[----:B------:R-:W-:-:S12]  /*4e40*/  @!P6 BRA `(.L_x_1455) ;  /* 0x000000000048e947 */ /* 0x000fd80003800000 */
        /* <DEDUP_REMOVED lines=18> */
.L_x_1455:
[----:B------:R-:W-:Y:S04]  /*4f70*/  BSSY B0, `(.L_x_1456) ;  /* 0x0000013000007945 */ /* 0x000fe80003800000 */
        /* <DEDUP_REMOVED lines=18> */
.L_x_1457:
[----:B------:R-:W-:Y:S05]  /*50a0*/  BSYNC B0 ;  /* 0x0000000000007941 */ /* 0x000fea0003800000 */
.L_x_1456:
        /* <DEDUP_REMOVED lines=19> */
.L_x_1458:
        /* <DEDUP_REMOVED lines=19> */
.L_x_1460:
[----:B------:R-:W-:Y:S05]  /*5310*/  BSYNC B0 ;  /* 0x0000000000007941 */ /* 0x000fea0003800000 */
.L_x_1459:
[----:B------:R-:W-:Y:S05]  /*5320*/  @!P6 BRA `(.L_x_1461) ;  /* 0x000000000048e947 */ /* 0x000fea0003800000 */
        /* <DEDUP_REMOVED lines=18> */
.L_x_1461:
[----:B------:R-:W-:Y:S04]  /*5450*/  BSSY B0, `(.L_x_1462) ;  /* 0x0000013000007945 */ /* 0x000fe80003800000 */
[----:B------:R-:W-:Y:S05]  /*5460*/  @P1 BRA `(.L_x_1463) ;  /* 0x0000000000441947 */ /* 0x000fea0003800000 */
[----:B------:R-:W-:Y:S01]  /*5470*/  ULDC.64 UR6, c[0x0][0x288] ;  /* 0x0000a20000067ab9 */ /* 0x000fe20000000a00 */
[----:B01----:R-:W-:Y:S01]  /*5480*/  MOV R14, R112 ;  /* 0x00000070000e7202 */ /* 0x003fe20000000f00 */
        /* <DEDUP_REMOVED lines=15> */
.L_x_1463:
[----:B------:R-:W-:Y:S05]  /*5580*/  BSYNC B0 ;  /* 0x0000000000007941 */ /* 0x000fea0003800000 */
.L_x_1462:
[----:B------:R-:W-:Y:S05]  /*5590*/  @!P6 BRA `(.L_x_1464) ;  /* 0x000000000048e947 */ /* 0x000fea0003800000 */
[----:B------:R-:W-:Y:S01]  /*55a0*/  FFMA.FTZ R0, R5, R26, R28 ;  /* 0x0000001a05007223 */ /* 0x000fe2000001001c */
[----:B--2---:R-:W-:-:S03]  /*55b0*/  FFMA.FTZ R2, R4, R27, R29 ;  /* 0x0000001b04027223 */ /* 0x004fc6000001001d */
[----:B------:R-:W-:Y:S01]  /*55c0*/  FMUL.FTZ R3, R0, -1.4426950216293334961 ;  /* 0xbfb8aa3b00037820 */ /* 0x000fe20000410000 */
[----:B------:R-:W-:-:S05]  /*55d0*/  FMUL.FTZ R16, R2, -1.4426950216293334961 ;  /* 0xbfb8aa3b02107820 */ /* 0x000fca0000410000 */
[----:B------:R-:W0:Y:S08]  /*55e0*/  MUFU.EX2 R3, R3 ;  /* 0x0000000300037308 */ /* 0x000e300000000800 */
[----:B------:R-:W2:Y:S01]  /*55f0*/  MUFU.EX2 R16, R16 ;  /* 0x0000001000107308 */ /* 0x000ea20000000800 */
[----:B01----:R-:W-:-:S07]  /*5600*/  FADD.FTZ R14, R3, 1 ;  /* 0x3f800000030e7421 */ /* 0x003fce0000010000 */
        /* <DEDUP_REMOVED lines=11> */
.L_x_1464:
[----:B------:R-:W-:Y:S04]  /*56c0*/  BSSY B0, `(.L_x_1465) ;  /* 0x0000013000007945 */ /* 0x000fe80003800000 */
[----:B------:R-:W-:Y:S05]  /*56d0*/  @P0 BRA `(.L_x_1466) ;  /* 0x0000000000440947 */ /* 0x000fea0003800000 */
[----:B------:R-:W-:Y:S01]  /*56e0*/  ULDC.64 UR6, c[0x0][0x288] ;  /* 0x0000a20000067ab9 */ /* 0x000fe20000000a00 */
[----:B--2---:R-:W-:Y:S01]  /*56f0*/  MOV R2, R112 ;  /* 0x0000007000027202 */ /* 0x004fe20000000f00 */
[----:B------:R-:W-:Y:S01]  /*5700*/  IMAD R85, R85, UR6, RZ ;  /* 0x0000000655557c24 */ /* 0x000fe2000f8e02ff */
[----:B------:R-:W-:Y:S01]  /*5710*/  MOV R3, R109 ;  /* 0x0000006d00037202 */ /* 0x000fe20000000f00 */
[-CC-:B------:R-:W-:Y:S01]  /*5720*/  FFMA.FTZ R5, R5, R32.reuse, R33.reuse ;  /* 0x0000002005057223 */ /* 0x180fe20000010021 */
[----:B------:R-:W-:Y:S01]  /*5730*/  FFMA.FTZ R4, R4, R32, R33 ;  /* 0x0000002004047223 */ /* 0x000fe20000010021 */
[C---:B------:R-:W-:Y:S02]  /*5740*/  IMAD R85, R82.reuse, UR7, R85 ;  /* 0x0000000752557c24 */ /* 0x040fe4000f8e0255 */
[----:B01----:R-:W-:Y:S01]  /*5750*/  IMAD.WIDE.U32 R14, R82, UR6, R2 ;  /* 0x00000006520e7c25 */ /* 0x003fe2000f8e0002 */
        /* <DEDUP_REMOVED lines=9> */
.L_x_1466:
[----:B------:R-:W-:Y:S05]  /*57f0*/  BSYNC B0 ;  /* 0x0000000000007941 */ /* 0x000fea0003800000 */
.L_x_1465:
[----:B------:R-:W-:Y:S05]  /*5800*/  @!P6 BRA `(.L_x_1467) ;  /* 0x000000000048e947 */ /* 0x000fea0003800000 */
[----:B------:R-:W-:Y:S01]  /*5810*/  FFMA.FTZ R0, R7, R26, R28 ;  /* 0x0000001a07007223 */ /* 0x000fe2000001001c */
[----:B--23--:R-:W-:-:S03]  /*5820*/  FFMA.FTZ R2, R6, R27, R29 ;  /* 0x0000001b06027223 */ /* 0x00cfc6000001001d */
[----:B------:R-:W-:Y:S01]  /*5830*/  FMUL.FTZ R3, R0, -1.4426950216293334961 ;  /* 0xbfb8aa3b00037820 */ /* 0x000fe20000410000 */
[----:B01----:R-:W-:-:S05]  /*5840*/  FMUL.FTZ R14, R2, -1.4426950216293334961 ;  /* 0xbfb8aa3b020e7820 */ /* 0x003fca0000410000 */
        /* <DEDUP_REMOVED lines=14> */
.L_x_1467:
[----:B------:R-:W-:Y:S04]  /*5930*/  BSSY B0, `(.L_x_1468) ;  /* 0x0000013000007945 */ /* 0x000fe80003800000 */
[----:B------:R-:W-:Y:S05]  /*5940*/  @P5 BRA `(.L_x_1469) ;  /* 0x0000000000445947 */ /* 0x000fea0003800000 */
[----:B------:R-:W-:Y:S01]  /*5950*/  ULDC.64 UR6, c[0x0][0x288] ;  /* 0x0000a20000067ab9 */ /* 0x000fe20000000a00 */
[----:B--23--:R-:W-:Y:S01]  /*5960*/  MOV R2, R112 ;  /* 0x0000007000027202 */ /* 0x00cfe20000000f00 */
        /* <DEDUP_REMOVED lines=15> */
.L_x_1469:
[----:B------:R-:W-:Y:S05]  /*5a60*/  BSYNC B0 ;  /* 0x0000000000007941 */ /* 0x000fea0003800000 */
.L_x_1468:
[----:B------:R-:W-:Y:S05]  /*5a70*/  @!P6 BRA `(.L_x_1470) ;  /* 0x000000000048e947 */ /* 0x000fea0003800000 */
[----:B------:R-:W-:Y:S01]  /*5a80*/  FFMA.FTZ R28, R9, R26, R28 ;  /* 0x0000001a091c7223 */ /* 0x000fe2000001001c */
[----:B------:R-:W-:-:S03]  /*5a90*/  FFMA.FTZ R29, R8, R27, R29 ;  /* 0x0000001b081d7223 */ /* 0x000fc6000001001d */
[----:B------:R-:W-:Y:S01]  /*5aa0*/  FMUL.FTZ R0, R28, -1.4426950216293334961 ;  /* 0xbfb8aa3b1c007820 */ /* 0x000fe20000410000 */
[----:B---3--:R-:W-:-:S05]  /*5ab0*/  FMUL.FTZ R4, R29, -1.4426950216293334961 ;  /* 0xbfb8aa3b1d047820 */ /* 0x008fca0000410000 */
[----:B------:R-:W2:Y:S08]  /*5ac0*/  MUFU.EX2 R0, R0 ;  /* 0x0000000000007308 */ /* 0x000eb00000000800 */
[----:B------:R-:W3:Y:S01]  /*5ad0*/  MUFU.EX2 R4, R4 ;  /* 0x0000000400047308 */ /* 0x000ee20000000800 */
[----:B--2-4-:R-:W-:-:S07]  /*5ae0*/  FADD.FTZ R2, R0, 1 ;  /* 0x3f80000000027421 */ /* 0x014fce0000010000 */
[----:B------:R-:W2:Y:S01]  /*5af0*/  MUFU.RCP R3, R2 ;  /* 0x0000000200037308 */ /* 0x000ea20000001000 */
[----:B---3--:R-:W-:-:S07]  /*5b00*/  FADD.FTZ R5, R4, 1 ;  /* 0x3f80000004057421 */ /* 0x008fce0000010000 */
[----:B------:R-:W3:Y:S01]  /*5b10*/  MUFU.RCP R6, R5 ;  /* 0x0000000500067308 */ /* 0x000ee20000001000 */
[----:B--2---:R-:W-:Y:S01]  /*5b20*/  FADD.FTZ R7, -R3, 1 ;  /* 0x3f80000003077421 */ /* 0x004fe20000010100 */
[----:B------:R-:W-:-:S03]  /*5b30*/  FMUL.FTZ R12, R12, R3 ;  /* 0x000000030c0c7220 */ /* 0x000fc60000410000 */
[----:B------:R-:W-:Y:S01]  /*5b40*/  FFMA.FTZ R7, R28, R7, 1 ;  /* 0x3f8000001c077423 */ /* 0x000fe20000010007 */
[----:B---3--:R-:W-:Y:S01]  /*5b50*/  FADD.FTZ R10, -R6, 1 ;  /* 0x3f800000060a7421 */ /* 0x008fe20000010100 */
[----:B------:R-:W-:Y:S02]  /*5b60*/  FMUL.FTZ R13, R13, R6 ;  /* 0x000000060d0d7220 */ /* 0x000fe40000410000 */
[----:B------:R-:W-:Y:S01]  /*5b70*/  FMUL.FTZ R12, R12, R7 ;  /* 0x000000070c0c7220 */ /* 0x000fe20000410000 */
[----:B------:R-:W-:-:S04]  /*5b80*/  FFMA.FTZ R10, R29, R10, 1 ;  /* 0x3f8000001d0a7423 */ /* 0x000fc8000001000a */
[----:B------:R-:W-:-:S07]  /*5b90*/  FMUL.FTZ R13, R13, R10 ;  /* 0x0000000a0d0d7220 */ /* 0x000fce0000410000 */
.L_x_1470:
[----:B------:R-:W-:Y:S04]  /*5ba0*/  BSSY B0, `(.L_x_1471) ;  /* 0x0000012000007945 */ /* 0x000fe80003800000 */
[----:B------:R-:W-:Y:S05]  /*5bb0*/  @P4 BRA `(.L_x_1472) ;  /* 0x0000000000404947 */ /* 0x000fea0003800000 */
[----:B------:R-:W-:Y:S01]  /*5bc0*/  ULDC.64 UR6, c[0x0][0x288] ;  /* 0x0000a20000067ab9 */ /* 0x000fe20000000a00 */
[----:B------:R-:W-:Y:S01]  /*5bd0*/  MOV R108, R112 ;  /* 0x00000070006c7202 */ /* 0x000fe20000000f00 */
[----:B------:R-:W-:Y:S02]  /*5be0*/  IMAD R81, R81, UR6, RZ ;  /* 0x0000000651517c24 */ /* 0x000fe4000f8e02ff */
[-CC-:B------:R-:W-:Y:S01]  /*5bf0*/  FFMA.FTZ R9, R9, R32.reuse, R33.reuse ;  /* 0x0000002009097223 */ /* 0x180fe20000010021 */
[----:B------:R-:W-:Y:S01]  /*5c00*/  FFMA.FTZ R8, R8, R32, R33 ;  /* 0x0000002008087223 */ /* 0x000fe20000010021 */
[----:B------:R-:W-:-:S04]  /*5c10*/  IMAD.WIDE.U32 R108, R78, UR6, R108 ;  /* 0x000000064e6c7c25 */ /* 0x000fc8000f8e006c */
[----:B------:R-:W-:Y:S01]  /*5c20*/  FFMA.FTZ R9, R26, R12, -R9 ;  /* 0x0000000c1a097223 */ /* 0x000fe20000010809 */
[----:B------:R-:W-:Y:S01]  /*5c30*/  FFMA.FTZ R13, R27, R13, -R8 ;  /* 0x0000000d1b0d7223 */ /* 0x000fe20000010808 */
[----:B------:R-:W-:Y:S01]  /*5c40*/  IMAD R81, R78, UR7, R81 ;  /* 0x000000074e517c24 */ /* 0x000fe2000f8e0251 */
[----:B------:R-:W-:Y:S01]  /*5c50*/  ULDC.64 UR6, c[0x0][0x210] ;  /* 0x0000840000067ab9 */ /* 0x000fe20000000a00 */
[-C--:B------:R-:W-:Y:S01]  /*5c60*/  FMUL.FTZ R12, R9, R102.reuse ;  /* 0x00000066090c7220 */ /* 0x080fe20000410000 */
[----:B--234-:R-:W-:Y:S01]  /*5c70*/  LEA R2, P0, R108, UR6, 0x2 ;  /* 0x000000066c027c11 */ /* 0x01cfe2000f8010ff */
[----:B------:R-:W-:Y:S01]  /*5c80*/  FMUL.FTZ R13, R13, R102 ;  /* 0x000000660d0d7220 */ /* 0x000fe20000410000 */
[----:B------:R-:W-:-:S04]  /*5c90*/  IADD3 R81, R109, R81, RZ ;  /* 0x000000516d517210 */ /* 0x000fc80007ffe0ff */
[----:B------:R-:W-:-:S05]  /*5ca0*/  LEA.HI.X R3, R108, UR7, R81, 0x2, P0 ;  /* 0x000000076c037c11 */ /* 0x000fca00080f1451 */
[----:B------:R2:W-:Y:S02]  /*5cb0*/  STG.E.64 desc[UR8][R2.64], R12 ;  /* 0x0000000c02007986 */ /* 0x0005e4000c101b08 */
.L_x_1472:
[----:B------:R-:W-:Y:S05]  /*5cc0*/  BSYNC B0 ;  /* 0x0000000000007941 */ /* 0x000fea0003800000 */
.L_x_1471:
[----:B--234-:R-:W2:Y:S01]  /*5cd0*/  LDC R3, c[0x0][0x10] ;  /* 0x00000400ff037b82 */ /* 0x01cea20000000800 */
[----:B------:R-:W-:Y:S02]  /*5ce0*/  IADD3 R103, R103, 0x1, RZ ;  /* 0x0000000167677810 */ /* 0x000fe40007ffe0ff */
[----:B--2---:R-:W-:-:S04]  /*5cf0*/  IADD3 R104, R3, R104, RZ ;  /* 0x0000006803687210 */ /* 0x004fc80007ffe0ff */
[----:B------:R-:W-:-:S13]  /*5d00*/  ISETP.GE.AND P0, PT, R104, UR4, PT ;  /* 0x0000000468007c0c */ /* 0x000fda000bf06270 */
[----:B------:R-:W-:Y:S05]  /*5d10*/  @!P0 BRA `(.L_x_1473) ;  /* 0xffffffa4003c8947 */ /* 0x000fea000383ffff */
.L_x_1421:
[----:B------:R-:W2:Y:S01]  /*5d20*/  LDC R4, c[0x0][0xc] ;  /* 0x00000300ff047b82 */ /* 0x000ea20000000800 */
[----:B------:R-:W-:Y:S01]  /*5d30*/  ISETP.NE.AND P1, PT, R105, RZ, PT ;  /* 0x000000ff6900720c */ /* 0x000fe20003f25270 */
[----:B------:R-:W-:Y:S06]  /*5d40*/  BSSY B0, `(.L_x_1474) ;  /* 0x0000011000007945 */ /* 0x000fec0003800000 */
[----:B------:R-:W3:Y:S08]  /*5d50*/  LDC R7, c[0x0][0x10] ;  /* 0x00000400ff077b82 */ /* 0x000ef00000000800 */
[----:B------:R-:W4:Y:S01]  /*5d60*/  LDC.64 R2, c[0x0][0x258] ;  /* 0x00009600ff027b82 */ /* 0x000f220000000a00 */
[----:B--2---:R-:W-:-:S02]  /*5d70*/  ISETP.NE.AND P0, PT, R4, 0x1, PT ;  /* 0x000000010400780c */ /* 0x004fc40003f05270 */
[----:B---3--:R-:W-:-:S04]  /*5d80*/  SHF.L.U32 R0, R7, 0x1, RZ ;  /* 0x0000000107007819 */ /* 0x008fc800000006ff */
        /* <DEDUP_REMOVED lines=12> */
.L_x_1475:
[----:B------:R-:W-:Y:S05]  /*5e50*/  BSYNC B0 ;  /* 0x0000000000007941 */ /* 0x000fea0003800000 */
.L_x_1474:
[----:B------:R-:W3:Y:S01]  /*5e60*/  S2UR UR4, SR_CTAID.X ;  /* 0x00000000000479c3 */ /* 0x000ee20000002500 */
[----:B------:R-:W-:Y:S02]  /*5e70*/  IADD3 R0, R4, -0x1, RZ ;  /* 0xffffffff04007810 */ /* 0x000fe40007ffe0ff */
[----:B--2---:R-:W-:-:S05]  /*5e80*/  IADD3 R5, R7, -0x1, RZ ;  /* 0xffffffff07057810 */ /* 0x004fca0007ffe0ff */
[----:B------:R-:W2:Y:S01]  /*5e90*/  S2UR UR5, SR_CTAID.Y ;  /* 0x00000000000579c3 */ /* 0x000ea20000002600 */
[----:B---3--:R-:W-:-:S04]  /*5ea0*/  ISETP.NE.AND P0, PT, R0, UR4, PT ;  /* 0x0000000400007c0c */ /* 0x008fc8000bf05270 */
[----:B--2---:R-:W-:-:S13]  /*5eb0*/  ISETP.NE.OR P0, PT, R5, UR5, P0 ;  /* 0x0000000505007c0c */ /* 0x004fda0008705670 */
[----:B------:R-:W-:Y:S05]  /*5ec0*/  @P0 EXIT ;  /* 0x000000000000094d */ /* 0x000fea0003800000 */
[----:B------:R-:W-:Y:S05]  /*5ed0*/  @P1 BRA `(.L_x_1476) ;  /* 0x0000000000201947 */ /* 0x000fea0003800000 */
[----:B------:R-:W-:-:S05]  /*5ee0*/  IMAD R0, R4, R7, RZ ;  /* 0x0000000704007224 */ /* 0x000fca00078e02ff */
[----:B------:R-:W-:-:S13]  /*5ef0*/  ISETP.NE.AND P0, PT, R0, -0x1, PT ;  /* 0xffffffff0000780c */ /* 0x000fda0003f05270 */
[----:B------:R-:W-:Y:S05]  /*5f00*/  @!P0 BRA `(.L_x_1476) ;  /* 0x0000000000148947 */ /* 0x000fea0003800000 */
.L_x_1477:
[----:B------:R-:W2:Y:S04]  /*5f10*/  LDG.E.STRONG.GPU R5, desc[UR8][R2.64] ;  /* 0x0000000802057981 */ /* 0x000ea8000c1ef900 */
[----:B--2---:R-:W-:Y:S01]  /*5f20*/  CCTL.IVALL ;  /* 0x00000000ff00798f */ /* 0x004fe20002000000 */
[----:B------:R-:W-:Y:S05]  /*5f30*/  YIELD ;  /* 0x0000000000007946 */ /* 0x000fea0003800000 */
[----:B------:R-:W-:-:S13]  /*5f40*/  ISETP.NE.AND P0, PT, R5, R0, PT ;  /* 0x000000000500720c */ /* 0x000fda0003f05270 */
[----:B------:R-:W-:Y:S05]  /*5f50*/  @P0 BRA `(.L_x_1477) ;  /* 0xfffffffc00ec0947 */ /* 0x000fea000383ffff */
.L_x_1476:
[----:B------:R-:W-:Y:S05]  /*5f60*/  WARPSYNC.ALL ;  /* 0x0000000000007948 */ /* 0x000fea0003800000 */
[----:B------:R-:W2:Y:S08]  /*5f70*/  LDC.64 R22, c[0x0][0x288] ;  /* 0x0000a200ff167b82 */ /* 0x000eb00000000a00 */
[----:B------:R-:W-:Y:S01]  /*5f80*/  BAR.SYNC.DEFER_BLOCKING 0x0 ;  /* 0x0000000000007b1d */ /* 0x000fe20000010000 */
[----:B--2---:R-:W-:-:S04]  /*5f90*/  LEA.HI R0, P0, R23, R22, RZ, 0x1 ;  /* 0x0000001617007211 */ /* 0x004fc800078108ff */
        /* <DEDUP_REMOVED lines=20> */
.L_x_1478:
        /* <DEDUP_REMOVED lines=23> */
.L_x_1479:
        /* <DEDUP_REMOVED lines=11> */
.L_x_3322:


//--------------------- .text._Z35group_norm_nhwc_bwd_one_pass_kernelI11Fp32IOFp32WLi512ELi32ELi512EEv26Group_norm_nhwc_bwd_params --------------------------
	.section	.text._Z35group_norm_nhwc_bwd_one_pass_kernelI11Fp32IOFp32WLi512ELi32ELi512EEv26Group_norm_nhwc_bwd_params,"ax",@progbits
	.align	128
        .global         _Z35group_norm_nhwc_bwd_one_pass_kernelI11Fp32IOFp32WLi512ELi32ELi512EEv26Group_norm_nhwc_bwd_params
        .type           _Z35group_norm_nhwc_bwd_one_pass_kernelI11Fp32IOFp32WLi512ELi32ELi512EEv26Group_norm_nhwc_bwd_params,@function
        .size           _Z35group_norm_nhwc_bwd_one_pass_kernelI11Fp32IOFp32WLi512ELi32ELi512EEv26Group_norm_nhwc_bwd_params,(.L_x_3323 - _Z35group_norm_nhwc_bwd_one_pass_kernelI11Fp32IOFp32WLi512ELi32ELi512EEv26Group_norm_nhwc_bwd_params)
        .other          _Z35group_norm_nhwc_bwd_one_pass_kernelI11Fp32IOFp32WLi512ELi32ELi512EEv26Group_norm_nhwc_bwd_params,@"STO_CUDA_ENTRY STV_DEFAULT"
_Z35group_norm_nhwc_bwd_one_pass_kernelI11Fp32IOFp32WLi512ELi32ELi512EEv26Group_norm_nhwc_bwd_params:
.text._Z35group_norm_nhwc_bwd_one_pass_kernelI11Fp32IOFp32WLi512ELi32ELi512EEv26Group_norm_nhwc_bwd_params:
        /* <DEDUP_REMOVED lines=11> */
[----:B------:R-:W-:Y:S01]  /*00b0*/  SHF.R.U32.HI R74, RZ, 0x4, R88 ;  /* 0x00000004ff4a7819 */ /* 0x000fe20000011658 */
[----:B------:R-:W-:Y:S01]  /*00c0*/  ULDC.64 UR6, c[0x0][0x290] ;  /* 0x0000a40000067ab9 */ /* 0x000fe20000000a00 */
[----:B------:R-:W-:Y:S01]  /*00d0*/  ISETP.GE.U32.AND P4, PT, R88, 0x200, PT ;  /* 0x000002005800780c */ /* 0x000fe20003f86070 */
[----:B------:R-:W1:Y:S01]  /*00e0*/  S2R R79, SR_LANEID ;  /* 0x00000000004f7919 */ /* 0x000e620000000000 */
[----:B------:R-:W-:Y:S01]  /*00f0*/  LOP3.LUT R89, R89, 0xfffffeff, RZ, 0xc0, !PT ;  /* 0xfffffeff59597812 */ /* 0x000fe200078ec0ff */
[----:B------:R-:W-:Y:S01]  /*0100*/  UMOV UR5, 0x400 ;  /* 0x0000040000057882 */ /* 0x000fe20000000000 */
[----:B------:R-:W-:Y:S01]  /*0110*/  HFMA2.MMA R83, -RZ, RZ, 0, 0 ;  /* 0x00000000ff537435 */ /* 0x000fe200000001ff */
[----:B------:R-:W2:Y:S01]  /*0120*/  LDC R81, c[0x0][0x10] ;  /* 0x00000400ff517b82 */ /* 0x000ea20000000800 */
[----:B------:R-:W-:-:S07]  /*0130*/  MOV R84, R82 ;  /* 0x0000005200547202 */ /* 0x000fce0000000f00 */
[----:B------:R-:W3:Y:S01]  /*0140*/  LDC R80, c[0x0][0xc] ;  /* 0x00000300ff507b82 */ /* 0x000ee20000000800 */
[----:B0-----:R-:W-:-:S05]  /*0150*/  IMAD R74, R3, UR10, R74 ;  /* 0x0000000a034a7c24 */ /* 0x001fca000f8e024a */
[C---:B------:R-:W-:Y:S02]  /*0160*/  IADD3 R0, R74.reuse, 0x60, RZ ;  /* 0x000000604a007810 */ /* 0x040fe40007ffe0ff */
[----:B------:R-:W-:Y:S01]  /*0170*/  IADD3 R7, R74, 0x80, RZ ;  /* 0x000000804a077810 */ /* 0x000fe20007ffe0ff */
[----:B--2---:R-:W-:Y:S01]  /*0180*/  IMAD R86, R81, UR10, R82 ;  /* 0x0000000a51567c24 */ /* 0x004fe2000f8e0252 */
[----:B------:R-:W-:Y:S02]  /*0190*/  ISETP.LT.U32.AND P0, PT, R0, UR6, PT ;  /* 0x0000000600007c0c */ /* 0x000fe4000bf01070 */
[----:B------:R-:W-:Y:S02]  /*01a0*/  SHF.R.S32.HI R0, RZ, 0x1f, R0 ;  /* 0x0000001fff007819 */ /* 0x000fe40000011400 */
[----:B------:R-:W-:Y:S02]  /*01b0*/  ISETP.LT.U32.AND P1, PT, R7, UR6, PT ;  /* 0x0000000607007c0c */ /* 0x000fe4000bf21070 */
[----:B------:R-:W-:-:S02]  /*01c0*/  ISETP.LT.AND.EX P0, PT, R0, UR7, !P4, P0 ;  /* 0x0000000700007c0c */ /* 0x000fc4000e701300 */
[----:B------:R-:W-:Y:S02]  /*01d0*/  SHF.R.S32.HI R3, RZ, 0x1f, R7 ;  /* 0x0000001fff037819 */ /* 0x000fe40000011407 */
[----:B------:R-:W-:Y:S02]  /*01e0*/  IADD3 R2, R74, 0xa0, RZ ;  /* 0x000000a04a027810 */ /* 0x000fe40007ffe0ff */
[----:B------:R-:W-:Y:S02]  /*01f0*/  ISETP.LT.AND.EX P1, PT, R3, UR7, !P4, P1 ;  /* 0x0000000703007c0c */ /* 0x000fe4000e721310 */
[----:B------:R-:W-:Y:S02]  /*0200*/  ISETP.LT.U32.AND P2, PT, R2, UR6, PT ;  /* 0x0000000602007c0c */ /* 0x000fe4000bf41070 */
[----:B------:R-:W-:Y:S02]  /*0210*/  SHF.R.S32.HI R2, RZ, 0x1f, R2 ;  /* 0x0000001fff027819 */ /* 0x000fe40000011402 */
[----:B------:R-:W-:-:S02]  /*0220*/  IADD3 R0, R74, 0xc0, RZ ;  /* 0x000000c04a007810 */ /* 0x000fc40007ffe0ff */
[----:B------:R-:W-:Y:S02]  /*0230*/  @P0 LOP3.LUT R89, R89, 0x100, RZ, 0xfc, !PT ;  /* 0x0000010059590812 */ /* 0x000fe400078efcff */
[----:B------:R-:W-:Y:S02]  /*0240*/  ISETP.LT.AND.EX P0, PT, R2, UR7, !P4, P2 ;  /* 0x0000000702007c0c */ /* 0x000fe4000e701320 */
[----:B------:R-:W-:Y:S02]  /*0250*/  LOP3.LUT R89, R89, 0xffffff7f, RZ, 0xc0, !PT ;  /* 0xffffff7f59597812 */ /* 0x000fe400078ec0ff */
[----:B------:R-:W-:Y:S02]  /*0260*/  ISETP.LT.U32.AND P2, PT, R0, UR6, PT ;  /* 0x0000000600007c0c */ /* 0x000fe4000bf41070 */
[----:B------:R-:W-:Y:S02]  /*0270*/  SHF.R.S32.HI R0, RZ, 0x1f, R0 ;  /* 0x0000001fff007819 */ /* 0x000fe40000011400 */
[----:B------:R-:W-:-:S02]  /*0280*/  @P1 LOP3.LUT R89, R89, 0x80, RZ, 0xfc, !PT ;  /* 0x0000008059591812 */ /* 0x000fc400078efcff */
[----:B------:R-:W-:Y:S02]  /*0290*/  IADD3 R2, R74, 0xe0, RZ ;  /* 0x000000e04a027810 */ /* 0x000fe40007ffe0ff */
        /* <DEDUP_REMOVED lines=11> */
[----:B------:R-:W-:Y:S02]  /*0350*/  ISETP.LT.AND.EX P0, PT, R3, UR7, !P4, P0 ;  /* 0x0000000703007c0c */ /* 0x000fe4000e701300 */
[----:B------:R-:W-:Y:S02]  /*0360*/  LOP3.LUT R89, R89, 0xffffffef, RZ, 0xc0, !PT ;  /* 0xffffffef59597812 */ /* 0x000fe400078ec0ff */
[----:B------:R-:W-:Y:S02]  /*0370*/  IADD3 R0, R74, 0x120, RZ ;  /* 0x000001204a007810 */ /* 0x000fe40007ffe0ff */
[----:B------:R-:W-:Y:S02]  /*0380*/  @P1 LOP3.LUT R89, R89, 0x10, RZ, 0xfc, !PT ;  /* 0x0000001059591812 */ /* 0x000fe400078efcff */
[----:B------:R-:W-:Y:S02]  /*0390*/  SHF.R.S32.HI R2, RZ, 0x1f, R0 ;  /* 0x0000001fff027819 */ /* 0x000fe40000011400 */
[----:B------:R-:W-:-:S02]  /*03a0*/  LOP3.LUT R89, R89, 0xfffffff7, RZ, 0xc0, !PT ;  /* 0xfffffff759597812 */ /* 0x000fc400078ec0ff */
[----:B------:R-:W-:Y:S02]  /*03b0*/  IADD3 R3, R74, 0x140, RZ ;  /* 0x000001404a037810 */ /* 0x000fe40007ffe0ff */
[----:B------:R-:W-:Y:S02]  /*03c0*/  @P0 LOP3.LUT R89, R89, 0x8, RZ, 0xfc, !PT ;  /* 0x0000000859590812 */ /* 0x000fe400078efcff */
[----:B------:R-:W-:Y:S02]  /*03d0*/  ISETP.LT.U32.AND P0, PT, R0, UR6, PT ;  /* 0x0000000600007c0c */ /* 0x000fe4000bf01070 */
[----:B------:R-:W-:Y:S02]  /*03e0*/  SHF.R.S32.HI R0, RZ, 0x1f, R3 ;  /* 0x0000001fff007819 */ /* 0x000fe40000011403 */
[----:B------:R-:W-:Y:S02]  /*03f0*/  ISETP.LT.AND.EX P0, PT, R2, UR7, !P4, P0 ;  /* 0x0000000702007c0c */ /* 0x000fe4000e701300 */
[----:B------:R-:W-:-:S02]  /*0400*/  IADD3 R2, R74, 0x160, RZ ;  /* 0x000001604a027810 */ /* 0x000fc40007ffe0ff */
[----:B------:R-:W-:Y:S02]  /*0410*/  ISETP.LT.U32.AND P1, PT, R3, UR6, PT ;  /* 0x0000000603007c0c */ /* 0x000fe4000bf21070 */
[----:B------:R-:W-:Y:S02]  /*0420*/  SHF.R.S32.HI R73, RZ, 0x1f, R74 ;  /* 0x0000001fff497819 */ /* 0x000fe4000001144a */
[----:B------:R-:W-:Y:S02]  /*0430*/  ISETP.LT.U32.AND P3, PT, R74, UR6, PT ;  /* 0x000000064a007c0c */ /* 0x000fe4000bf61070 */
[----:B------:R-:W-:Y:S02]  /*0440*/  ISETP.LT.AND.EX P1, PT, R0, UR7, !P4, P1 ;  /* 0x0000000700007c0c */ /* 0x000fe4000e721310 */
[----:B------:R-:W-:Y:S02]  /*0450*/  SHF.R.S32.HI R0, RZ, 0x1f, R2 ;  /* 0x0000001fff007819 */ /* 0x000fe40000011402 */
[----:B------:R-:W-:-:S02]  /*0460*/  ISETP.LT.U32.AND P2, PT, R2, UR6, PT ;  /* 0x0000000602007c0c */ /* 0x000fc4000bf41070 */
[----:B------:R-:W0:Y:S01]  /*0470*/  LDC.64 R2, c[0x0][0x288] ;  /* 0x0000a200ff027b82 */ /* 0x000e220000000a00 */
[----:B------:R-:W-:Y:S02]  /*0480*/  ISETP.LT.AND.EX P3, PT, R73, UR7, !P4, P3 ;  /* 0x0000000749007c0c */ /* 0x000fe4000e761330 */
[----:B------:R-:W-:Y:S02]  /*0490*/  LOP3.LUT R89, R89, 0xfffffdff, RZ, 0xc0, !PT ;  /* 0xfffffdff59597812 */ /* 0x000fe400078ec0ff */
[C---:B------:R-:W-:Y:S02]  /*04a0*/  IADD3 R70, R74.reuse, 0x20, RZ ;  /* 0x000000204a467810 */ /* 0x040fe40007ffe0ff */
[----:B------:R-:W-:Y:S02]  /*04b0*/  IADD3 R68, R74, 0x40, RZ ;  /* 0x000000404a447810 */ /* 0x000fe40007ffe0ff */
[----:B------:R-:W-:Y:S02]  /*04c0*/  SHF.R.S32.HI R71, RZ, 0x1f, R70 ;  /* 0x0000001fff477819 */ /* 0x000fe40000011446 */
[----:B------:R-:W-:-:S02]  /*04d0*/  SHF.R.S32.HI R69, RZ, 0x1f, R68 ;  /* 0x0000001fff457819 */ /* 0x000fc40000011444 */
[----:B------:R-:W-:Y:S02]  /*04e0*/  ISETP.LT.U32.AND P5, PT, R68, UR6, PT ;  /* 0x0000000644007c0c */ /* 0x000fe4000bfa1070 */
[----:B------:R-:W-:Y:S02]  /*04f0*/  @P3 LOP3.LUT R89, R89, 0x200, RZ, 0xfc, !PT ;  /* 0x0000020059593812 */ /* 0x000fe400078efcff */
[----:B------:R-:W-:Y:S01]  /*0500*/  ISETP.LT.U32.AND P3, PT, R70, UR6, PT ;  /* 0x0000000646007c0c */ /* 0x000fe2000bf61070 */
[----:B------:R-:W-:Y:S01]  /*0510*/  UIADD3 UR6, UR5, 0xa0, URZ ;  /* 0x000000a005067890 */ /* 0x000fe2000fffe03f */
[----:B------:R-:W-:Y:S02]  /*0520*/  ISETP.LT.AND.EX P2, PT, R0, UR7, !P4, P2 ;  /* 0x0000000700007c0c */ /* 0x000fe4000e741320 */
[----:B------:R-:W-:Y:S02]  /*0530*/  ISETP.LT.AND.EX P3, PT, R71, UR7, !P4, P3 ;  /* 0x0000000747007c0c */ /* 0x000fe4000e761330 */
[----:B------:R-:W-:Y:S01]  /*0540*/  ISETP.LT.AND.EX P4, PT, R69, UR7, !P4, P5 ;  /* 0x0000000745007c0c */ /* 0x000fe2000e781350 */
[----:B------:R-:W2:Y:S01]  /*0550*/  S2UR UR7, SR_CgaCtaId ;  /* 0x00000000000779c3 */ /* 0x000ea20000008800 */
[----:B0-----:R-:W-:-:S02]  /*0560*/  LEA.HI R75, P5, R3, R2, RZ, 0x1 ;  /* 0x00000002034b7211 */ /* 0x001fc400078b08ff */
[-C--:B------:R-:W-:Y:S02]  /*0570*/  LEA R5, R3, R3.reuse, 0x1 ;  /* 0x0000000303057211 */ /* 0x080fe400078e08ff */
[----:B------:R-:W-:Y:S01]  /*0580*/  IADD3.X R0, RZ, R3, RZ, P5, !PT ;  /* 0x00000003ff007210 */ /* 0x000fe20002ffe4ff */
[----:B------:R-:W-:Y:S01]  /*0590*/  IMAD.WIDE.U32 R2, R2, 0x3, RZ ;  /* 0x0000000302027825 */ /* 0x000fe200078e00ff */
[----:B---3--:R-:W-:Y:S02]  /*05a0*/  LOP3.LUT R87, R80, 0x3, RZ, 0xc0, !PT ;  /* 0x0000000350577812 */ /* 0x008fe400078ec0ff */
[----:B------:R-:W-:Y:S02]  /*05b0*/  SHF.R.S64 R75, R75, 0x1, R0 ;  /* 0x000000014b4b7819 */ /* 0x000fe40000001000 */
[----:B------:R-:W-:Y:S02]  /*05c0*/  IADD3 R5, R3, R5, RZ ;  /* 0x0000000503057210 */ /* 0x000fe40007ffe0ff */
[----:B------:R-:W-:-:S02]  /*05d0*/  SHF.R.S32.HI R3, RZ, 0x1f, R88 ;  /* 0x0000001fff037819 */ /* 0x000fc40000011458 */
[----:B------:R-:W-:Y:S02]  /*05e0*/  LEA.HI R76, P5, R5, R2, RZ, 0x1 ;  /* 0x00000002054c7211 */ /* 0x000fe400078b08ff */
[----:B------:R-:W-:Y:S02]  /*05f0*/  LEA.HI R3, R3, R88, RZ, 0x5 ;  /* 0x0000005803037211 */ /* 0x000fe400078f28ff */
[----:B------:R-:W-:Y:S02]  /*0600*/  IADD3.X R5, RZ, R5, RZ, P5, !PT ;  /* 0x00000005ff057210 */ /* 0x000fe40002ffe4ff */
[----:B------:R-:W-:Y:S02]  /*0610*/  SHF.L.U32 R2, R88, 0x1, RZ ;  /* 0x0000000158027819 */ /* 0x000fe400000006ff */
[----:B------:R-:W-:Y:S01]  /*0620*/  SHF.R.S64 R76, R76, 0x1, R5 ;  /* 0x000000014c4c7819 */ /* 0x000fe20000001005 */
[----:B--2---:R-:W-:Y:S01]  /*0630*/  ULEA UR5, UR7, UR5, 0x18 ;  /* 0x0000000507057291 */ /* 0x004fe2000f8ec03f */
[----:B------:R-:W-:Y:S01]  /*0640*/  SHF.R.S32.HI R4, RZ, 0x5, R3 ;  /* 0x00000005ff047819 */ /* 0x000fe20000011403 */
[----:B------:R-:W-:Y:S01]  /*0650*/  ULEA UR6, UR7, UR6, 0x18 ;  /* 0x0000000607067291 */ /* 0x000fe2000f8ec03f */
[----:B------:R-:W-:-:S02]  /*0660*/  SHF.R.S32.HI R0, RZ, 0x1, R0 ;  /* 0x00000001ff007819 */ /* 0x000fc40000011400 */
[----:B------:R-:W-:Y:S01]  /*0670*/  SHF.R.S32.HI R5, RZ, 0x1, R5 ;  /* 0x00000001ff057819 */ /* 0x000fe20000011405 */
[----:B------:R-:W-:Y:S01]  /*0680*/  ULDC.U8 UR7, c[0x0][0x2a4] ;  /* 0x0000a90000077ab9 */ /* 0x000fe20000000000 */
[----:B------:R-:W-:Y:S02]  /*0690*/  LOP3.LUT R2, R2, 0x1e, RZ, 0xc0, !PT ;  /* 0x0000001e02027812 */ /* 0x000fe400078ec0ff */
[----:B------:R-:W-:Y:S02]  /*06a0*/  IADD3 R3, R74, 0x1e0, RZ ;  /* 0x000001e04a037810 */ /* 0x000fe40007ffe0ff */
[----:B------:R-:W-:Y:S02]  /*06b0*/  LEA R4, R4, UR5, 0x3 ;  /* 0x0000000504047c11 */ /* 0x000fe4000f8e18ff */
[----:B------:R-:W-:Y:S02]  /*06c0*/  LEA R72, R88, UR6, 0x4 ;  /* 0x0000000658487c11 */ /* 0x000fe4000f8e20ff */
[----:B------:R-:W-:-:S02]  /*06d0*/  IADD3 R85, -R87, R80, RZ ;  /* 0x0000005057557210 */ /* 0x000fc40007ffe1ff */
[----:B------:R-:W-:Y:S02]  /*06e0*/  SHF.L.U64.HI R77, R75, 0x2, R0 ;  /* 0x000000024b4d7819 */ /* 0x000fe40000010200 */
[----:B-1----:R-:W-:-:S07]  /*06f0*/  SHF.L.U64.HI R78, R76, 0x2, R5 ;  /* 0x000000024c4e7819 */ /* 0x002fce0000010205 */
.L_x_1563:
[----:B0-----:R-:W0:Y:S01]  /*0700*/  LDC R13, c[0x0][0x2a0] ;  /* 0x0000a800ff0d7b82 */ /* 0x001e220000000800 */
[----:B------:R-:W-:Y:S01]  /*0710*/  LOP3.LUT P6, RZ, R89, 0x200, RZ, 0xc0, !PT ;  /* 0x0000020059ff7812 */ /* 0x000fe200078cc0ff */
[----:B------:R-:W-:Y:S01]  /*0720*/  ULDC.64 UR12, c[0x0][0x298] ;  /* 0x0000a600000c7ab9 */ /* 0x000fe20000000a00 */
[C---:B--2---:R-:W-:Y:S02]  /*0730*/  IADD3 R15, R74.reuse, 0x180, RZ ;  /* 0x000001804a0f7810 */ /* 0x044fe40007ffe0ff */
[----:B------:R-:W-:-:S03]  /*0740*/  IADD3 R17, R74, 0x1a0, RZ ;  /* 0x000001a04a117810 */ /* 0x000fc60007ffe0ff */
[----:B-1----:R-:W1:Y:S08]  /*0750*/  @P3 LDC.64 R22, c[0x0][0x230] ;  /* 0x00008c00ff163b82 */ /* 0x002e700000000a00 */
[----:B------:R-:W2:Y:S01]  /*0760*/  @P6 LDC.64 R60, c[0x0][0x230] ;  /* 0x00008c00ff3c6b82 */ /* 0x000ea20000000a00 */
[----:B0-----:R-:W-:-:S07]  /*0770*/  IABS R11, R13 ;  /* 0x0000000d000b7213 */ /* 0x001fce0000000000 */
[----:B------:R-:W0:Y:S01]  /*0780*/  @P4 LDC.64 R24, c[0x0][0x230] ;  /* 0x00008c00ff184b82 */ /* 0x000e220000000a00 */
[----:B------:R-:W3:Y:S07]  /*0790*/  I2F.RP R0, R11 ;  /* 0x0000000b00007306 */ /* 0x000eee0000209400 */
[----:B------:R-:W4:Y:S08]  /*07a0*/  @P1 LDC.64 R110, c[0x0][0x230] ;  /* 0x00008c00ff6e1b82 */ /* 0x000f300000000a00 */
[----:B------:R-:W4:Y:S01]  /*07b0*/  @P2 LDC.64 R42, c[0x0][0x230] ;  /* 0x00008c00ff2a2b82 */ /* 0x000f220000000a00 */
[----:B---3--:R-:W3:Y:S07]  /*07c0*/  MUFU.RCP R0, R0 ;  /* 0x0000000000007308 */ /* 0x008eee0000001000 */
[----:B------:R-:W4:Y:S08]  /*07d0*/  @P0 LDC.64 R108, c[0x0][0x230] ;  /* 0x00008c00ff6c0b82 */ /* 0x000f300000000a00 */
[----:B------:R-:W4:Y:S01]  /*07e0*/  @P0 LDC.64 R106, c[0x0][0x228] ;  /* 0x00008a00ff6a0b82 */ /* 0x000f220000000a00 */
[----:B---3--:R-:W-:-:S04]  /*07f0*/  IADD3 R8, R0, 0xffffffe, RZ ;  /* 0x0ffffffe00087810 */ /* 0x008fc80007ffe0ff */
[----:B------:R3:W1:Y:S02]  /*0800*/  F2I.FTZ.U32.TRUNC.NTZ R9, R8 ;  /* 0x0000000800097305 */ /* 0x000664000021f000 */
[----:B---3--:R-:W-:Y:S02]  /*0810*/  MOV R8, RZ ;  /* 0x000000ff00087202 */ /* 0x008fe40000000f00 */
[----:B-1----:R-:W-:-:S05]  /*0820*/  IADD3 R6, RZ, -R9, RZ ;  /* 0x80000009ff067210 */ /* 0x002fca0007ffe0ff */
[----:B------:R-:W-:Y:S01]  /*0830*/  IMAD R5, R6, R11, RZ ;  /* 0x0000000b06057224 */ /* 0x000fe200078e02ff */
[----:B------:R-:W-:-:S03]  /*0840*/  IABS R6, R84 ;  /* 0x0000005400067213 */ /* 0x000fc60000000000 */
[----:B------:R-:W-:-:S06]  /*0850*/  IMAD.HI.U32 R9, R9, R5, R8 ;  /* 0x0000000509097227 */ /* 0x000fcc00078e0008 */
        /* <DEDUP_REMOVED lines=10> */
[----:B------:R-:W-:Y:S01]  /*0900*/  LOP3.LUT R0, R84, R13, RZ, 0x3c, !PT ;  /* 0x0000000d54007212 */ /* 0x000fe200078e3cff */
[----:B------:R-:W1:Y:S10]  /*0910*/  @P6 LDC.64 R10, c[0x0][0x288] ;  /* 0x0000a200ff0a6b82 */ /* 0x000e740000000a00 */
[----:B------:R-:W-:-:S02]  /*0920*/  @P5 IADD3 R9, R9, 0x1, RZ ;  /* 0x0000000109095810 */ /* 0x000fc40007ffe0ff */
[----:B------:R-:W-:-:S13]  /*0930*/  ISETP.GE.AND P5, PT, R84, RZ, PT ;  /* 0x000000ff5400720c */ /* 0x000fda0003fa6270 */
[----:B------:R-:W-:Y:S02]  /*0940*/  @!P5 IADD3 R5, -R5, RZ, RZ ;  /* 0x000000ff0505d210 */ /* 0x000fe40007ffe1ff */
[----:B------:R-:W-:Y:S02]  /*0950*/  ISETP.GE.AND P5, PT, R0, RZ, PT ;  /* 0x000000ff0000720c */ /* 0x000fe40003fa6270 */
[----:B------:R-:W-:-:S11]  /*0960*/  LOP3.LUT R0, RZ, R13, RZ, 0x33, !PT ;  /* 0x0000000dff007212 */ /* 0x000fd600078e33ff */
[----:B------:R-:W-:Y:S02]  /*0970*/  @!P5 IADD3 R9, -R9, RZ, RZ ;  /* 0x000000ff0909d210 */ /* 0x000fe40007ffe1ff */
[----:B------:R-:W-:Y:S02]  /*0980*/  ISETP.NE.AND P5, PT, R13, RZ, PT ;  /* 0x000000ff0d00720c */ /* 0x000fe40003fa5270 */
[----:B------:R-:W3:Y:S02]  /*0990*/  @P4 LDC.64 R12, c[0x0][0x288] ;  /* 0x0000a200ff0c4b82 */ /* 0x000ee40000000a00 */
[C---:B------:R-:W-:Y:S02]  /*09a0*/  SEL R121, R0.reuse, R5, !P5 ;  /* 0x0000000500797207 */ /* 0x040fe40006800000 */
[----:B------:R-:W-:Y:S02]  /*09b0*/  SEL R9, R0, R9, !P5 ;  /* 0x0000000900097207 */ /* 0x000fe40006800000 */
[----:B------:R-:W-:-:S02]  /*09c0*/  LEA R102, R121, R2, 0x5 ;  /* 0x0000000279667211 */ /* 0x000fc400078e28ff */
[----:B------:R-:W-:Y:S02]  /*09d0*/  SHF.R.S32.HI R0, RZ, 0x1f, R9 ;  /* 0x0000001fff007819 */ /* 0x000fe40000011409 */
[----:B------:R-:W-:-:S03]  /*09e0*/  SHF.R.S32.HI R103, RZ, 0x1f, R102 ;  /* 0x0000001fff677819 */ /* 0x000fc60000011466 */
[----:B------:R-:W-:Y:S02]  /*09f0*/  IMAD R0, R0, UR12, RZ ;  /* 0x0000000c00007c24 */ /* 0x000fe4000f8e02ff */
[----:B------:R-:W-:-:S04]  /*0a00*/  IMAD.WIDE.U32 R122, R9, UR12, R102 ;  /* 0x0000000c097a7c25 */ /* 0x000fc8000f8e0066 */
[----:B------:R-:W-:Y:S01]  /*0a10*/  IMAD R125, R9, UR13, R0 ;  /* 0x0000000d097d7c24 */ /* 0x000fe2000f8e0200 */
[----:B------:R-:W-:Y:S01]  /*0a20*/  @P6 MOV R124, R122 ;  /* 0x0000007a007c6202 */ /* 0x000fe20000000f00 */
[-C--:B-1----:R-:W-:Y:S01]  /*0a30*/  @P6 IMAD R0, R73, R10.reuse, RZ ;  /* 0x0000000a49006224 */ /* 0x082fe200078e02ff */
[----:B------:R-:W-:Y:S02]  /*0a40*/  ULDC.64 UR12, c[0x0][0x290] ;  /* 0x0000a400000c7ab9 */ /* 0x000fe40000000a00 */
[----:B------:R-:W-:Y:S01]  /*0a50*/  IADD3 R125, R123, R125, RZ ;  /* 0x0000007d7b7d7210 */ /* 0x000fe20007ffe0ff */
[C---:B------:R-:W-:Y:S02]  /*0a60*/  @P6 IMAD R5, R74.reuse, R11, R0 ;  /* 0x0000000b4a056224 */ /* 0x040fe400078e0200 */
[----:B------:R-:W-:Y:S02]  /*0a70*/  @P6 IMAD.WIDE.U32 R8, R74, R10, R124 ;  /* 0x0000000a4a086225 */ /* 0x000fe400078e007c */
[----:B------:R-:W1:Y:S03]  /*0a80*/  @P6 LDC.64 R10, c[0x0][0x228] ;  /* 0x00008a00ff0a6b82 */ /* 0x000e660000000a00 */
[----:B------:R-:W-:-:S02]  /*0a90*/  @P6 IADD3 R5, R9, R5, RZ ;  /* 0x0000000509056210 */ /* 0x000fc40007ffe0ff */
[C---:B------:R-:W-:Y:S02]  /*0aa0*/  @P6 SHF.L.U32 R59, R8.reuse, 0x2, RZ ;  /* 0x00000002083b6819 */ /* 0x040fe400000006ff */
[----:B------:R-:W-:Y:S02]  /*0ab0*/  @P6 SHF.L.U64.HI R8, R8, 0x2, R5 ;  /* 0x0000000208086819 */ /* 0x000fe40000010205 */
[C---:B--2---:R-:W-:Y:S02]  /*0ac0*/  @P6 IADD3 R60, P5, R59.reuse, R60, RZ ;  /* 0x0000003c3b3c6210 */ /* 0x044fe40007fbe0ff */
[----:B------:R-:W-:Y:S02]  /*0ad0*/  @P3 MOV R9, R125 ;  /* 0x0000007d00093202 */ /* 0x000fe40000000f00 */
[----:B------:R-:W-:Y:S02]  /*0ae0*/  @P6 IADD3.X R61, R8, R61, RZ, P5, !PT ;  /* 0x0000003d083d6210 */ /* 0x000fe40002ffe4ff */
[----:B-1----:R-:W-:-:S04]  /*0af0*/  @P6 IADD3 R58, P5, R59, R10, RZ ;  /* 0x0000000a3b3a6210 */ /* 0x002fc80007fbe0ff */
[----:B------:R-:W-:Y:S02]  /*0b00*/  @P6 IADD3.X R59, R8, R11, RZ, P5, !PT ;  /* 0x0000000b083b6210 */ /* 0x000fe40002ffe4ff */
[----:B------:R-:W1:Y:S01]  /*0b10*/  @P3 LDC.64 R10, c[0x0][0x288] ;  /* 0x0000a200ff0a3b82 */ /* 0x000e620000000a00 */
[----:B------:R-:W-:Y:S02]  /*0b20*/  @P3 MOV R8, R122 ;  /* 0x0000007a00083202 */ /* 0x000fe40000000f00 */
[----:B------:R-:W-:-:S13]  /*0b30*/  LOP3.LUT P6, RZ, R89, 0x100, RZ, 0xc0, !PT ;  /* 0x0000010059ff7812 */ /* 0x000fda00078cc0ff */
[----:B------:R-:W2:Y:S01]  /*0b40*/  @P6 LDC.64 R54, c[0x0][0x230] ;  /* 0x00008c00ff366b82 */ /* 0x000ea20000000a00 */
[-C--:B-1----:R-:W-:Y:S02]  /*0b50*/  @P3 IMAD R0, R71, R10.reuse, RZ ;  /* 0x0000000a47003224 */ /* 0x082fe400078e02ff */
[----:B------:R-:W-:-:S04]  /*0b60*/  @P3 IMAD.WIDE.U32 R8, R70, R10, R8 ;  /* 0x0000000a46083225 */ /* 0x000fc800078e0008 */
[----:B------:R-:W-:Y:S01]  /*0b70*/  @P3 IMAD R5, R70, R11, R0 ;  /* 0x0000000b46053224 */ /* 0x000fe200078e0200 */
[C---:B------:R-:W-:Y:S01]  /*0b80*/  @P3 SHF.L.U32 R57, R8.reuse, 0x2, RZ ;  /* 0x0000000208393819 */ /* 0x040fe200000006ff */
[----:B------:R-:W1:Y:S01]  /*0b90*/  @P3 LDC.64 R10, c[0x0][0x228] ;  /* 0x00008a00ff0a3b82 */ /* 0x000e620000000a00 */
[----:B---3--:R-:W-:Y:S02]  /*0ba0*/  @P4 IMAD R0, R69, R12, RZ ;  /* 0x0000000c45004224 */ /* 0x008fe400078e02ff */
[----:B------:R-:W-:Y:S02]  /*0bb0*/  @P3 IADD3 R5, R9, R5, RZ ;  /* 0x0000000509053210 */ /* 0x000fe40007ffe0ff */
[----:B------:R-:W-:Y:S02]  /*0bc0*/  @P3 IADD3 R22, P5, R57, R22, RZ ;  /* 0x0000001639163210 */ /* 0x000fe40007fbe0ff */
[----:B------:R-:W-:Y:S01]  /*0bd0*/  @P3 SHF.L.U64.HI R8, R8, 0x2, R5 ;  /* 0x0000000208083819 */ /* 0x000fe20000010205 */
[----:B------:R-:W-:Y:S01]  /*0be0*/  @P4 IMAD R5, R68, R13, R0 ;  /* 0x0000000d44054224 */ /* 0x000fe200078e0200 */
[----:B------:R-:W-:-:S02]  /*0bf0*/  @P4 MOV R9, R125 ;  /* 0x0000007d00094202 */ /* 0x000fc40000000f00 */
[C---:B------:R-:W-:Y:S02]  /*0c00*/  @P3 IADD3.X R23, R8.reuse, R23, RZ, P5, !PT ;  /* 0x0000001708173210 */ /* 0x040fe40002ffe4ff */
[----:B-1----:R-:W-:Y:S02]  /*0c10*/  @P3 IADD3 R56, P5, R57, R10, RZ ;  /* 0x0000000a39383210 */ /* 0x002fe40007fbe0ff */
[----:B------:R-:W-:Y:S02]  /*0c20*/  P2R R10, PR, RZ, 0x8 ;  /* 0x00000008ff0a7803 */ /* 0x000fe40000000000 */
[----:B------:R-:W-:Y:S02]  /*0c30*/  @P3 IADD3.X R57, R8, R11, RZ, P5, !PT ;  /* 0x0000000b08393210 */ /* 0x000fe40002ffe4ff */
[----:B------:R-:W-:Y:S02]  /*0c40*/  @P4 MOV R8, R122 ;  /* 0x0000007a00084202 */ /* 0x000fe40000000f00 */
[----:B------:R-:W-:-:S02]  /*0c50*/  IADD3 R11, R74, 0x60, RZ ;  /* 0x000000604a0b7810 */ /* 0x000fc40007ffe0ff */
[----:B------:R-:W-:Y:S01]  /*0c60*/  LOP3.LUT P3, RZ, R89, 0x80, RZ, 0xc0, !PT ;  /* 0x0000008059ff7812 */ /* 0x000fe2000786c0ff */
[----:B------:R-:W-:Y:S02]  /*0c70*/  @P4 IMAD.WIDE.U32 R8, R68, R12, R8 ;  /* 0x0000000c44084225 */ /* 0x000fe400078e0008 */
[----:B------:R-:W1:Y:S03]  /*0c80*/  @P4 LDC.64 R12, c[0x0][0x228] ;  /* 0x00008a00ff0c4b82 */ /* 0x000e660000000a00 */
[----:B------:R-:W-:Y:S02]  /*0c90*/  @P4 IADD3 R5, R9, R5, RZ ;  /* 0x0000000509054210 */ /* 0x000fe40007ffe0ff */
[C---:B------:R-:W-:Y:S02]  /*0ca0*/  @P4 SHF.L.U32 R27, R8.reuse, 0x2, RZ ;  /* 0x00000002081b4819 */ /* 0x040fe400000006ff */
[----:B------:R-:W-:-:S02]  /*0cb0*/  @P4 SHF.L.U64.HI R8, R8, 0x2, R5 ;  /* 0x0000000208084819 */ /* 0x000fc40000010205 */
[C---:B0-----:R-:W-:Y:S01]  /*0cc0*/  @P4 IADD3 R24, P5, R27.reuse, R24, RZ ;  /* 0x000000181b184210 */ /* 0x041fe20007fbe0ff */
[----:B------:R-:W0:Y:S01]  /*0cd0*/  @P3 LDC.64 R28, c[0x0][0x230] ;  /* 0x00008c00ff1c3b82 */ /* 0x000e220000000a00 */
[----:B------:R-:W-:Y:S02]  /*0ce0*/  SHF.R.S32.HI R5, RZ, 0x1f, R11 ;  /* 0x0000001fff057819 */ /* 0x000fe4000001140b */
[----:B------:R-:W-:Y:S02]  /*0cf0*/  @P4 IADD3.X R25, R8, R25, RZ, P5, !PT ;  /* 0x0000001908194210 */ /* 0x000fe40002ffe4ff */
[----:B------:R-:W-:Y:S02]  /*0d00*/  @P6 MOV R9, R125 ;  /* 0x0000007d00096202 */ /* 0x000fe40000000f00 */
[----:B-1----:R-:W-:-:S04]  /*0d10*/  @P4 IADD3 R26, P5, R27, R12, RZ ;  /* 0x0000000c1b1a4210 */ /* 0x002fc80007fbe0ff */
[----:B------:R-:W-:Y:S02]  /*0d20*/  @P4 IADD3.X R27, R8, R13, RZ, P5, !PT ;  /* 0x0000000d081b4210 */ /* 0x000fe40002ffe4ff */
[----:B------:R-:W1:Y:S01]  /*0d30*/  @P6 LDC.64 R12, c[0x0][0x288] ;  /* 0x0000a200ff0c6b82 */ /* 0x000e620000000a00 */
[----:B------:R-:W-:Y:S01]  /*0d40*/  @P6 MOV R8, R122 ;  /* 0x0000007a00086202 */ /* 0x000fe20000000f00 */
[----:B-1----:R-:W-:-:S04]  /*0d50*/  @P6 IMAD R0, R5, R12, RZ ;  /* 0x0000000c05006224 */ /* 0x002fc800078e02ff */
[----:B------:R-:W-:-:S04]  /*0d60*/  @P6 IMAD.WIDE.U32 R8, R11, R12, R8 ;  /* 0x0000000c0b086225 */ /* 0x000fc800078e0008 */
[----:B------:R-:W-:Y:S01]  /*0d70*/  @P6 IMAD R5, R11, R13, R0 ;  /* 0x0000000d0b056224 */ /* 0x000fe200078e0200 */
[----:B------:R-:W-:Y:S01]  /*0d80*/  @P6 SHF.L.U32 R53, R8, 0x2, RZ ;  /* 0x0000000208356819 */ /* 0x000fe200000006ff */
[----:B------:R-:W1:Y:S01]  /*0d90*/  @P6 LDC.64 R12, c[0x0][0x228] ;  /* 0x00008a00ff0c6b82 */ /* 0x000e620000000a00 */
[----:B------:R-:W-:Y:S02]  /*0da0*/  IADD3 R11, R74, 0xa0, RZ ;  /* 0x000000a04a0b7810 */ /* 0x000fe40007ffe0ff */
[----:B------:R-:W-:Y:S02]  /*0db0*/  @P6 IADD3 R5, R9, R5, RZ ;  /* 0x0000000509056210 */ /* 0x000fe40007ffe0ff */
[----:B--2---:R-:W-:Y:S02]  /*0dc0*/  @P6 IADD3 R54, P5, R53, R54, RZ ;  /* 0x0000003635366210 */ /* 0x004fe40007fbe0ff */
[----:B------:R-:W-:Y:S02]  /*0dd0*/  @P6 SHF.L.U64.HI R8, R8, 0x2, R5 ;  /* 0x0000000208086819 */ /* 0x000fe40000010205 */
[----:B------:R-:W-:-:S02]  /*0de0*/  SHF.R.S32.HI R5, RZ, 0x1f, R7 ;  /* 0x0000001fff057819 */ /* 0x000fc40000011407 */
[----:B------:R-:W-:Y:S02]  /*0df0*/  @P6 IADD3.X R55, R8, R55, RZ, P5, !PT ;  /* 0x0000003708376210 */ /* 0x000fe40002ffe4ff */
[----:B------:R-:W-:Y:S02]  /*0e00*/  @P3 MOV R9, R125 ;  /* 0x0000007d00093202 */ /* 0x000fe40000000f00 */
        /* <DEDUP_REMOVED lines=10> */
[----:B------:R-:W1:Y:S03]  /*0eb0*/  @P3 LDC.64 R12, c[0x0][0x228] ;  /* 0x00008a00ff0c3b82 */ /* 0x000e660000000a00 */
[----:B------:R-:W-:Y:S02]  /*0ec0*/  @P3 IADD3 R5, R9, R5, RZ ;  /* 0x0000000509053210 */ /* 0x000fe40007ffe0ff */
[----:B0-----:R-:W-:Y:S02]  /*0ed0*/  @P3 IADD3 R28, P5, R51, R28, RZ ;  /* 0x0000001c331c3210 */ /* 0x001fe40007fbe0ff */
[----:B------:R-:W-:Y:S02]  /*0ee0*/  @P3 SHF.L.U64.HI R8, R8, 0x2, R5 ;  /* 0x0000000208083819 */ /* 0x000fe40000010205 */
[----:B------:R-:W-:-:S02]  /*0ef0*/  SHF.R.S32.HI R5, RZ, 0x1f, R11 ;  /* 0x0000001fff057819 */ /* 0x000fc4000001140b */
[----:B------:R-:W-:Y:S02]  /*0f00*/  @P3 IADD3.X R29, R8, R29, RZ, P5, !PT ;  /* 0x0000001d081d3210 */ /* 0x000fe40002ffe4ff */
[----:B------:R-:W-:Y:S02]  /*0f10*/  @P6 MOV R9, R125 ;  /* 0x0000007d00096202 */ /* 0x000fe40000000f00 */
[----:B-1----:R-:W-:-:S04]  /*0f20*/  @P3 IADD3 R50, P5, R51, R12, RZ ;  /* 0x0000000c33323210 */ /* 0x002fc80007fbe0ff */
[----:B------:R-:W-:Y:S02]  /*0f30*/  @P3 IADD3.X R51, R8, R13, RZ, P5, !PT ;  /* 0x0000000d08333210 */ /* 0x000fe40002ffe4ff */
[----:B------:R-:W0:Y:S01]  /*0f40*/  @P6 LDC.64 R12, c[0x0][0x288] ;  /* 0x0000a200ff0c6b82 */ /* 0x000e220000000a00 */
[----:B------:R-:W-:Y:S02]  /*0f50*/  @P6 MOV R8, R122 ;  /* 0x0000007a00086202 */ /* 0x000fe40000000f00 */
[----:B------:R-:W-:-:S13]  /*0f60*/  LOP3.LUT P3, RZ, R89, 0x20, RZ, 0xc0, !PT ;  /* 0x0000002059ff7812 */ /* 0x000fda000786c0ff */
[----:B------:R-:W1:Y:S01]  /*0f70*/  @P3 LDC.64 R48, c[0x0][0x230] ;  /* 0x00008c00ff303b82 */ /* 0x000e620000000a00 */
[-C--:B0-----:R-:W-:Y:S02]  /*0f80*/  @P6 IMAD R0, R5, R12.reuse, RZ ;  /* 0x0000000c05006224 */ /* 0x081fe400078e02ff */
[----:B------:R-:W-:-:S04]  /*0f90*/  @P6 IMAD.WIDE.U32 R8, R11, R12, R8 ;  /* 0x0000000c0b086225 */ /* 0x000fc800078e0008 */
[----:B------:R-:W-:Y:S01]  /*0fa0*/  @P6 IMAD R5, R11, R13, R0 ;  /* 0x0000000d0b056224 */ /* 0x000fe200078e0200 */
[----:B------:R-:W-:Y:S01]  /*0fb0*/  @P6 SHF.L.U32 R33, R8, 0x2, RZ ;  /* 0x0000000208216819 */ /* 0x000fe200000006ff */
[----:B------:R-:W0:Y:S01]  /*0fc0*/  @P6 LDC.64 R12, c[0x0][0x228] ;  /* 0x00008a00ff0c6b82 */ /* 0x000e220000000a00 */
[----:B------:R-:W-:Y:S02]  /*0fd0*/  IADD3 R11, R74, 0xc0, RZ ;  /* 0x000000c04a0b7810 */ /* 0x000fe40007ffe0ff */
[----:B------:R-:W-:Y:S02]  /*0fe0*/  @P6 IADD3 R5, R9, R5, RZ ;  /* 0x0000000509056210 */ /* 0x000fe40007ffe0ff */
[----:B--2---:R-:W-:Y:S02]  /*0ff0*/  @P6 IADD3 R30, P5, R33, R30, RZ ;  /* 0x0000001e211e6210 */ /* 0x004fe40007fbe0ff */
[----:B------:R-:W-:Y:S02]  /*1000*/  @P6 SHF.L.U64.HI R8, R8, 0x2, R5 ;  /* 0x0000000208086819 */ /* 0x000fe40000010205 */
[----:B------:R-:W-:-:S02]  /*1010*/  SHF.R.S32.HI R5, RZ, 0x1f, R11 ;  /* 0x0000001fff057819 */ /* 0x000fc4000001140b */
[----:B------:R-:W-:Y:S02]  /*1020*/  @P6 IADD3.X R31, R8, R31, RZ, P5, !PT ;  /* 0x0000001f081f6210 */ /* 0x000fe40002ffe4ff */
[----:B------:R-:W-:Y:S02]  /*1030*/  @P3 MOV R9, R125 ;  /* 0x0000007d00093202 */ /* 0x000fe40000000f00 */
[----:B0-----:R-:W-:-:S04]  /*1040*/  @P6 IADD3 R32, P5, R33, R12, RZ ;  /* 0x0000000c21206210 */ /* 0x001fc80007fbe0ff */
[----:B------:R-:W-:Y:S02]  /*1050*/  @P6 IADD3.X R33, R8, R13, RZ, P5, !PT ;  /* 0x0000000d08216210 */ /* 0x000fe40002ffe4ff */
[----:B------:R-:W0:Y:S01]  /*1060*/  @P3 LDC.64 R12, c[0x0][0x288] ;  /* 0x0000a200ff0c3b82 */ /* 0x000e220000000a00 */
[----:B------:R-:W-:Y:S02]  /*1070*/  @P3 MOV R8, R122 ;  /* 0x0000007a00083202 */ /* 0x000fe40000000f00 */
[----:B------:R-:W-:-:S13]  /*1080*/  LOP3.LUT P6, RZ, R89, 0x10, RZ, 0xc0, !PT ;  /* 0x0000001059ff7812 */ /* 0x000fda00078cc0ff */
[----:B------:R-:W2:Y:S01]  /*1090*/  @P6 LDC.64 R34, c[0x0][0x230] ;  /* 0x00008c00ff226b82 */ /* 0x000ea20000000a00 */
[-C--:B0-----:R-:W-:Y:S02]  /*10a0*/  @P3 IMAD R0, R5, R12.reuse, RZ ;  /* 0x0000000c05003224 */ /* 0x081fe400078e02ff */
[----:B------:R-:W-:-:S04]  /*10b0*/  @P3 IMAD.WIDE.U32 R8, R11, R12, R8 ;  /* 0x0000000c0b083225 */ /* 0x000fc800078e0008 */
[----:B------:R-:W-:Y:S01]  /*10c0*/  @P3 IMAD R5, R11, R13, R0 ;  /* 0x0000000d0b053224 */ /* 0x000fe200078e0200 */
[----:B------:R-:W-:Y:S01]  /*10d0*/  @P3 SHF.L.U32 R47, R8, 0x2, RZ ;  /* 0x00000002082f3819 */ /* 0x000fe200000006ff */
[----:B------:R-:W0:Y:S01]  /*10e0*/  @P3 LDC.64 R12, c[0x0][0x228] ;  /* 0x00008a00ff0c3b82 */ /* 0x000e220000000a00 */
[----:B------:R-:W-:Y:S02]  /*10f0*/  IADD3 R11, R74, 0xe0, RZ ;  /* 0x000000e04a0b7810 */ /* 0x000fe40007ffe0ff */
[----:B------:R-:W-:Y:S02]  /*1100*/  @P3 IADD3 R5, R9, R5, RZ ;  /* 0x0000000509053210 */ /* 0x000fe40007ffe0ff */
[----:B-1----:R-:W-:Y:S02]  /*1110*/  @P3 IADD3 R48, P5, R47, R48, RZ ;  /* 0x000000302f303210 */ /* 0x002fe40007fbe0ff */
        /* <DEDUP_REMOVED lines=25> */
[----:B------:R-:W-:Y:S01]  /*12b0*/  @P3 MOV R8, R122 ;  /* 0x0000007a00083202 */ /* 0x000fe20000000f00 */
[----:B0-----:R-:W-:-:S04]  /*12c0*/  @P3 IMAD R0, R5, R12, RZ ;  /* 0x0000000c05003224 */ /* 0x001fc800078e02ff */
        /* <DEDUP_REMOVED lines=22> */
[----:B----4-:R-:W-:Y:S02]  /*1430*/  @P1 IADD3 R110, P5, R41, R110, RZ ;  /* 0x0000006e296e1210 */ /* 0x010fe40007fbe0ff */
[----:B------:R-:W-:Y:S02]  /*1440*/  @P1 SHF.L.U64.HI R8, R8, 0x2, R5 ;  /* 0x0000000208081819 */ /* 0x000fe40000010205 */
[----:B------:R-:W-:-:S02]  /*1450*/  SHF.R.S32.HI R5, RZ, 0x1f, R11 ;  /* 0x0000001fff057819 */ /* 0x000fc4000001140b */
[----:B------:R-:W-:Y:S02]  /*1460*/  @P1 IADD3.X R111, R8, R111, RZ, P5, !PT ;  /* 0x0000006f086f1210 */ /* 0x000fe40002ffe4ff */
[----:B------:R-:W-:Y:S02]  /*1470*/  @P2 MOV R9, R125 ;  /* 0x0000007d00092202 */ /* 0x000fe40000000f00 */
[----:B------:R-:W-:Y:S02]  /*1480*/  P2R R0, PR, RZ, 0x2 ;  /* 0x00000002ff007803 */ /* 0x000fe40000000000 */
[----:B0-----:R-:W-:-:S04]  /*1490*/  @P1 IADD3 R40, P5, R41, R12, RZ ;  /* 0x0000000c29281210 */ /* 0x001fc80007fbe0ff */
[----:B------:R-:W-:Y:S02]  /*14a0*/  @P1 IADD3.X R41, R8, R13, RZ, P5, !PT ;  /* 0x0000000d08291210 */ /* 0x000fe40002ffe4ff */
[----:B------:R-:W0:Y:S01]  /*14b0*/  @P2 LDC.64 R12, c[0x0][0x288] ;  /* 0x0000a200ff0c2b82 */ /* 0x000e220000000a00 */
[----:B------:R-:W-:Y:S01]  /*14c0*/  @P2 MOV R8, R122 ;  /* 0x0000007a00082202 */ /* 0x000fe20000000f00 */
[----:B0-----:R-:W-:-:S04]  /*14d0*/  @P2 IMAD R6, R5, R12, RZ ;  /* 0x0000000c05062224 */ /* 0x001fc800078e02ff */
[----:B------:R-:W-:-:S04]  /*14e0*/  @P2 IMAD.WIDE.U32 R8, R11, R12, R8 ;  /* 0x0000000c0b082225 */ /* 0x000fc800078e0008 */
[----:B------:R-:W-:Y:S01]  /*14f0*/  @P2 IMAD R5, R11, R13, R6 ;  /* 0x0000000d0b052224 */ /* 0x000fe200078e0206 */
[C---:B------:R-:W-:Y:S01]  /*1500*/  @P2 SHF.L.U32 R105, R8.reuse, 0x2, RZ ;  /* 0x0000000208692819 */ /* 0x040fe200000006ff */
[----:B------:R-:W0:Y:S01]  /*1510*/  @P2 LDC.64 R12, c[0x0][0x228] ;  /* 0x00008a00ff0c2b82 */ /* 0x000e220000000a00 */
[----:B------:R-:W-:Y:S02]  /*1520*/  SHF.R.U32.HI R6, RZ, 0x4, R88 ;  /* 0x00000004ff067819 */ /* 0x000fe40000011658 */
[----:B------:R-:W-:Y:S02]  /*1530*/  @P2 IADD3 R5, R9, R5, RZ ;  /* 0x0000000509052210 */ /* 0x000fe40007ffe0ff */
[----:B------:R-:W-:Y:S02]  /*1540*/  @P2 IADD3 R42, P5, R105, R42, RZ ;  /* 0x0000002a692a2210 */ /* 0x000fe40007fbe0ff */
[----:B------:R-:W-:Y:S01]  /*1550*/  @P2 SHF.L.U64.HI R8, R8, 0x2, R5 ;  /* 0x0000000208082819 */ /* 0x000fe20000010205 */
[----:B------:R-:W1:Y:S01]  /*1560*/  LDC R9, c[0x0][0x2ac] ;  /* 0x0000ab00ff097b82 */ /* 0x000e620000000800 */
[----:B------:R-:W-:-:S02]  /*1570*/  SHF.R.S32.HI R11, RZ, 0x1f, R15 ;  /* 0x0000001fff0b7819 */ /* 0x000fc4000001140f */
[----:B------:R-:W-:Y:S02]  /*1580*/  @P2 IADD3.X R43, R8, R43, RZ, P5, !PT ;  /* 0x0000002b082b2210 */ /* 0x000fe40002ffe4ff */
[----:B------:R-:W-:Y:S02]  /*1590*/  P2R R5, PR, RZ, 0x4 ;  /* 0x00000004ff057803 */ /* 0x000fe40000000000 */
[----:B0-----:R-:W-:-:S04]  /*15a0*/  @P2 IADD3 R104, P5, R105, R12, RZ ;  /* 0x0000000c69682210 */ /* 0x001fc80007fbe0ff */
[----:B------:R-:W-:Y:S01]  /*15b0*/  @P2 IADD3.X R105, R8, R13, RZ, P5, !PT ;  /* 0x0000000d08692210 */ /* 0x000fe20002ffe4ff */
[----:B-1----:R-:W-:-:S05]  /*15c0*/  IMAD R6, R9, UR10, R6 ;  /* 0x0000000a09067c24 */ /* 0x002fca000f8e0206 */
        /* <DEDUP_REMOVED lines=11> */
[----:B------:R-:W-:Y:S02]  /*1680*/  @P3 IMAD.WIDE.U32 R8, R15, R8, R12 ;  /* 0x000000080f083225 */ /* 0x000fe400078e000c */
[----:B------:R-:W0:Y:S03]  /*1690*/  @P3 LDC.64 R12, c[0x0][0x228] ;  /* 0x00008a00ff0c3b82 */ /* 0x000e260000000a00 */
[----:B------:R-:W-:Y:S02]  /*16a0*/  @P3 IADD3 R9, R9, R11, RZ ;  /* 0x0000000b09093210 */ /* 0x000fe40007ffe0ff */
[C---:B------:R-:W-:Y:S02]  /*16b0*/  @P3 SHF.L.U32 R15, R8.reuse, 0x2, RZ ;  /* 0x00000002080f3819 */ /* 0x040fe400000006ff */
[----:B------:R-:W-:Y:S02]  /*16c0*/  @P3 SHF.L.U64.HI R8, R8, 0x2, R9 ;  /* 0x0000000208083819 */ /* 0x000fe40000010209 */
[----:B-1----:R-:W-:-:S02]  /*16d0*/  @P3 IADD3 R64, P5, R15, R64, RZ ;  /* 0x000000400f403210 */ /* 0x002fc40007fbe0ff */
[----:B------:R-:W-:Y:S02]  /*16e0*/  SHF.R.S32.HI R11, RZ, 0x1f, R17 ;  /* 0x0000001fff0b7819 */ /* 0x000fe40000011411 */
[----:B------:R-:W-:Y:S02]  /*16f0*/  @P3 IADD3.X R65, R8, R65, RZ, P5, !PT ;  /* 0x0000004108413210 */ /* 0x000fe40002ffe4ff */
[----:B0-----:R-:W-:-:S04]  /*1700*/  @P3 IADD3 R14, P5, R15, R12, RZ ;  /* 0x0000000c0f0e3210 */ /* 0x001fc80007fbe0ff */
[----:B------:R-:W-:Y:S02]  /*1710*/  @P3 IADD3.X R15, R8, R13, RZ, P5, !PT ;  /* 0x0000000d080f3210 */ /* 0x000fe40002ffe4ff */
        /* <DEDUP_REMOVED lines=17> */
[----:B------:R-:W-:Y:S02]  /*1830*/  IADD3 R11, R74, 0x1c0, RZ ;  /* 0x000001c04a0b7810 */ /* 0x000fe40007ffe0ff */
[----:B------:R-:W-:Y:S02]  /*1840*/  @P2 IADD3.X R99, R8, R99, RZ, P5, !PT ;  /* 0x0000006308632210 */ /* 0x000fe40002ffe4ff */
[----:B------:R-:W-:Y:S02]  /*1850*/  SHF.R.S32.HI R13, RZ, 0x1f, R11 ;  /* 0x0000001fff0d7819 */ /* 0x000fe4000001140b */
[----:B0-----:R-:W-:-:S04]  /*1860*/  @P2 IADD3 R16, P5, R9, R16, RZ ;  /* 0x0000001009102210 */ /* 0x001fc80007fbe0ff */
[----:B------:R-:W-:Y:S02]  /*1870*/  @P2 IADD3.X R17, R8, R17, RZ, P5, !PT ;  /* 0x0000001108112210 */ /* 0x000fe40002ffe4ff */
[C---:B------:R-:W-:Y:S02]  /*1880*/  IADD3 R8, R6.reuse, 0x1c0, RZ ;  /* 0x000001c006087810 */ /* 0x040fe40007ffe0ff */
[----:B------:R-:W-:Y:S02]  /*1890*/  IADD3 R6, R6, 0x1e0, RZ ;  /* 0x000001e006067810 */ /* 0x000fe40007ffe0ff */
[----:B------:R-:W-:Y:S02]  /*18a0*/  SHF.R.S32.HI R9, RZ, 0x1f, R8 ;  /* 0x0000001fff097819 */ /* 0x000fe40000011408 */
[----:B------:R-:W-:-:S04]  /*18b0*/  ISETP.GE.U32.AND P5, PT, R8, UR12, PT ;  /* 0x0000000c08007c0c */ /* 0x000fc8000bfa6070 */
[----:B------:R-:W-:-:S04]  /*18c0*/  ISETP.GE.AND.EX P5, PT, R9, UR13, PT, P5 ;  /* 0x0000000d09007c0c */ /* 0x000fc8000bfa6350 */
[----:B------:R-:W-:-:S13]  /*18d0*/  ISETP.LT.U32.AND P5, PT, R88, 0x200, !P5 ;  /* 0x000002005800780c */ /* 0x000fda0006fa1070 */
[----:B------:R-:W0:Y:S08]  /*18e0*/  @P5 LDC.64 R8, c[0x0][0x288] ;  /* 0x0000a200ff085b82 */ /* 0x000e300000000a00 */
[----:B------:R-:W1:Y:S08]  /*18f0*/  @P5 LDC.64 R100, c[0x0][0x230] ;  /* 0x00008c00ff645b82 */ /* 0x000e700000000a00 */
[----:B------:R-:W2:Y:S01]  /*1900*/  @P5 LDC.64 R62, c[0x0][0x228] ;  /* 0x00008a00ff3e5b82 */ /* 0x000ea20000000a00 */
[----:B0-----:R-:W-:Y:S01]  /*1910*/  @P5 IMAD R12, R13, R8, RZ ;  /* 0x000000080d0c5224 */ /* 0x001fe200078e02ff */
[----:B------:R-:W-:-:S03]  /*1920*/  @P5 MOV R13, R125 ;  /* 0x0000007d000d5202 */ /* 0x000fc60000000f00 */
[----:B------:R-:W-:Y:S01]  /*1930*/  @P5 IMAD R9, R11, R9, R12 ;  /* 0x000000090b095224 */ /* 0x000fe200078e020c */
[----:B------:R-:W-:-:S05]  /*1940*/  @P5 MOV R12, R122 ;  /* 0x0000007a000c5202 */ /* 0x000fca0000000f00 */
[----:B------:R-:W-:Y:S01]  /*1950*/  @P5 IMAD.WIDE.U32 R12, R11, R8, R12 ;  /* 0x000000080b0c5225 */ /* 0x000fe200078e000c */
[----:B------:R-:W-:-:S04]  /*1960*/  SHF.R.S32.HI R8, RZ, 0x1f, R6 ;  /* 0x0000001fff087819 */ /* 0x000fc80000011406 */
[----:B------:R-:W-:Y:S02]  /*1970*/  @P5 IADD3 R11, R13, R9, RZ ;  /* 0x000000090d0b5210 */ /* 0x000fe40007ffe0ff */
[C---:B------:R-:W-:Y:S02]  /*1980*/  @P5 SHF.L.U32 R9, R12.reuse, 0x2, RZ ;  /* 0x000000020c095819 */ /* 0x040fe400000006ff */
[----:B------:R-:W-:Y:S02]  /*1990*/  @P5 SHF.L.U64.HI R12, R12, 0x2, R11 ;  /* 0x000000020c0c5819 */ /* 0x000fe4000001020b */
[----:B-1----:R-:W-:Y:S02]  /*19a0*/  @P5 IADD3 R100, P6, R9, R100, RZ ;  /* 0x0000006409645210 */ /* 0x002fe40007fde0ff */
[----:B------:R-:W-:Y:S02]  /*19b0*/  SHF.R.S32.HI R11, RZ, 0x1f, R3 ;  /* 0x0000001fff0b7819 */ /* 0x000fe40000011403 */
[----:B------:R-:W-:-:S02]  /*19c0*/  @P5 IADD3.X R101, R12, R101, RZ, P6, !PT ;  /* 0x000000650c655210 */ /* 0x000fc400037fe4ff */
[----:B--2---:R-:W-:-:S04]  /*19d0*/  @P5 IADD3 R62, P6, R9, R62, RZ ;  /* 0x0000003e093e5210 */ /* 0x004fc80007fde0ff */
[----:B------:R-:W-:Y:S02]  /*19e0*/  @P5 IADD3.X R63, R12, R63, RZ, P6, !PT ;  /* 0x0000003f0c3f5210 */ /* 0x000fe400037fe4ff */
[----:B------:R-:W-:-:S04]  /*19f0*/  ISETP.GE.U32.AND P6, PT, R6, UR12, PT ;  /* 0x0000000c06007c0c */ /* 0x000fc8000bfc6070 */
[----:B------:R-:W-:-:S04]  /*1a00*/  ISETP.GE.AND.EX P6, PT, R8, UR13, PT, P6 ;  /* 0x0000000d08007c0c */ /* 0x000fc8000bfc6360 */
[----:B------:R-:W-:-:S13]  /*1a10*/  ISETP.LT.U32.AND P6, PT, R88, 0x200, !P6 ;  /* 0x000002005800780c */ /* 0x000fda00077c1070 */
[----:B------:R-:W0:Y:S01]  /*1a20*/  @P6 LDC.64 R8, c[0x0][0x288] ;  /* 0x0000a200ff086b82 */ /* 0x000e220000000a00 */
[----:B------:R-:W-:Y:S02]  /*1a30*/  @P6 MOV R12, R122 ;  /* 0x0000007a000c6202 */ /* 0x000fe40000000f00 */
[----:B------:R-:W-:-:S05]  /*1a40*/  @P6 MOV R13, R125 ;  /* 0x0000007d000d6202 */ /* 0x000fca0000000f00 */
[----:B------:R-:W1:Y:S08]  /*1a50*/  @P6 LDC.64 R18, c[0x0][0x230] ;  /* 0x00008c00ff126b82 */ /* 0x000e700000000a00 */
[----:B------:R-:W2:Y:S01]  /*1a60*/  @P6 LDC.64 R20, c[0x0][0x228] ;  /* 0x00008a00ff146b82 */ /* 0x000ea20000000a00 */
[-C--:B0-----:R-:W-:Y:S02]  /*1a70*/  @P6 IMAD R6, R11, R8.reuse, RZ ;  /* 0x000000080b066224 */ /* 0x081fe400078e02ff */
[----:B------:R-:W-:-:S04]  /*1a80*/  @P6 IMAD.WIDE.U32 R12, R3, R8, R12 ;  /* 0x00000008030c6225 */ /* 0x000fc800078e000c */
[----:B------:R-:W-:-:S05]  /*1a90*/  @P6 IMAD R9, R3, R9, R6 ;  /* 0x0000000903096224 */ /* 0x000fca00078e0206 */
[----:B------:R-:W-:Y:S02]  /*1aa0*/  @P6 IADD3 R11, R13, R9, RZ ;  /* 0x000000090d0b6210 */ /* 0x000fe40007ffe0ff */
[C---:B------:R-:W-:Y:S02]  /*1ab0*/  @P6 SHF.L.U32 R9, R12.reuse, 0x2, RZ ;  /* 0x000000020c096819 */ /* 0x040fe400000006ff */
[----:B------:R-:W-:Y:S02]  /*1ac0*/  @P6 SHF.L.U64.HI R12, R12, 0x2, R11 ;  /* 0x000000020c0c6819 */ /* 0x000fe4000001020b */
[----:B-1----:R-:W-:Y:S02]  /*1ad0*/  @P6 IADD3 R18, P1, R9, R18, RZ ;  /* 0x0000001209126210 */ /* 0x002fe40007f3e0ff */
[----:B------:R-:W-:Y:S02]  /*1ae0*/  IADD3 R11, R74, 0x120, RZ ;  /* 0x000001204a0b7810 */ /* 0x000fe40007ffe0ff */
[----:B------:R-:W-:-:S02]  /*1af0*/  @P6 IADD3.X R19, R12, R19, RZ, P1, !PT ;  /* 0x000000130c136210 */ /* 0x000fc40000ffe4ff */
[----:B--2---:R-:W-:Y:S02]  /*1b00*/  @P6 IADD3 R20, P1, R9, R20, RZ ;  /* 0x0000001409146210 */ /* 0x004fe40007f3e0ff */
[----:B------:R-:W0:Y:S01]  /*1b10*/  @P0 LDC.64 R8, c[0x0][0x288] ;  /* 0x0000a200ff080b82 */ /* 0x000e220000000a00 */
[----:B------:R-:W-:Y:S02]  /*1b20*/  SHF.R.S32.HI R13, RZ, 0x1f, R11 ;  /* 0x0000001fff0d7819 */ /* 0x000fe4000001140b */
[----:B------:R-:W-:Y:S02]  /*1b30*/  @P6 IADD3.X R21, R12, R21, RZ, P1, !PT ;  /* 0x000000150c156210 */ /* 0x000fe40000ffe4ff */
[----:B------:R-:W-:Y:S01]  /*1b40*/  @P0 MOV R12, R122 ;  /* 0x0000007a000c0202 */ /* 0x000fe20000000f00 */
[----:B0-----:R-:W-:Y:S01]  /*1b50*/  @P0 IMAD R6, R13, R8, RZ ;  /* 0x000000080d060224 */ /* 0x001fe200078e02ff */
[----:B------:R-:W-:-:S03]  /*1b60*/  @P0 MOV R13, R125 ;  /* 0x0000007d000d0202 */ /* 0x000fc60000000f00 */
[C---:B------:R-:W-:Y:S01]  /*1b70*/  @P0 IMAD R9, R11.reuse, R9, R6 ;  /* 0x000000090b090224 */ /* 0x040fe200078e0206 */
[----:B------:R-:W-:Y:S01]  /*1b80*/  MOV R96, 0x3f800000 ;  /* 0x3f80000000607802 */ /* 0x000fe20000000f00 */
[----:B------:R-:W-:Y:S01]  /*1b90*/  @P0 IMAD.WIDE.U32 R12, R11, R8, R12 ;  /* 0x000000080b0c0225 */ /* 0x000fe200078e000c */
[----:B------:R-:W-:Y:S02]  /*1ba0*/  CS2R R92, SRZ ;  /* 0x00000000005c7805 */ /* 0x000fe4000001ff00 */
[----:B------:R-:W-:Y:S02]  /*1bb0*/  CS2R R90, SRZ ;  /* 0x00000000005a7805 */ /* 0x000fe4000001ff00 */
[----:B------:R-:W-:Y:S02]  /*1bc0*/  CS2R R66, SRZ ;  /* 0x0000000000427805 */ /* 0x000fe4000001ff00 */
[----:B------:R-:W-:Y:S02]  /*1bd0*/  P2R R6, PR, RZ, 0x1 ;  /* 0x00000001ff067803 */ /* 0x000fe40000000000 */
[----:B------:R-:W-:Y:S01]  /*1be0*/  @P0 IADD3 R11, R13, R9, RZ ;  /* 0x000000090d0b0210 */ /* 0x000fe20007ffe0ff */
[----:B------:R-:W5:Y:S01]  /*1bf0*/  @P3 LDG.E.64 R92, desc[UR8][R64.64] ;  /* 0x00000008405c3981 */ /* 0x000f62000c1e1b00 */
[----:B------:R-:W-:-:S02]  /*1c00*/  @P0 SHF.L.U32 R9, R12, 0x2, RZ ;  /* 0x000000020c090819 */ /* 0x000fc400000006ff */
[----:B------:R-:W-:Y:S01]  /*1c10*/  @P0 SHF.L.U64.HI R12, R12, 0x2, R11 ;  /* 0x000000020c0c0819 */ /* 0x000fe2000001020b */
[----:B------:R0:W5:Y:S01]  /*1c20*/  @P2 LDG.E.64 R90, desc[UR8][R98.64] ;  /* 0x00000008625a2981 */ /* 0x000162000c1e1b00 */
[----:B------:R-:W-:-:S03]  /*1c30*/  @P0 IADD3 R108, P1, R9, R108, RZ ;  /* 0x0000006c096c0210 */ /* 0x000fc60007f3e0ff */
[----:B------:R1:W5:Y:S01]  /*1c40*/  @P5 LDG.E.64 R66, desc[UR8][R100.64] ;  /* 0x0000000864425981 */ /* 0x000362000c1e1b00 */
[C---:B------:R-:W-:Y:S02]  /*1c50*/  @P0 IADD3.X R109, R12.reuse, R109, RZ, P1, !PT ;  /* 0x0000006d0c6d0210 */ /* 0x040fe40000ffe4ff */
[----:B------:R-:W-:Y:S02]  /*1c60*/  @P0 IADD3 R106, P1, R9, R106, RZ ;  /* 0x0000006a096a0210 */ /* 0x000fe40007f3e0ff */
[----:B------:R-:W2:Y:S02]  /*1c70*/  LDC.64 R8, c[0x0][0x248] ;  /* 0x00009200ff087b82 */ /* 0x000ea40000000a00 */
[----:B------:R-:W-:Y:S01]  /*1c80*/  @P0 IADD3.X R107, R12, R107, RZ, P1, !PT ;  /* 0x0000006b0c6b0210 */ /* 0x000fe20000ffe4ff */
[----:B--2---:R-:W-:-:S06]  /*1c90*/  IMAD.WIDE R94, R84, 0x8, R8 ;  /* 0x00000008545e7825 */ /* 0x004fcc00078e0208 */
[----:B------:R-:W2:Y:S01]  /*1ca0*/  LDG.E.64 R94, desc[UR8][R94.64] ;  /* 0x000000085e5e7981 */ /* 0x000ea2000c1e1b00 */
[----:B------:R-:W-:Y:S02]  /*1cb0*/  MOV R8, RZ ;  /* 0x000000ff00087202 */ /* 0x000fe40000000f00 */
[----:B------:R-:W-:Y:S02]  /*1cc0*/  LOP3.LUT P0, RZ, R89, 0x80, RZ, 0xc0, !PT ;  /* 0x0000008059ff7812 */ /* 0x000fe4000780c0ff */
[----:B0-----:R-:W-:Y:S02]  /*1cd0*/  CS2R R98, SRZ ;  /* 0x0000000000627805 */ /* 0x001fe4000001ff00 */
[----:B-1----:R-:W-:Y:S02]  /*1ce0*/  CS2R R100, SRZ ;  /* 0x0000000000647805 */ /* 0x002fe4000001ff00 */
[----:B------:R-:W-:-:S06]  /*1cf0*/  CS2R R64, SRZ ;  /* 0x0000000000407805 */ /* 0x000fcc000001ff00 */
[----:B------:R0:W5:Y:S02]  /*1d00*/  @P6 LDG.E.64 R64, desc[UR8][R18.64] ;  /* 0x0000000812406981 */ /* 0x000164000c1e1b00 */
[----:B0-----:R-:W-:Y:S01]  /*1d10*/  CS2R R18, SRZ ;  /* 0x0000000000127805 */ /* 0x001fe2000001ff00 */
[----:B--2---:R-:W-:-:S05]  /*1d20*/  FFMA.FTZ R9, -R94, R94, R95 ;  /* 0x0000005e5e097223 */ /* 0x004fca000001015f */
[----:B------:R-:W-:-:S13]  /*1d30*/  FSETP.GTU.FTZ.AND P1, PT, R9, RZ, PT ;  /* 0x000000ff0900720b */ /* 0x000fda0003f3c000 */
[----:B------:R-:W0:Y:S01]  /*1d40*/  @P1 LDC R12, c[0x0][0x250] ;  /* 0x00009400ff0c1b82 */ /* 0x000e220000000800 */
[----:B------:R-:W-:Y:S02]  /*1d50*/  P2R R95, PR, RZ, 0x1 ;  /* 0x00000001ff5f7803 */ /* 0x000fe40000000000 */
[----:B------:R-:W-:Y:S01]  /*1d60*/  LOP3.LUT P0, RZ, R89, 0x100, RZ, 0xc0, !PT ;  /* 0x0000010059ff7812 */ /* 0x000fe2000780c0ff */
[----:B0-----:R-:W-:Y:S01]  /*1d70*/  @P1 FADD.FTZ R12, R9, R12 ;  /* 0x0000000c090c1221 */ /* 0x001fe20000010000 */
[----:B------:R-:W-:-:S03]  /*1d80*/  MOV R9, RZ ;  /* 0x000000ff00097202 */ /* 0x000fc60000000f00 */
[----:B------:R0:W1:Y:S01]  /*1d90*/  @P1 MUFU.RSQ R96, R12 ;  /* 0x0000000c00601308 */ /* 0x0000620000001400 */
[----:B------:R-:W-:Y:S02]  /*1da0*/  LOP3.LUT P1, RZ, R89, 0x200, RZ, 0xc0, !PT ;  /* 0x0000020059ff7812 */ /* 0x000fe4000782c0ff */
[----:B------:R2:W5:Y:S01]  /*1db0*/  @P3 LDG.E.64 R8, desc[UR8][R14.64] ;  /* 0x000000080e083981 */ /* 0x000562000c1e1b00 */
[----:B------:R-:W-:Y:S02]  /*1dc0*/  ISETP.NE.AND P3, PT, R10, RZ, PT ;  /* 0x000000ff0a00720c */ /* 0x000fe40003f65270 */
[----:B------:R-:W-:Y:S02]  /*1dd0*/  CS2R R10, SRZ ;  /* 0x00000000000a7805 */ /* 0x000fe4000001ff00 */
[----:B0-----:R-:W-:-:S04]  /*1de0*/  CS2R R12, SRZ ;  /* 0x00000000000c7805 */ /* 0x001fc8000001ff00 */
[----:B------:R-:W5:Y:S04]  /*1df0*/  @P2 LDG.E.64 R10, desc[UR8][R16.64] ;  /* 0x00000008100a2981 */ /* 0x000f68000c1e1b00 */
[----:B------:R0:W5:Y:S04]  /*1e00*/  @P1 LDG.E.64 R98, desc[UR8][R60.64] ;  /* 0x000000083c621981 */ /* 0x000168000c1e1b00 */
[----:B------:R3:W5:Y:S01]  /*1e10*/  @P3 LDG.E.64 R100, desc[UR8][R22.64] ;  /* 0x0000000816643981 */ /* 0x000762000c1e1b00 */
[----:B--2---:R-:W-:-:S03]  /*1e20*/  CS2R R14, SRZ ;  /* 0x00000000000e7805 */ /* 0x004fc6000001ff00 */
[----:B------:R2:W5:Y:S01]  /*1e30*/  @P5 LDG.E.64 R12, desc[UR8][R62.64] ;  /* 0x000000083e0c5981 */ /* 0x000562000c1e1b00 */
[----:B0-----:R-:W-:Y:S02]  /*1e40*/  CS2R R60, SRZ ;  /* 0x00000000003c7805 */ /* 0x001fe4000001ff00 */
[----:B------:R-:W-:Y:S01]  /*1e50*/  CS2R R16, SRZ ;  /* 0x0000000000107805 */ /* 0x000fe2000001ff00 */
[----:B------:R0:W5:Y:S01]  /*1e60*/  @P6 LDG.E.64 R14, desc[UR8][R20.64] ;  /* 0x00000008140e6981 */ /* 0x000162000c1e1b00 */
[----:B---3--:R-:W-:-:S03]  /*1e70*/  CS2R R22, SRZ ;  /* 0x0000000000167805 */ /* 0x008fc6000001ff00 */
[----:B------:R3:W5:Y:S04]  /*1e80*/  @P0 LDG.E.64 R60, desc[UR8][R54.64] ;  /* 0x00000008363c0981 */ /* 0x000768000c1e1b00 */
[----:B------:R-:W5:Y:S01]  /*1e90*/  @P0 LDG.E.64 R22, desc[UR8][R52.64] ;  /* 0x0000000834160981 */ /* 0x000f62000c1e1b00 */
[----:B------:R-:W-:Y:S02]  /*1ea0*/  ISETP.NE.AND P0, PT, R95, RZ, PT ;  /* 0x000000ff5f00720c */ /* 0x000fe40003f05270 */
[----:B--2---:R-:W-:Y:S02]  /*1eb0*/  CS2R R62, SRZ ;  /* 0x00000000003e7805 */ /* 0x004fe4000001ff00 */
[C---:B------:R-:W-:Y:S01]  /*1ec0*/  LOP3.LUT P2, RZ, R89.reuse, 0x40, RZ, 0xc0, !PT ;  /* 0x0000004059ff7812 */ /* 0x040fe2000784c0ff */
[----:B------:R2:W5:Y:S01]  /*1ed0*/  @P1 LDG.E.64 R16, desc[UR8][R58.64] ;  /* 0x000000083a101981 */ /* 0x000562000c1e1b00 */
[----:B------:R-:W-:-:S02]  /*1ee0*/  LOP3.LUT P1, RZ, R89, 0x20, RZ, 0xc0, !PT ;  /* 0x0000002059ff7812 */ /* 0x000fc4000782c0ff */
[----:B0-----:R-:W-:Y:S02]  /*1ef0*/  CS2R R20, SRZ ;  /* 0x0000000000147805 */ /* 0x001fe4000001ff00 */
[C---:B------:R-:W-:Y:S01]  /*1f00*/  LOP3.LUT P6, RZ, R89.reuse, 0x10, RZ, 0xc0, !PT ;  /* 0x0000001059ff7812 */ /* 0x040fe200078cc0ff */
[----:B------:R0:W5:Y:S01]  /*1f10*/  @P3 LDG.E.64 R18, desc[UR8][R56.64] ;  /* 0x0000000838123981 */ /* 0x000162000c1e1b00 */
[----:B------:R-:W-:Y:S02]  /*1f20*/  LOP3.LUT P5, RZ, R89, 0x8, RZ, 0xc0, !PT ;  /* 0x0000000859ff7812 */ /* 0x000fe400078ac0ff */
[----:B---3--:R-:W-:Y:S01]  /*1f30*/  CS2R R54, SRZ ;  /* 0x0000000000367805 */ /* 0x008fe2000001ff00 */
[----:B------:R3:W5:Y:S01]  /*1f40*/  @P4 LDG.E.64 R62, desc[UR8][R24.64] ;  /* 0x00000008183e4981 */ /* 0x000762000c1e1b00 */
[----:B--2---:R-:W-:-:S03]  /*1f50*/  CS2R R58, SRZ ;  /* 0x00000000003a7805 */ /* 0x004fc6000001ff00 */
[----:B------:R2:W5:Y:S01]  /*1f60*/  @P4 LDG.E.64 R20, desc[UR8][R26.64] ;  /* 0x000000081a144981 */ /* 0x000562000c1e1b00 */
[----:B0-----:R-:W-:-:S03]  /*1f70*/  CS2R R56, SRZ ;  /* 0x0000000000387805 */ /* 0x001fc6000001ff00 */
[----:B------:R0:W5:Y:S01]  /*1f80*/  @P0 LDG.E.64 R58, desc[UR8][R28.64] ;  /* 0x000000081c3a0981 */ /* 0x000162000c1e1b00 */
[----:B---3--:R-:W-:-:S03]  /*1f90*/  CS2R R24, SRZ ;  /* 0x0000000000187805 */ /* 0x008fc6000001ff00 */
[----:B------:R3:W5:Y:S01]  /*1fa0*/  @P2 LDG.E.64 R56, desc[UR8][R30.64] ;  /* 0x000000081e382981 */ /* 0x000762000c1e1b00 */
[----:B--2---:R-:W-:-:S03]  /*1fb0*/  CS2R R26, SRZ ;  /* 0x00000000001a7805 */ /* 0x004fc6000001ff00 */
[----:B------:R2:W5:Y:S01]  /*1fc0*/  @P0 LDG.E.64 R24, desc[UR8][R50.64] ;  /* 0x0000000832180981 */ /* 0x000562000c1e1b00 */
[----:B0-----:R-:W-:Y:S02]  /*1fd0*/  CS2R R28, SRZ ;  /* 0x00000000001c7805 */ /* 0x001fe4000001ff00 */
[----:B------:R-:W-:Y:S01]  /*1fe0*/  ISETP.NE.AND P0, PT, R6, RZ, PT ;  /* 0x000000ff0600720c */ /* 0x000fe20003f05270 */
[----:B------:R0:W5:Y:S01]  /*1ff0*/  @P2 LDG.E.64 R26, desc[UR8][R32.64] ;  /* 0x00000008201a2981 */ /* 0x000162000c1e1b00 */
[----:B------:R-:W-:Y:S02]  /*2000*/  ISETP.NE.AND P2, PT, R5, RZ, PT ;  /* 0x000000ff0500720c */ /* 0x000fe40003f45270 */
[----:B---3--:R-:W-:Y:S01]  /*2010*/  CS2R R30, SRZ ;  /* 0x00000000001e7805 */ /* 0x008fe2000001ff00 */
[----:B------:R3:W5:Y:S01]  /*2020*/  @P1 LDG.E.64 R54, desc[UR8][R48.64] ;  /* 0x0000000830361981 */ /* 0x000762000c1e1b00 */
[----:B--2---:R-:W-:-:S03]  /*2030*/  CS2R R50, SRZ ;  /* 0x0000000000327805 */ /* 0x004fc6000001ff00 */
[----:B------:R-:W5:Y:S01]  /*2040*/  @P1 LDG.E.64 R28, desc[UR8][R46.64] ;  /* 0x000000082e1c1981 */ /* 0x000f62000c1e1b00 */
[----:B------:R-:W-:Y:S02]  /*2050*/  ISETP.NE.AND P1, PT, R0, RZ, PT ;  /* 0x000000ff0000720c */ /* 0x000fe40003f25270 */
[----:B0-----:R-:W-:Y:S01]  /*2060*/  CS2R R32, SRZ ;  /* 0x0000000000207805 */ /* 0x001fe2000001ff00 */
[----:B------:R0:W5:Y:S01]  /*2070*/  @P6 LDG.E.64 R30, desc[UR8][R44.64] ;  /* 0x000000082c1e6981 */ /* 0x000162000c1e1b00 */
[----:B---3--:R-:W-:-:S03]  /*2080*/  CS2R R48, SRZ ;  /* 0x0000000000307805 */ /* 0x008fc6000001ff00 */
[----:B------:R2:W5:Y:S04]  /*2090*/  @P5 LDG.E.64 R50, desc[UR8][R36.64] ;  /* 0x0000000824325981 */ /* 0x000568000c1e1b00 */
[----:B------:R3:W5:Y:S01]  /*20a0*/  @P5 LDG.E.64 R32, desc[UR8][R38.64] ;  /* 0x0000000826205981 */ /* 0x000762000c1e1b00 */
[----:B0-----:R-:W-:-:S03]  /*20b0*/  CS2R R44, SRZ ;  /* 0x00000000002c7805 */ /* 0x001fc6000001ff00 */
[----:B------:R-:W5:Y:S01]  /*20c0*/  @P1 LDG.E.64 R48, desc[UR8][R110.64] ;  /* 0x000000086e301981 */ /* 0x000f62000c1e1b00 */
[----:B--2---:R-:W-:-:S03]  /*20d0*/  CS2R R36, SRZ ;  /* 0x0000000000247805 */ /* 0x004fc6000001ff00 */
[----:B------:R-:W5:Y:S01]  /*20e0*/  @P0 LDG.E.64 R44, desc[UR8][R108.64] ;  /* 0x000000086c2c0981 */ /* 0x000f62000c1e1b00 */
[----:B---3--:R-:W-:-:S03]  /*20f0*/  CS2R R38, SRZ ;  /* 0x0000000000267805 */ /* 0x008fc6000001ff00 */
[----:B------:R-:W5:Y:S04]  /*2100*/  @P2 LDG.E.64 R36, desc[UR8][R104.64] ;  /* 0x0000000868242981 */ /* 0x000f68000c1e1b00 */
[----:B------:R-:W5:Y:S01]  /*2110*/  @P0 LDG.E.64 R38, desc[UR8][R106.64] ;  /* 0x000000086a260981 */ /* 0x000f62000c1e1b00 */
[----:B------:R-:W-:Y:S02]  /*2120*/  ISETP.GT.U32.AND P5, PT, R88, 0x1ff, PT ;  /* 0x000001ff5800780c */ /* 0x000fe40003fa4070 */
[----:B------:R-:W-:Y:S02]  /*2130*/  CS2R R52, SRZ ;  /* 0x0000000000347805 */ /* 0x000fe4000001ff00 */
[----:B------:R-:W-:-:S04]  /*2140*/  CS2R R46, SRZ ;  /* 0x00000000002e7805 */ /* 0x000fc8000001ff00 */
[----:B------:R0:W5:Y:S01]  /*2150*/  @P6 LDG.E.64 R52, desc[UR8][R34.64] ;  /* 0x0000000822346981 */ /* 0x000162000c1e1b00 */
[----:B------:R-:W-:Y:S03]  /*2160*/  BSSY B0, `(.L_x_1481) ;  /* 0x0000012000007945 */ /* 0x000fe60003800000 */
[----:B------:R2:W5:Y:S01]  /*2170*/  @P2 LDG.E.64 R46, desc[UR8][R42.64] ;  /* 0x000000082a2e2981 */ /* 0x000562000c1e1b00 */
[----:B0-----:R-:W-:Y:S02]  /*2180*/  CS2R R34, SRZ ;  /* 0x0000000000227805 */ /* 0x001fe4000001ff00 */
[----:B--2---:R-:W-:-:S04]  /*2190*/  CS2R R42, SRZ ;  /* 0x00000000002a7805 */ /* 0x004fc8000001ff00 */
[----:B------:R0:W5:Y:S02]  /*21a0*/  @P1 LDG.E.64 R34, desc[UR8][R40.64] ;  /* 0x0000000828221981 */ /* 0x000164000c1e1b00 */
        /* <DEDUP_REMOVED lines=13> */
.L_x_1482:
[----:B------:R-:W-:Y:S05]  /*2280*/  BSYNC B0 ;  /* 0x0000000000007941 */ /* 0x000fea0003800000 */
.L_x_1481:
[----:B------:R-:W-:Y:S01]  /*2290*/  ISETP.NE.AND P5, PT, RZ, UR7, PT ;  /* 0x00000007ff007c0c */ /* 0x000fe2000bfa5270 */
[C---:B-----5:R-:W-:Y:S01]  /*22a0*/  FADD.FTZ R95, -R94.reuse, R98 ;  /* 0x000000625e5f7221 */ /* 0x060fe20000010100 */
[C---:B------:R-:W-:Y:S01]  /*22b0*/  FADD.FTZ R99, -R94.reuse, R99 ;  /* 0x000000635e637221 */ /* 0x040fe20000010100 */
[----:B------:R-:W-:Y:S01]  /*22c0*/  LOP3.LUT R89, R89, 0xfffffffd, RZ, 0xc0, !PT ;  /* 0xfffffffd59597812 */ /* 0x000fe200078ec0ff */
[C---:B------:R-:W-:Y:S01]  /*22d0*/  FADD.FTZ R107, -R94.reuse, R100 ;  /* 0x000000645e6b7221 */ /* 0x040fe20000010100 */
[----:B------:R-:W-:Y:S01]  /*22e0*/  FADD.FTZ R101, -R94, R101 ;  /* 0x000000655e657221 */ /* 0x000fe20000010100 */
[----:B------:R-:W-:Y:S01]  /*22f0*/  MOV R106, R16 ;  /* 0x00000010006a7202 */ /* 0x000fe20000000f00 */
        /* <DEDUP_REMOVED lines=24> */
.L_x_1483:
[----:B------:R-:W-:Y:S01]  /*2480*/  FMUL.FTZ R98, R106, R40 ;  /* 0x000000286a627220 */ /* 0x000fe20000410000 */
[----:B0-----:R-:W-:Y:S01]  /*2490*/  MOV R103, R19 ;  /* 0x0000001300677202 */ /* 0x001fe20000000f00 */
        /* <DEDUP_REMOVED lines=24> */
.L_x_1484:
[----:B------:R-:W-:Y:S01]  /*2620*/  FFMA.FTZ R102, R0, R97, R99 ;  /* 0x0000006100667223 */ /* 0x000fe20000010063 */
[----:B------:R-:W-:Y:S01]  /*2630*/  FMUL.FTZ R100, R104, R40 ;  /* 0x0000002868647220 */ /* 0x000fe20000410000 */
[----:B------:R-:W-:Y:S01]  /*2640*/  FADD.FTZ R97, R97, R98 ;  /* 0x0000006261617221 */ /* 0x000fe20000010000 */
[C---:B------:R-:W-:Y:S01]  /*2650*/  FADD.FTZ R107, -R94.reuse, R63 ;  /* 0x0000003f5e6b7221 */ /* 0x040fe20000010100 */
[----:B------:R-:W-:Y:S01]  /*2660*/  MOV R63, R20 ;  /* 0x00000014003f7202 */ /* 0x000fe20000000f00 */
[----:B------:R-:W-:Y:S01]  /*2670*/  FFMA.FTZ R99, R5, R100, R102 ;  /* 0x0000006405637223 */ /* 0x000fe20000010066 */
[----:B------:R-:W-:Y:S01]  /*2680*/  FADD.FTZ R100, R97, R100 ;  /* 0x0000006461647221 */ /* 0x000fe20000010000 */
[----:B------:R-:W-:Y:S01]  /*2690*/  FADD.FTZ R97, -R94, R62 ;  /* 0x0000003e5e617221 */ /* 0x000fe20000010100 */
[----:B------:R-:W-:Y:S01]  /*26a0*/  MOV R62, R21 ;  /* 0x00000015003e7202 */ /* 0x000fe20000000f00 */
[----:B------:R-:W-:Y:S01]  /*26b0*/  FMUL.FTZ R101, R103, R41 ;  /* 0x0000002967657220 */ /* 0x000fe20000410000 */
        /* <DEDUP_REMOVED lines=21> */
.L_x_1485:
        /* <DEDUP_REMOVED lines=31> */
.L_x_1486:
        /* <DEDUP_REMOVED lines=31> */
.L_x_1487:
[----:B------:R-:W-:Y:S01]  /*2bf0*/  FFMA.FTZ R112, R100, R109, R107 ;  /* 0x0000006d64707223 */ /* 0x000fe2000001006b */
[----:B------:R-:W-:Y:S01]  /*2c00*/  FMUL.FTZ R110, R59, R40 ;  /* 0x000000283b6e7220 */ /* 0x000fe20000410000 */
[----:B------:R-:W-:Y:S01]  /*2c10*/  FADD.FTZ R109, R109, R108 ;  /* 0x0000006c6d6d7221 */ /* 0x000fe20000010000 */
[----:B------:R-:W-:Y:S01]  /*2c20*/  FADD.FTZ R111, -R94, R44 ;  /* 0x0000002c5e6f7221 */ /* 0x000fe20000010100 */
[----:B------:R-:W-:Y:S01]  /*2c30*/  FMUL.FTZ R44, R58, R41 ;  /* 0x000000293a2c7220 */ /* 0x000fe20000410000 */
[----:B------:R-:W-:Y:S01]  /*2c40*/  FFMA.FTZ R107, R101, R110, R112 ;  /* 0x0000006e656b7223 */ /* 0x000fe20000010070 */
[----:B------:R-:W-:Y:S01]  /*2c50*/  FADD.FTZ R108, R109, R110 ;  /* 0x0000006e6d6c7221 */ /* 0x000fe20000010000 */
[C---:B------:R-:W-:Y:S01]  /*2c60*/  FADD.FTZ R119, -R94.reuse, R56 ;  /* 0x000000385e777221 */ /* 0x040fe20000010100 */
[C---:B------:R-:W-:Y:S01]  /*2c70*/  FADD.FTZ R118, -R94.reuse, R57 ;  /* 0x000000395e767221 */ /* 0x040fe20000010100 */
[C---:B------:R-:W-:Y:S01]  /*2c80*/  FADD.FTZ R113, -R94.reuse, R50 ;  /* 0x000000325e717221 */ /* 0x040fe20000010100 */
[C---:B------:R-:W-:Y:S01]  /*2c90*/  FADD.FTZ R112, -R94.reuse, R51 ;  /* 0x000000335e707221 */ /* 0x040fe20000010100 */
[C---:B------:R-:W-:Y:S01]  /*2ca0*/  FADD.FTZ R116, -R94.reuse, R55 ;  /* 0x000000375e747221 */ /* 0x040fe20000010100 */
[C---:B------:R-:W-:Y:S01]  /*2cb0*/  FADD.FTZ R114, -R94.reuse, R53 ;  /* 0x000000355e727221 */ /* 0x040fe20000010100 */
[C---:B------:R-:W-:Y:S01]  /*2cc0*/  FADD.FTZ R109, -R94.reuse, R48 ;  /* 0x000000305e6d7221 */ /* 0x040fe20000010100 */
[----:B------:R-:W-:Y:S01]  /*2cd0*/  FADD.FTZ R51, -R94, R46 ;  /* 0x0000002e5e337221 */ /* 0x000fe20000010100 */
        /* <DEDUP_REMOVED lines=15> */
[----:B------:R-:W-:Y:S01]  /*2dd0*/  MOV R46, R26 ;  /* 0x0000001a002e7202 */ /* 0x000fe20000000f00 */
[----:B------:R-:W-:Y:S01]  /*2de0*/  FMUL.FTZ R119, R119, R96 ;  /* 0x0000006077777220 */ /* 0x000fe20000410000 */
[----:B------:R-:W-:Y:S01]  /*2df0*/  MOV R44, R27 ;  /* 0x0000001b002c7202 */ /* 0x000fe20000000f00 */
        /* <DEDUP_REMOVED lines=22> */
.L_x_1488:
[----:B------:R-:W-:Y:S01]  /*2f60*/  FMUL.FTZ R52, R46, R40 ;  /* 0x000000282e347220 */ /* 0x000fe20000410000 */
[----:B------:R-:W-:Y:S01]  /*2f70*/  FADD.FTZ R56, R107, R104 ;  /* 0x000000686b387221 */ /* 0x000fe20000010000 */
[----:B------:R-:W-:Y:S01]  /*2f80*/  FMUL.FTZ R90, R44, R41 ;  /* 0x000000292c5a7220 */ /* 0x000fe20000410000 */
[----:B------:R-:W-:Y:S01]  /*2f90*/  FFMA.FTZ R48, R5, R104, R48 ;  /* 0x0000006805307223 */ /* 0x000fe20000010030 */
[----:B------:R-:W-:Y:S01]  /*2fa0*/  FFMA.FTZ R107, R119, R52, R50 ;  /* 0x00000034776b7223 */ /* 0x000fe20000010032 */
[----:B------:R-:W-:Y:S01]  /*2fb0*/  FADD.FTZ R108, R108, R52 ;  /* 0x000000346c6c7221 */ /* 0x000fe20000010000 */
[----:B------:R-:W-:Y:S01]  /*2fc0*/  FFMA.FTZ R52, R0, R105, RZ ;  /* 0x0000006900347223 */ /* 0x000fe200000100ff */
[----:B------:R-:W-:Y:S01]  /*2fd0*/  FADD.FTZ R50, RZ, R105 ;  /* 0x00000069ff327221 */ /* 0x000fe20000010000 */
[----:B------:R-:W-:Y:S01]  /*2fe0*/  FFMA.FTZ R66, R118, R90, R107 ;  /* 0x0000005a76427223 */ /* 0x000fe2000001006b */
[----:B------:R-:W-:Y:S01]  /*2ff0*/  FADD.FTZ R90, R90, R108 ;  /* 0x0000006c5a5a7221 */ /* 0x000fe20000010000 */
[----:B------:R-:W-:Y:S01]  /*3000*/  FFMA.FTZ R105, R6, R103, R52 ;  /* 0x0000006706697223 */ /* 0x000fe20000010034 */
[----:B------:R-:W-:Y:S01]  /*3010*/  FADD.FTZ R103, R50, R103 ;  /* 0x0000006732677221 */ /* 0x000fe20000010000 */
[----:B------:R-:W-:Y:S01]  /*3020*/  MOV R54, R28 ;  /* 0x0000001c00367202 */ /* 0x000fe20000000f00 */
[-C--:B------:R-:W-:Y:S01]  /*3030*/  FMUL.FTZ R117, R117, R96.reuse ;  /* 0x0000006075757220 */ /* 0x080fe20000410000 */
[----:B------:R-:W-:Y:S01]  /*3040*/  MOV R52, R29 ;  /* 0x0000001d00347202 */ /* 0x000fe20000000f00 */
        /* <DEDUP_REMOVED lines=14> */
[----:B------:R-:W-:-:S04]  /*3130*/  FFMA.FTZ R106, R52, R106, 1 ;  /* 0x3f800000346a7423 */ /* 0x000fc8000001006a */
[----:B------:R-:W-:Y:S01]  /*3140*/  FMUL.FTZ R54, R54, R106 ;  /* 0x0000006a36367220 */ /* 0x000fe20000410000 */
[----:B-1----:R-:W-:-:S04]  /*3150*/  FADD.FTZ R52, -R104, 1 ;  /* 0x3f80000068347421 */ /* 0x002fc80000010100 */
[----:B------:R-:W-:Y:S01]  /*3160*/  FFMA.FTZ R50, R50, R52, 1 ;  /* 0x3f80000032327423 */ /* 0x000fe20000010034 */
[----:B------:R-:W-:-:S04]  /*3170*/  FMUL.FTZ R52, R29, R104 ;  /* 0x000000681d347220 */ /* 0x000fc80000410000 */
[----:B------:R-:W-:-:S07]  /*3180*/  FMUL.FTZ R52, R52, R50 ;  /* 0x0000003234347220 */ /* 0x000fce0000410000 */
.L_x_1489:
[----:B------:R-:W-:Y:S01]  /*3190*/  FMUL.FTZ R107, R54, R40 ;  /* 0x00000028366b7220 */ /* 0x000fe20000410000 */
[----:B------:R-:W-:Y:S01]  /*31a0*/  FADD.FTZ R50, R56, R63 ;  /* 0x0000003f38327221 */ /* 0x000fe20000010000 */
[----:B------:R-:W-:Y:S01]  /*31b0*/  FFMA.FTZ R48, R97, R63, R48 ;  /* 0x0000003f61307223 */ /* 0x000fe20000010030 */
[----:B------:R-:W-:Y:S01]  /*31c0*/  FADD.FTZ R103, R103, R62 ;  /* 0x0000003e67677221 */ /* 0x000fe20000010000 */
[----:B------:R-:W-:Y:S01]  /*31d0*/  FFMA.FTZ R63, R117, R107, R66 ;  /* 0x0000006b753f7223 */ /* 0x000fe20000010042 */
[----:B------:R-:W-:Y:S01]  /*31e0*/  FADD.FTZ R107, R90, R107 ;  /* 0x0000006b5a6b7221 */ /* 0x000fe20000010000 */
[----:B------:R-:W-:Y:S01]  /*31f0*/  FMUL.FTZ R90, R52, R41 ;  /* 0x00000029345a7220 */ /* 0x000fe20000410000 */
[----:B------:R-:W-:Y:S01]  /*3200*/  FFMA.FTZ R105, R98, R62, R105 ;  /* 0x0000003e62697223 */ /* 0x000fe20000010069 */
[----:B------:R-:W-:Y:S01]  /*3210*/  MOV R62, R31 ;  /* 0x0000001f003e7202 */ /* 0x000fe20000000f00 */
[----:B------:R-:W-:Y:S01]  /*3220*/  FMUL.FTZ R115, R115, R96 ;  /* 0x0000006073737220 */ /* 0x000fe20000410000 */
[----:B------:R-:W-:Y:S01]  /*3230*/  FFMA.FTZ R66, R116, R90, R63 ;  /* 0x0000005a74427223 */ /* 0x000fe2000001003f */
[----:B------:R-:W-:Y:S01]  /*3240*/  FADD.FTZ R90, R90, R107 ;  /* 0x0000006b5a5a7221 */ /* 0x000fe20000010000 */
        /* <DEDUP_REMOVED lines=21> */
.L_x_1490:
[----:B------:R-:W-:Y:S01]  /*33a0*/  FMUL.FTZ R107, R63, R40 ;  /* 0x000000283f6b7220 */ /* 0x000fe20000410000 */
[----:B------:R-:W-:Y:S01]  /*33b0*/  FADD.FTZ R56, R50, R61 ;  /* 0x0000003d32387221 */ /* 0x000fe20000010000 */
[----:B------:R-:W-:Y:S01]  /*33c0*/  FFMA.FTZ R92, R99, R61, R48 ;  /* 0x0000003d635c7223 */ /* 0x000fe20000010030 */
[----:B------:R-:W-:Y:S01]  /*33d0*/  FADD.FTZ R103, R103, R60 ;  /* 0x0000003c67677221 */ /* 0x000fe20000010000 */
[----:B------:R-:W-:Y:S01]  /*33e0*/  FFMA.FTZ R61, R115, R107, R66 ;  /* 0x0000006b733d7223 */ /* 0x000fe20000010042 */
[----:B------:R-:W-:Y:S01]  /*33f0*/  FMUL.FTZ R66, R62, R41 ;  /* 0x000000293e427220 */ /* 0x000fe20000410000 */
[----:B------:R-:W-:Y:S01]  /*3400*/  FADD.FTZ R107, R90, R107 ;  /* 0x0000006b5a6b7221 */ /* 0x000fe20000010000 */
[----:B------:R-:W-:Y:S01]  /*3410*/  FFMA.FTZ R105, R100, R60, R105 ;  /* 0x0000003c64697223 */ /* 0x000fe20000010069 */
[----:B------:R-:W-:Y:S01]  /*3420*/  MOV R50, R32 ;  /* 0x0000002000327202 */ /* 0x000fe20000000f00 */
[----:B------:R-:W-:Y:S01]  /*3430*/  FFMA.FTZ R60, R114, R66, R61 ;  /* 0x00000042723c7223 */ /* 0x000fe2000001003d */
[----:B------:R-:W-:Y:S01]  /*3440*/  FADD.FTZ R66, R66, R107 ;  /* 0x0000006b42427221 */ /* 0x000fe20000010000 */
[----:B------:R-:W-:Y:S01]  /*3450*/  MOV R48, R33 ;  /* 0x0000002100307202 */ /* 0x000fe20000000f00 */
        /* <DEDUP_REMOVED lines=21> */
.L_x_1491:
[----:B------:R-:W-:Y:S01]  /*35b0*/  FMUL.FTZ R107, R50, R40 ;  /* 0x00000028326b7220 */ /* 0x000fe20000410000 */
[----:B------:R-:W-:Y:S01]  /*35c0*/  FADD.FTZ R61, R56, R59 ;  /* 0x0000003b383d7221 */ /* 0x000fe20000010000 */
[----:B------:R-:W-:Y:S01]  /*35d0*/  FFMA.FTZ R92, R101, R59, R92 ;  /* 0x0000003b655c7223 */ /* 0x000fe2000001005c */
[----:B------:R-:W-:Y:S01]  /*35e0*/  FMUL.FTZ R56, R48, R41 ;  /* 0x0000002930387220 */ /* 0x000fe20000410000 */
[----:B------:R-:W-:Y:S01]  /*35f0*/  FFMA.FTZ R59, R113, R107, R60 ;  /* 0x0000006b713b7223 */ /* 0x000fe2000001003c */
[----:B------:R-:W-:Y:S01]  /*3600*/  FADD.FTZ R107, R66, R107 ;  /* 0x0000006b426b7221 */ /* 0x000fe20000010000 */
[----:B------:R-:W-:Y:S01]  /*3610*/  FADD.FTZ R103, R103, R58 ;  /* 0x0000003a67677221 */ /* 0x000fe20000010000 */
[----:B------:R-:W-:Y:S01]  /*3620*/  FFMA.FTZ R105, R102, R58, R105 ;  /* 0x0000003a66697223 */ /* 0x000fe20000010069 */
        /* <DEDUP_REMOVED lines=25> */
.L_x_1492:
        /* <DEDUP_REMOVED lines=33> */
.L_x_1493:
        /* <DEDUP_REMOVED lines=33> */
.L_x_1494:
        /* <DEDUP_REMOVED lines=8> */
[-C--:B------:R-:W-:Y:S01]  /*3c60*/  FMUL.FTZ R105, R53, R96.reuse ;  /* 0x0000006035697220 */ /* 0x080fe20000410000 */
[----:B------:R-:W-:Y:S01]  /*3c70*/  FMUL.FTZ R104, R93, R96 ;  /* 0x000000605d687220 */ /* 0x000fe20000410000 */
[----:B------:R-:W-:Y:S01]  /*3c80*/  FFMA.FTZ R60, R106, R54, R63 ;  /* 0x000000366a3c7223 */ /* 0x000fe2000001003f */
[----:B------:R-:W-:Y:S01]  /*3c90*/  FADD.FTZ R62, R54, R59 ;  /* 0x0000003b363e7221 */ /* 0x000fe20000010000 */
[----:B------:R-:W-:-:S02]  /*3ca0*/  MOV R59, R8 ;  /* 0x00000008003b7202 */ /* 0x000fc40000000f00 */
[----:B------:R-:W-:Y:S01]  /*3cb0*/  MOV R54, R9 ;  /* 0x0000000900367202 */ /* 0x000fe20000000f00 */
        /* <DEDUP_REMOVED lines=19> */
.L_x_1495:
[----:B------:R-:W-:Y:S01]  /*3df0*/  FMUL.FTZ R53, R59, R40 ;  /* 0x000000283b357220 */ /* 0x000fe20000410000 */
[-C--:B------:R-:W-:Y:S01]  /*3e00*/  FMUL.FTZ R103, R55, R96.reuse ;  /* 0x0000006037677220 */ /* 0x080fe20000410000 */
[----:B------:R-:W-:Y:S01]  /*3e10*/  FMUL.FTZ R94, R91, R96 ;  /* 0x000000605b5e7220 */ /* 0x000fe20000410000 */
[----:B------:R-:W-:Y:S01]  /*3e20*/  MOV R55, R10 ;  /* 0x0000000a00377202 */ /* 0x000fe20000000f00 */
[----:B------:R-:W-:Y:S01]  /*3e30*/  FFMA.FTZ R63, R105, R53, R60 ;  /* 0x00000035693f7223 */ /* 0x000fe2000001003c */
[----:B------:R-:W-:Y:S01]  /*3e40*/  FADD.FTZ R53, R62, R53 ;  /* 0x000000353e357221 */ /* 0x000fe20000010000 */
[----:B------:R-:W-:-:S04]  /*3e50*/  FMUL.FTZ R62, R54, R41 ;  /* 0x00000029363e7220 */ /* 0x000fc80000410000 */
[----:B------:R-:W-:Y:S01]  /*3e60*/  FFMA.FTZ R60, R104, R62, R63 ;  /* 0x0000003e683c7223 */ /* 0x000fe2000001003f */
[----:B------:R-:W-:Y:S01]  /*3e70*/  FADD.FTZ R62, R62, R53 ;  /* 0x000000353e3e7221 */ /* 0x000fe20000010000 */
        /* <DEDUP_REMOVED lines=20> */
.L_x_1496:
        /* <DEDUP_REMOVED lines=29> */
.L_x_1497:
[----:B------:R-:W-:Y:S01]  /*4190*/  FMUL.FTZ R66, R60, R40 ;  /* 0x000000283c427220 */ /* 0x000fe20000410000 */
[-C--:B------:R-:W-:Y:S01]  /*41a0*/  FMUL.FTZ R91, R64, R96.reuse ;  /* 0x00000060405b7220 */ /* 0x080fe20000410000 */
[----:B------:R-:W-:Y:S02]  /*41b0*/  FMUL.FTZ R90, R65, R96 ;  /* 0x00000060415a7220 */ /* 0x000fe40000410000 */
[----:B------:R-:W-:Y:S01]  /*41c0*/  FFMA.FTZ R67, R93, R66, R62 ;  /* 0x000000425d437223 */ /* 0x000fe2000001003e */
[----:B------:R-:W-:Y:S01]  /*41d0*/  FMUL.FTZ R62, R57, R41 ;  /* 0x00000029393e7220 */ /* 0x000fe20000410000 */
[----:B------:R-:W-:-:S03]  /*41e0*/  FADD.FTZ R63, R63, R66 ;  /* 0x000000423f3f7221 */ /* 0x000fc60000010000 */
[----:B------:R-:W-:Y:S01]  /*41f0*/  FFMA.FTZ R66, R92, R62, R67 ;  /* 0x0000003e5c427223 */ /* 0x000fe20000010043 */
[----:B------:R-:W-:Y:S01]  /*4200*/  FADD.FTZ R67, R62, R63 ;  /* 0x0000003f3e437221 */ /* 0x000fe20000010000 */
[----:B------:R-:W-:Y:S02]  /*4210*/  MOV R63, R14 ;  /* 0x0000000e003f7202 */ /* 0x000fe40000000f00 */
[----:B------:R-:W-:Y:S01]  /*4220*/  MOV R62, R15 ;  /* 0x0000000f003e7202 */ /* 0x000fe20000000f00 */
        /* <DEDUP_REMOVED lines=11> */
[----:B------:R-:W-:-:S04]  /*42e0*/  FMUL.FTZ R65, R62, -1.4426950216293334961 ;  /* 0xbfb8aa3b3e417820 */ /* 0x000fc80000410000 */
[----:B------:R-:W0:Y:S02]  /*42f0*/  MUFU.EX2 R120, R65 ;  /* 0x0000004100787308 */ /* 0x000e240000000800 */
[----:B0-----:R-:W-:-:S06]  /*4300*/  FADD.FTZ R120, R120, 1 ;  /* 0x3f80000078787421 */ /* 0x001fcc0000010000 */
[----:B------:R-:W0:Y:S02]  /*4310*/  MUFU.RCP R120, R120 ;  /* 0x0000007800787308 */ /* 0x000e240000001000 */
[----:B0-----:R-:W-:-:S04]  /*4320*/  FADD.FTZ R64, -R120, 1 ;  /* 0x3f80000078407421 */ /* 0x001fc80000010100 */
[----:B------:R-:W-:Y:S01]  /*4330*/  FFMA.FTZ R64, R62, R64, 1 ;  /* 0x3f8000003e407423 */ /* 0x000fe20000010040 */
[----:B------:R-:W-:-:S04]  /*4340*/  FMUL.FTZ R62, R15, R120 ;  /* 0x000000780f3e7220 */ /* 0x000fc80000410000 */
[----:B------:R-:W-:-:S07]  /*4350*/  FMUL.FTZ R62, R62, R64 ;  /* 0x000000403e3e7220 */ /* 0x000fce0000410000 */
.L_x_1498:
        /* <DEDUP_REMOVED lines=40> */
[----:B------:R-:W-:Y:S01]  /*45e0*/  FFMA.FTZ R45, R90, R62, R61 ;  /* 0x0000003e5a2d7223 */ /* 0x000fe2000001003d */
[----:B------:R-:W-:Y:S01]  /*45f0*/  FADD.FTZ R47, R47, R62 ;  /* 0x0000003e2f2f7221 */ /* 0x000fe20000010000 */
[----:B------:R-:W-:Y:S01]  /*4600*/  BSSY B0, `(.L_x_1499) ;  /* 0x0000045000007945 */ /* 0x000fe20003800000 */
[----:B-1----:R-:W-:Y:S01]  /*4610*/  @!P5 FADD.FTZ R67, R67, R64 ;  /* 0x000000404343d221 */ /* 0x002fe20000010000 */
        /* <DEDUP_REMOVED lines=26> */
[----:B------:R-:W0:Y:S01]  /*47c0*/  S2UR UR6, SR_CgaCtaId ;  /* 0x00000000000679c3 */ /* 0x000e220000008800 */
[----:B------:R-:W-:Y:S02]  /*47d0*/  UMOV UR5, 0x400 ;  /* 0x0000040000057882 */ /* 0x000fe40000000000 */
[----:B0-----:R-:W-:-:S09]  /*47e0*/  ULEA UR5, UR6, UR5, 0x18 ;  /* 0x0000000506057291 */ /* 0x001fd2000f8ec03f */
[----:B------:R-:W0:Y:S04]  /*47f0*/  LDS.64 R60, [UR5+0x18] ;  /* 0x00001805ff3c7984 */ /* 0x000e280008000a00 */
[----:B------:R-:W1:Y:S04]  /*4800*/  LDS.128 R52, [UR5+0x20] ;  /* 0x00002005ff347984 */ /* 0x000e680008000c00 */
[----:B------:R-:W2:Y:S04]  /*4810*/  LDS.128 R56, [UR5+0x30] ;  /* 0x00003005ff387984 */ /* 0x000ea80008000c00 */
[----:B------:R-:W3:Y:S01]  /*4820*/  LDS.128 R48, [UR5+0x40] ;  /* 0x00004005ff307984 */ /* 0x000ee20008000c00 */
[----:B0-----:R-:W-:Y:S01]  /*4830*/  FADD.FTZ R63, R66, R60 ;  /* 0x0000003c423f7221 */ /* 0x001fe20000010000 */
[----:B------:R-:W-:-:S02]  /*4840*/  FADD.FTZ R60, R67, R61 ;  /* 0x0000003d433c7221 */ /* 0x000fc40000010000 */
[----:B------:R-:W-:Y:S01]  /*4850*/  LDS.128 R64, [UR5+0x80] ;  /* 0x00008005ff407984 */ /* 0x000fe20008000c00 */
[----:B-1----:R-:W-:Y:S01]  /*4860*/  FADD.FTZ R63, R63, R52 ;  /* 0x000000343f3f7221 */ /* 0x002fe20000010000 */
[----:B------:R-:W-:-:S03]  /*4870*/  FADD.FTZ R60, R60, R53 ;  /* 0x000000353c3c7221 */ /* 0x000fc60000010000 */
[----:B------:R-:W-:Y:S01]  /*4880*/  FADD.FTZ R63, R63, R54 ;  /* 0x000000363f3f7221 */ /* 0x000fe20000010000 */
[----:B------:R-:W-:Y:S02]  /*4890*/  FADD.FTZ R60, R60, R55 ;  /* 0x000000373c3c7221 */ /* 0x000fe40000010000 */
[----:B------:R-:W0:Y:S01]  /*48a0*/  LDS.128 R52, [UR5+0x50] ;  /* 0x00005005ff347984 */ /* 0x000e220008000c00 */
[----:B--2---:R-:W-:Y:S01]  /*48b0*/  FADD.FTZ R63, R63, R56 ;  /* 0x000000383f3f7221 */ /* 0x004fe20000010000 */
[----:B------:R-:W-:-:S03]  /*48c0*/  FADD.FTZ R60, R60, R57 ;  /* 0x000000393c3c7221 */ /* 0x000fc60000010000 */
[----:B------:R-:W-:Y:S01]  /*48d0*/  FADD.FTZ R63, R63, R58 ;  /* 0x0000003a3f3f7221 */ /* 0x000fe20000010000 */
[----:B------:R-:W-:Y:S02]  /*48e0*/  FADD.FTZ R60, R60, R59 ;  /* 0x0000003b3c3c7221 */ /* 0x000fe40000010000 */
[----:B------:R-:W1:Y:S01]  /*48f0*/  LDS.128 R56, [UR5+0x60] ;  /* 0x00006005ff387984 */ /* 0x000e620008000c00 */
[----:B---3--:R-:W-:Y:S01]  /*4900*/  FADD.FTZ R48, R63, R48 ;  /* 0x000000303f307221 */ /* 0x008fe20000010000 */
[----:B------:R-:W-:Y:S02]  /*4910*/  FADD.FTZ R120, R60, R49 ;  /* 0x000000313c787221 */ /* 0x000fe40000010000 */
[----:B------:R-:W2:Y:S01]  /*4920*/  LDS.128 R60, [UR5+0x70] ;  /* 0x00007005ff3c7984 */ /* 0x000ea20008000c00 */
        /* <DEDUP_REMOVED lines=18> */
.L_x_1500:
[----:B------:R-:W-:Y:S05]  /*4a50*/  BSYNC B0 ;  /* 0x0000000000007941 */ /* 0x000fea0003800000 */
.L_x_1499:
        /* <DEDUP_REMOVED lines=34> */
[----:B------:R-:W-:Y:S01]  /*4c80*/  LDS.128 R60, [R72+0x900] ;  /* 0x00090000483c7984 */ /* 0x000fe20000000c00 */
        /* <DEDUP_REMOVED lines=14> */
[----:B------:R-:W-:Y:S01]  /*4d70*/  FADD.FTZ R53, R53, R60 ;  /* 0x0000003c35357221 */ /* 0x000fe20000010000 */
[----:B------:R-:W0:Y:S01]  /*4d80*/  LDS.128 R48, [R72+0xc00] ;  /* 0x000c000048307984 */ /* 0x000e220000000c00 */
[----:B------:R-:W-:Y:S01]  /*4d90*/  FADD.FTZ R120, R120, R61 ;  /* 0x0000003d78787221 */ /* 0x000fe20000010000 */
[----:B------:R-:W-:Y:S01]  /*4da0*/  FADD.FTZ R65, R65, R62 ;  /* 0x0000003e41417221 */ /* 0x000fe20000010000 */
[----:B------:R-:W-:Y:S01]  /*4db0*/  FADD.FTZ R64, R64, R63 ;  /* 0x0000003f40407221 */ /* 0x000fe20000010000 */
[----:B-1----:R-:W-:Y:S01]  /*4dc0*/  FADD.FTZ R53, R53, R44 ;  /* 0x0000002c35357221 */ /* 0x002fe20000010000 */
[----:B------:R-:W1:Y:S01]  /*4dd0*/  LDS.128 R60, [R72+0xd00] ;  /* 0x000d0000483c7984 */ /* 0x000e620000000c00 */
[----:B------:R-:W-:Y:S01]  /*4de0*/  FADD.FTZ R120, R120, R45 ;  /* 0x0000002d78787221 */ /* 0x000fe20000010000 */
[----:B------:R-:W-:Y:S01]  /*4df0*/  FADD.FTZ R65, R65, R46 ;  /* 0x0000002e41417221 */ /* 0x000fe20000010000 */
[----:B------:R-:W-:Y:S01]  /*4e00*/  FADD.FTZ R64, R64, R47 ;  /* 0x0000002f40407221 */ /* 0x000fe20000010000 */
[----:B--2---:R-:W-:Y:S01]  /*4e10*/  FADD.FTZ R56, R53, R56 ;  /* 0x0000003835387221 */ /* 0x004fe20000010000 */
        /* <DEDUP_REMOVED lines=74> */
[----:B------:R-:W-:Y:S01]  /*52c0*/  LDS.128 R60, [R72+0x1f00] ;  /* 0x001f0000483c7984 */ /* 0x000fe20000000c00 */
        /* <DEDUP_REMOVED lines=26> */
.L_x_1502:
[----:B------:R-:W-:Y:S05]  /*5470*/  BSYNC B0 ;  /* 0x0000000000007941 */ /* 0x000fea0003800000 */
.L_x_1501:
[----:B------:R-:W0:Y:S01]  /*5480*/  LDC.64 R50, c[0x0][0x268] ;  /* 0x00009a00ff327b82 */ /* 0x000e220000000a00 */
[----:B------:R-:W-:Y:S01]  /*5490*/  LEA R121, R121, R88, 0x4 ;  /* 0x0000005879797211 */ /* 0x000fe200078e20ff */
[----:B------:R-:W-:Y:S04]  /*54a0*/  BSSY B0, `(.L_x_1503) ;  /* 0x000000e000007945 */ /* 0x000fe80003800000 */
[----:B0-----:R-:W-:Y:S01]  /*54b0*/  IMAD.WIDE R50, R121, 0x4, R50 ;  /* 0x0000000479327825 */ /* 0x001fe200078e0232 */
        /* <DEDUP_REMOVED lines=12> */
.L_x_1504:
[----:B------:R-:W-:Y:S05]  /*5580*/  BSYNC B0 ;  /* 0x0000000000007941 */ /* 0x000fea0003800000 */
.L_x_1503:
        /* <DEDUP_REMOVED lines=33> */
.L_x_1507:
[----:B-1----:R-:W2:Y:S04]  /*57a0*/  LDG.E.STRONG.GPU R46, desc[UR8][R44.64] ;  /* 0x000000082c2e7981 */ /* 0x002ea8000c1ef900 */
[----:B--2---:R-:W-:Y:S01]  /*57b0*/  CCTL.IVALL ;  /* 0x00000000ff00798f */ /* 0x004fe20002000000 */
[----:B------:R-:W-:Y:S05]  /*57c0*/  YIELD ;  /* 0x0000000000007946 */ /* 0x000fea0003800000 */
[----:B------:R-:W-:-:S13]  /*57d0*/  ISETP.NE.AND P6, PT, R46, R53, PT ;  /* 0x000000352e00720c */ /* 0x000fda0003fc5270 */
[----:B------:R-:W-:Y:S05]  /*57e0*/  @P6 BRA `(.L_x_1507) ;  /* 0xfffffffc00ec6947 */ /* 0x000fea000383ffff */
.L_x_1506:
        /* <DEDUP_REMOVED lines=22> */
.L_x_1511:
        /* <DEDUP_REMOVED lines=115> */
.L_x_1510:
        /* <DEDUP_REMOVED lines=63> */
.L_x_1512:
[----:B------:R-:W-:-:S04]  /*6470*/  LOP3.LUT P6, RZ, R89, 0x1, RZ, 0xc0, !PT ;  /* 0x0000000159ff7812 */ /* 0x000fc800078cc0ff */
[----:B------:R-:W-:-:S13]  /*6480*/  ISETP.NE.OR P6, PT, R46, RZ, P6 ;  /* 0x000000ff2e00720c */ /* 0x000fda00037c5670 */
[----:B------:R-:W-:Y:S05]  /*6490*/  @!P6 BRA `(.L_x_1508) ;  /* 0x00000000007ce947 */ /* 0x000fea0003800000 */
.L_x_1509:
        /* <DEDUP_REMOVED lines=31> */
.L_x_1508:
        /* <DEDUP_REMOVED lines=10> */
.L_x_1514:
[----:B------:R-:W-:Y:S05]  /*6730*/  BSYNC B0 ;  /* 0x0000000000007941 */ /* 0x000fea0003800000 */
.L_x_1513:
        /* <DEDUP_REMOVED lines=17> */
.L_x_1505:
[----:B------:R-:W0:Y:S01]  /*6850*/  S2UR UR6, SR_CgaCtaId ;  /* 0x00000000000679c3 */ /* 0x000e220000008800 */
[----:B------:R-:W-:Y:S01]  /*6860*/  UMOV UR5, 0x400 ;  /* 0x0000040000057882 */ /* 0x000fe20000000000 */
[----:B------:R-:W-:Y:S01]  /*6870*/  ISETP.NE.AND P6, PT, RZ, UR7, PT ;  /* 0x00000007ff007c0c */ /* 0x000fe2000bfc5270 */
[----:B------:R-:W-:Y:S01]  /*6880*/  ULDC.64 UR12, c[0x0][0x290] ;  /* 0x0000a400000c7ab9 */ /* 0x000fe20000000a00 */
[----:B-1----:R-:W-:-:S04]  /*6890*/  SHF.R.U32.HI R50, RZ, 0x4, R88 ;  /* 0x00000004ff327819 */ /* 0x002fc80000011658 */
[----:B------:R-:W1:Y:S01]  /*68a0*/  LDC R47, c[0x0][0x2ac] ;  /* 0x0000ab00ff2f7b82 */ /* 0x000e620000000800 */
[----:B0-----:R-:W-:Y:S01]  /*68b0*/  ULEA UR5, UR6, UR5, 0x18 ;  /* 0x0000000506057291 */ /* 0x001fe2000f8ec03f */
[----:B-1----:R-:W-:-:S08]  /*68c0*/  IMAD R50, R47, UR10, R50 ;  /* 0x0000000a2f327c24 */ /* 0x002fd0000f8e0232 */
[----:B------:R-:W-:Y:S01]  /*68d0*/  @!P5 STS.64 [UR5+0x98], R66 ;  /* 0x00009842ff00d988 */ /* 0x000fe20008000a05 */
[----:B------:R-:W-:Y:S01]  /*68e0*/  BAR.SYNC.DEFER_BLOCKING 0x0 ;  /* 0x0000000000007b1d */ /* 0x000fe20000010000 */
[----:B------:R-:W-:-:S04]  /*68f0*/  IADD3 R49, R50, 0x180, RZ ;  /* 0x0000018032317810 */ /* 0x000fc80007ffe0ff */
[----:B------:R-:W-:Y:S01]  /*6900*/  SHF.R.S32.HI R48, RZ, 0x1f, R49 ;  /* 0x0000001fff307819 */ /* 0x000fe20000011431 */
        /* <DEDUP_REMOVED lines=23> */
.L_x_1515:
[----:B------:R-:W-:Y:S01]  /*6a80*/  LOP3.LUT P5, RZ, R89, 0x200, RZ, 0xc0, !PT ;  /* 0x0000020059ff7812 */ /* 0x000fe200078ac0ff */
[----:B------:R-:W-:-:S12]  /*6a90*/  BSSY B0, `(.L_x_1516) ;  /* 0x0000013000007945 */ /* 0x000fd80003800000 */
        /* <DEDUP_REMOVED lines=12> */
[----:B------:R-:W-:Y:S02]  /*6b60*/  IADD3 R45, R47, R45, RZ ;  /* 0x0000002d2f2d7210 */ /* 0x000fe40007ffe0ff */
[-C--:B------:R-:W-:Y:S01]  /*6b70*/  FMUL.FTZ R16, R95, R96.reuse ;  /* 0x000000605f107220 */ /* 0x080fe20000410000 */
[----:B------:R-:W-:Y:S01]  /*6b80*/  LEA R44, P5, R46, UR14, 0x2 ;  /* 0x0000000e2e2c7c11 */ /* 0x000fe2000f8a10ff */
[----:B------:R-:W-:-:S03]  /*6b90*/  FMUL.FTZ R17, R17, R96 ;  /* 0x0000006011117220 */ /* 0x000fc60000410000 */
[----:B------:R-:W-:-:S05]  /*6ba0*/  LEA.HI.X R45, R46, UR15, R45, 0x2, P5 ;  /* 0x0000000f2e2d7c11 */ /* 0x000fca000a8f142d */
[----:B------:R0:W-:Y:S04]  /*6bb0*/  STG.E.64 desc[UR8][R44.64], R16 ;  /* 0x000000102c007986 */ /* 0x0001e8000c101b08 */
.L_x_1517:
[----:B------:R-:W-:Y:S05]  /*6bc0*/  BSYNC B0 ;  /* 0x0000000000007941 */ /* 0x000fea0003800000 */
.L_x_1516:
[----:B------:R-:W-:-:S13]  /*6bd0*/  ISETP.NE.AND P6, PT, RZ, UR7, PT ;  /* 0x00000007ff007c0c */ /* 0x000fda000bfc5270 */
[----:B------:R-:W-:Y:S05]  /*6be0*/  @!P6 BRA `(.L_x_1518) ;  /* 0x000000000048e947 */ /* 0x000fea0003800000 */
        /* <DEDUP_REMOVED lines=18> */
.L_x_1518:
[----:B------:R-:W-:Y:S04]  /*6d10*/  BSSY B0, `(.L_x_1519) ;  /* 0x0000013000007945 */ /* 0x000fe80003800000 */
        /* <DEDUP_REMOVED lines=13> */
[----:B------:R-:W-:-:S03]  /*6df0*/  LEA R44, P5, R16, UR14, 0x2 ;  /* 0x0000000e102c7c11 */ /* 0x000fc6000f8a10ff */
[-C--:B------:R-:W-:Y:S01]  /*6e00*/  FMUL.FTZ R17, R17, R96.reuse ;  /* 0x0000006011117220 */ /* 0x080fe20000410000 */
[----:B------:R-:W-:Y:S01]  /*6e10*/  LEA.HI.X R45, R16, UR15, R45, 0x2, P5 ;  /* 0x0000000f102d7c11 */ /* 0x000fe2000a8f142d */
[----:B------:R-:W-:-:S05]  /*6e20*/  FMUL.FTZ R16, R5, R96 ;  /* 0x0000006005107220 */ /* 0x000fca0000410000 */
[----:B------:R1:W-:Y:S03]  /*6e30*/  STG.E.64 desc[UR8][R44.64], R16 ;  /* 0x000000102c007986 */ /* 0x0003e6000c101b08 */
.L_x_1520:
[----:B------:R-:W-:Y:S05]  /*6e40*/  BSYNC B0 ;  /* 0x0000000000007941 */ /* 0x000fea0003800000 */
.L_x_1519:
[----:B------:R-:W-:Y:S05]  /*6e50*/  @!P6 BRA `(.L_x_1521) ;  /* 0x000000000048e947 */ /* 0x000fea0003800000 */
[----:B------:R-:W-:Y:S01]  /*6e60*/  FFMA.FTZ R0, R97, R40, R42 ;  /* 0x0000002861007223 */ /* 0x000fe2000001002a */
[----:B------:R-:W-:-:S03]  /*6e70*/  FFMA.FTZ R5, R98, R41, R43 ;  /* 0x0000002962057223 */ /* 0x000fc6000001002b */
        /* <DEDUP_REMOVED lines=16> */
.L_x_1521:
[----:B------:R-:W-:Y:S04]  /*6f80*/  BSSY B0, `(.L_x_1522) ;  /* 0x0000013000007945 */ /* 0x000fe80003800000 */
[----:B------:R-:W-:Y:S05]  /*6f90*/  @!P4 BRA `(.L_x_1523) ;  /* 0x000000000044c947 */ /* 0x000fea0003800000 */
        /* <DEDUP_REMOVED lines=17> */
.L_x_1523:
[----:B------:R-:W-:Y:S05]  /*70b0*/  BSYNC B0 ;  /* 0x0000000000007941 */ /* 0x000fea0003800000 */
.L_x_1522:
[----:B------:R-:W-:Y:S05]  /*70c0*/  @!P6 BRA `(.L_x_1524) ;  /* 0x000000000048e947 */ /* 0x000fea0003800000 */
[----:B------:R-:W-:Y:S01]  /*70d0*/  FFMA.FTZ R0, R99, R40, R42 ;  /* 0x0000002863007223 */ /* 0x000fe2000001002a */
[----:B------:R-:W-:-:S03]  /*70e0*/  FFMA.FTZ R5, R100, R41, R43 ;  /* 0x0000002964057223 */ /* 0x000fc6000001002b */
[----:B------:R-:W-:Y:S01]  /*70f0*/  FMUL.FTZ R6, R0, -1.4426950216293334961 ;  /* 0xbfb8aa3b00067820 */ /* 0x000fe20000410000 */
[----:B--2---:R-:W-:-:S05]  /*7100*/  FMUL.FTZ R18, R5, -1.4426950216293334961 ;  /* 0xbfb8aa3b05127820 */ /* 0x004fca0000410000 */
        /* <DEDUP_REMOVED lines=14> */
.L_x_1524:
[----:B------:R-:W-:Y:S01]  /*71f0*/  LOP3.LUT P5, RZ, R89, 0x100, RZ, 0xc0, !PT ;  /* 0x0000010059ff7812 */ /* 0x000fe200078ac0ff */
[----:B------:R-:W-:-:S12]  /*7200*/  BSSY B0, `(.L_x_1525) ;  /* 0x0000015000007945 */ /* 0x000fd80003800000 */
[----:B------:R-:W-:Y:S05]  /*7210*/  @!P5 BRA `(.L_x_1526) ;  /* 0x00000000004cd947 */ /* 0x000fea0003800000 */
[----:B------:R-:W-:Y:S01]  /*7220*/  IADD3 R5, R74, 0x60, RZ ;  /* 0x000000604a057810 */ /* 0x000fe20007ffe0ff */
[----:B------:R-:W-:Y:S01]  /*7230*/  ULDC.64 UR14, c[0x0][0x288] ;  /* 0x0000a200000e7ab9 */ /* 0x000fe20000000a00 */
[----:B012---:R-:W-:Y:S01]  /*7240*/  MOV R16, R122 ;  /* 0x0000007a00107202 */ /* 0x007fe20000000f00 */
[-CC-:B------:R-:W-:Y:S01]  /*7250*/  FFMA.FTZ R99, R99, R51.reuse, R52.reuse ;  /* 0x0000003363637223 */ /* 0x180fe20000010034 */
[----:B------:R-:W-:Y:S01]  /*7260*/  SHF.R.S32.HI R0, RZ, 0x1f, R5 ;  /* 0x0000001fff007819 */ /* 0x000fe20000011405 */
[----:B------:R-:W-:Y:S01]  /*7270*/  FFMA.FTZ R100, R100, R51, R52 ;  /* 0x0000003364647223 */ /* 0x000fe20000010034 */
[----:B------:R-:W-:Y:S01]  /*7280*/  MOV R17, R125 ;  /* 0x0000007d00117202 */ /* 0x000fe20000000f00 */
[----:B------:R-:W-:Y:S02]  /*7290*/  FFMA.FTZ R99, R40, R22, -R99 ;  /* 0x0000001628637223 */ /* 0x000fe40000010863 */
[----:B------:R-:W-:Y:S02]  /*72a0*/  IMAD R0, R0, UR14, RZ ;  /* 0x0000000e00007c24 */ /* 0x000fe4000f8e02ff */
[----:B------:R-:W-:-:S04]  /*72b0*/  IMAD.WIDE.U32 R16, R5, UR14, R16 ;  /* 0x0000000e05107c25 */ /* 0x000fc8000f8e0010 */
[----:B------:R-:W-:Y:S01]  /*72c0*/  IMAD R5, R5, UR15, R0 ;  /* 0x0000000f05057c24 */ /* 0x000fe2000f8e0200 */
[----:B------:R-:W-:Y:S02]  /*72d0*/  ULDC.64 UR14, c[0x0][0x210] ;  /* 0x00008400000e7ab9 */ /* 0x000fe40000000a00 */
[----:B------:R-:W-:Y:S02]  /*72e0*/  LEA R18, P5, R16, UR14, 0x2 ;  /* 0x0000000e10127c11 */ /* 0x000fe4000f8a10ff */
[----:B------:R-:W-:Y:S01]  /*72f0*/  IADD3 R5, R17, R5, RZ ;  /* 0x0000000511057210 */ /* 0x000fe20007ffe0ff */
[----:B------:R-:W-:-:S03]  /*7300*/  FFMA.FTZ R17, R41, R23, -R100 ;  /* 0x0000001729117223 */ /* 0x000fc60000010864 */
[----:B------:R-:W-:Y:S01]  /*7310*/  LEA.HI.X R19, R16, UR15, R5, 0x2, P5 ;  /* 0x0000000f10137c11 */ /* 0x000fe2000a8f1405 */
[-C--:B------:R-:W-:Y:S01]  /*7320*/  FMUL.FTZ R16, R99, R96.reuse ;  /* 0x0000006063107220 */ /* 0x080fe20000410000 */
[----:B------:R-:W-:-:S05]  /*7330*/  FMUL.FTZ R17, R17, R96 ;  /* 0x0000006011117220 */ /* 0x000fca0000410000 */
[----:B------:R3:W-:Y:S02]  /*7340*/  STG.E.64 desc[UR8][R18.64], R16 ;  /* 0x0000001012007986 */ /* 0x0007e4000c101b08 */
.L_x_1526:
[----:B------:R-:W-:Y:S05]  /*7350*/  BSYNC B0 ;  /* 0x0000000000007941 */ /* 0x000fea0003800000 */
.L_x_1525:
[----:B------:R-:W-:-:S13]  /*7360*/  ISETP.NE.AND P5, PT, RZ, UR7, PT ;  /* 0x00000007ff007c0c */ /* 0x000fda000bfa5270 */
[----:B------:R-:W-:Y:S05]  /*7370*/  @!P5 BRA `(.L_x_1527) ;  /* 0x000000000048d947 */ /* 0x000fea0003800000 */
[----:B------:R-:W-:Y:S01]  /*7380*/  FFMA.FTZ R0, R101, R40, R42 ;  /* 0x0000002865007223 */ /* 0x000fe2000001002a */
[----:B------:R-:W-:-:S03]  /*7390*/  FFMA.FTZ R5, R102, R41, R43 ;  /* 0x0000002966057223 */ /* 0x000fc6000001002b */
[----:B------:R-:W-:Y:S01]  /*73a0*/  FMUL.FTZ R6, R0, -1.4426950216293334961 ;  /* 0xbfb8aa3b00067820 */ /* 0x000fe20000410000 */
[----:B--23--:R-:W-:-:S05]  /*73b0*/  FMUL.FTZ R18, R5, -1.4426950216293334961 ;  /* 0xbfb8aa3b05127820 */ /* 0x00cfca0000410000 */
        /* <DEDUP_REMOVED lines=14> */
.L_x_1527:
[----:B------:R-:W-:Y:S01]  /*74a0*/  LOP3.LUT P5, RZ, R89, 0x80, RZ, 0xc0, !PT ;  /* 0x0000008059ff7812 */ /* 0x000fe200078ac0ff */
[----:B------:R-:W-:-:S12]  /*74b0*/  BSSY B0, `(.L_x_1528) ;  /* 0x0000014000007945 */ /* 0x000fd80003800000 */
[----:B------:R-:W-:Y:S05]  /*74c0*/  @!P5 BRA `(.L_x_1529) ;  /* 0x000000000048d947 */ /* 0x000fea0003800000 */
[----:B------:R-:W-:Y:S01]  /*74d0*/  SHF.R.S32.HI R0, RZ, 0x1f, R7 ;  /* 0x0000001fff007819 */ /* 0x000fe20000011407 */
[----:B------:R-:W-:Y:S01]  /*74e0*/  ULDC.64 UR14, c[0x0][0x288] ;  /* 0x0000a200000e7ab9 */ /* 0x000fe20000000a00 */
[----:B0123--:R-:W-:Y:S01]  /*74f0*/  MOV R16, R122 ;  /* 0x0000007a00107202 */ /* 0x00ffe20000000f00 */
[--C-:B------:R-:W-:Y:S01]  /*7500*/  FFMA.FTZ R101, R101, R51, R52.reuse ;  /* 0x0000003365657223 */ /* 0x100fe20000010034 */
[----:B------:R-:W-:Y:S01]  /*7510*/  MOV R17, R125 ;  /* 0x0000007d00117202 */ /* 0x000fe20000000f00 */
[----:B------:R-:W-:Y:S02]  /*7520*/  IMAD R0, R0, UR14, RZ ;  /* 0x0000000e00007c24 */ /* 0x000fe4000f8e02ff */
[----:B------:R-:W-:Y:S01]  /*7530*/  FFMA.FTZ R102, R102, R51, R52 ;  /* 0x0000003366667223 */ /* 0x000fe20000010034 */
[----:B------:R-:W-:Y:S01]  /*7540*/  FFMA.FTZ R101, R40, R24, -R101 ;  /* 0x0000001828657223 */ /* 0x000fe20000010865 */
        /* <DEDUP_REMOVED lines=10> */
.L_x_1529:
[----:B------:R-:W-:Y:S05]  /*75f0*/  BSYNC B0 ;  /* 0x0000000000007941 */ /* 0x000fea0003800000 */
.L_x_1528:
[----:B------:R-:W-:-:S13]  /*7600*/  ISETP.NE.AND P5, PT, RZ, UR7, PT ;  /* 0x00000007ff007c0c */ /* 0x000fda000bfa5270 */
[----:B------:R-:W-:Y:S05]  /*7610*/  @!P5 BRA `(.L_x_1530) ;  /* 0x000000000048d947 */ /* 0x000fea0003800000 */
[----:B------:R-:W-:Y:S01]  /*7620*/  FFMA.FTZ R0, R119, R40, R42 ;  /* 0x0000002877007223 */ /* 0x000fe2000001002a */
[----:B------:R-:W-:-:S03]  /*7630*/  FFMA.FTZ R5, R118, R41, R43 ;  /* 0x0000002976057223 */ /* 0x000fc6000001002b */
[----:B------:R-:W-:Y:S01]  /*7640*/  FMUL.FTZ R6, R0, -1.4426950216293334961 ;  /* 0xbfb8aa3b00067820 */ /* 0x000fe20000410000 */
[----:B--234-:R-:W-:-:S05]  /*7650*/  FMUL.FTZ R18, R5, -1.4426950216293334961 ;  /* 0xbfb8aa3b05127820 */ /* 0x01cfca0000410000 */
        /* <DEDUP_REMOVED lines=14> */
.L_x_1530:
[----:B------:R-:W-:Y:S01]  /*7740*/  LOP3.LUT P5, RZ, R89, 0x40, RZ, 0xc0, !PT ;  /* 0x0000004059ff7812 */ /* 0x000fe200078ac0ff */
[----:B------:R-:W-:-:S12]  /*7750*/  BSSY B0, `(.L_x_1531) ;  /* 0x0000015000007945 */ /* 0x000fd80003800000 */
[----:B------:R-:W-:Y:S05]  /*7760*/  @!P5 BRA `(.L_x_1532) ;  /* 0x00000000004cd947 */ /* 0x000fea0003800000 */
[----:B------:R-:W-:Y:S01]  /*7770*/  IADD3 R5, R74, 0xa0, RZ ;  /* 0x000000a04a057810 */ /* 0x000fe20007ffe0ff */
[----:B------:R-:W-:Y:S01]  /*7780*/  ULDC.64 UR14, c[0x0][0x288] ;  /* 0x0000a200000e7ab9 */ /* 0x000fe20000000a00 */
[----:B01234-:R-:W-:Y:S01]  /*7790*/  MOV R16, R122 ;  /* 0x0000007a00107202 */ /* 0x01ffe20000000f00 */
        /* <DEDUP_REMOVED lines=16> */
.L_x_1532:
[----:B------:R-:W-:Y:S05]  /*78a0*/  BSYNC B0 ;  /* 0x0000000000007941 */ /* 0x000fea0003800000 */
.L_x_1531:
[----:B------:R-:W-:-:S13]  /*78b0*/  ISETP.NE.AND P5, PT, RZ, UR7, PT ;  /* 0x00000007ff007c0c */ /* 0x000fda000bfa5270 */
[----:B------:R-:W-:Y:S05]  /*78c0*/  @!P5 BRA `(.L_x_1533) ;  /* 0x000000000048d947 */ /* 0x000fea0003800000 */
[----:B------:R-:W-:Y:S01]  /*78d0*/  FFMA.FTZ R0, R117, R40, R42 ;  /* 0x0000002875007223 */ /* 0x000fe2000001002a */
[----:B------:R-:W-:-:S03]  /*78e0*/  FFMA.FTZ R5, R116, R41, R43 ;  /* 0x0000002974057223 */ /* 0x000fc6000001002b */
[----:B------:R-:W-:Y:S01]  /*78f0*/  FMUL.FTZ R6, R0, -1.4426950216293334961 ;  /* 0xbfb8aa3b00067820 */ /* 0x000fe20000410000 */
[----:B0-234-:R-:W-:-:S05]  /*7900*/  FMUL.FTZ R18, R5, -1.4426950216293334961 ;  /* 0xbfb8aa3b05127820 */ /* 0x01dfca0000410000 */
        /* <DEDUP_REMOVED lines=14> */
.L_x_1533:
        /* <DEDUP_REMOVED lines=22> */
.L_x_1535:
[----:B------:R-:W-:Y:S05]  /*7b50*/  BSYNC B0 ;  /* 0x0000000000007941 */ /* 0x000fea0003800000 */
.L_x_1534:
        /* <DEDUP_REMOVED lines=20> */
.L_x_1536:
        /* <DEDUP_REMOVED lines=22> */
.L_x_1538:
[----:B------:R-:W-:Y:S05]  /*7e00*/  BSYNC B0 ;  /* 0x0000000000007941 */ /* 0x000fea0003800000 */
.L_x_1537:
        /* <DEDUP_REMOVED lines=20> */
.L_x_1539:
[----:B------:R-:W-:Y:S01]  /*7f50*/  LOP3.LUT P5, RZ, R89, 0x8, RZ, 0xc0, !PT ;  /* 0x0000000859ff7812 */ /* 0x000fe200078ac0ff */
[----:B------:R-:W-:-:S12]  /*7f60*/  BSSY B0, `(.L_x_1540) ;  /* 0x0000015000007945 */ /* 0x000fd80003800000 */
[----:B------:R-:W-:Y:S05]  /*7f70*/  @!P5 BRA `(.L_x_1541) ;  /* 0x00000000004cd947 */ /* 0x000fea0003800000 */
[----:B------:R-:W-:Y:S01]  /*7f80*/  IADD3 R5, R74, 0x100, RZ ;  /* 0x000001004a057810 */ /* 0x000fe20007ffe0ff */
[----:B------:R-:W-:Y:S01]  /*7f90*/  ULDC.64 UR14, c[0x0][0x288] ;  /* 0x0000a200000e7ab9 */ /* 0x000fe20000000a00 */
[----:B0-234-:R-:W-:Y:S01]  /*7fa0*/  MOV R18, R122 ;  /* 0x0000007a00127202 */ /* 0x01dfe20000000f00 */
        /* <DEDUP_REMOVED lines=9> */
[----:B-1----:R-:W-:Y:S02]  /*8040*/  LEA R16, P5, R18, UR14, 0x2 ;  /* 0x0000000e12107c11 */ /* 0x002fe4000f8a10ff */
[----:B------:R-:W-:Y:S01]  /*8050*/  IADD3 R5, R19, R5, RZ ;  /* 0x0000000513057210 */ /* 0x000fe20007ffe0ff */
[----:B------:R-:W-:-:S03]  /*8060*/  FFMA.FTZ R19, R41, R33, -R112 ;  /* 0x0000002129137223 */ /* 0x000fc60000010870 */
[----:B------:R-:W-:Y:S01]  /*8070*/  LEA.HI.X R17, R18, UR15, R5, 0x2, P5 ;  /* 0x0000000f12117c11 */ /* 0x000fe2000a8f1405 */
[-C--:B------:R-:W-:Y:S01]  /*8080*/  FMUL.FTZ R18, R113, R96.reuse ;  /* 0x0000006071127220 */ /* 0x080fe20000410000 */
[----:B------:R-:W-:-:S05]  /*8090*/  FMUL.FTZ R19, R19, R96 ;  /* 0x0000006013137220 */ /* 0x000fca0000410000 */
[----:B------:R0:W-:Y:S02]  /*80a0*/  STG.E.64 desc[UR8][R16.64], R18 ;  /* 0x0000001210007986 */ /* 0x0001e4000c101b08 */
.L_x_1541:
[----:B------:R-:W-:Y:S05]  /*80b0*/  BSYNC B0 ;  /* 0x0000000000007941 */ /* 0x000fea0003800000 */
.L_x_1540:
        /* <DEDUP_REMOVED lines=20> */
.L_x_1542:
[----:B------:R-:W-:Y:S04]  /*8200*/  BSSY B0, `(.L_x_1543) ;  /* 0x0000015000007945 */ /* 0x000fe80003800000 */
        /* <DEDUP_REMOVED lines=20> */
.L_x_1544:
[----:B------:R-:W-:Y:S05]  /*8350*/  BSYNC B0 ;  /* 0x0000000000007941 */ /* 0x000fea0003800000 */
.L_x_1543:
        /* <DEDUP_REMOVED lines=19> */
.L_x_1545:
[----:B------:R-:W-:Y:S04]  /*8490*/  BSSY B0, `(.L_x_1546) ;  /* 0x0000015000007945 */ /* 0x000fe80003800000 */
        /* <DEDUP_REMOVED lines=20> */
.L_x_1547:
[----:B------:R-:W-:Y:S05]  /*85e0*/  BSYNC B0 ;  /* 0x0000000000007941 */ /* 0x000fea0003800000 */
.L_x_1546:
        /* <DEDUP_REMOVED lines=19> */
.L_x_1548:
        /* <DEDUP_REMOVED lines=21> */
.L_x_1550:
[----:B------:R-:W-:Y:S05]  /*8870*/  BSYNC B0 ;  /* 0x0000000000007941 */ /* 0x000fea0003800000 */
.L_x_1549:
        /* <DEDUP_REMOVED lines=19> */
.L_x_1551:
[----:B------:R-:W-:Y:S01]  /*89b0*/  ISETP.GE.U32.AND P5, PT, R49, UR12, PT ;  /* 0x0000000c31007c0c */ /* 0x000fe2000bfa6070 */
[----:B------:R-:W-:Y:S01]  /*89c0*/  BSSY B0, `(.L_x_1552) ;  /* 0x0000019000007945 */ /* 0x000fe20003800000 */
[----:B------:R-:W-:Y:S02]  /*89d0*/  IADD3 R21, R50, 0x1a0, RZ ;  /* 0x000001a032157810 */ /* 0x000fe40007ffe0ff */
[----:B------:R-:W-:Y:S02]  /*89e0*/  ISETP.GE.AND.EX P5, PT, R48, UR13, PT, P5 ;  /* 0x0000000d30007c0c */ /* 0x000fe4000bfa6350 */
[----:B------:R-:W-:Y:S02]  /*89f0*/  SHF.R.S32.HI R22, RZ, 0x1f, R21 ;  /* 0x0000001fff167819 */ /* 0x000fe40000011415 */
[----:B------:R-:W-:-:S13]  /*8a00*/  ISETP.LT.U32.AND P5, PT, R88, 0x200, !P5 ;  /* 0x000002005800780c */ /* 0x000fda0006fa1070 */
        /* <DEDUP_REMOVED lines=10> */
[----:B------:R-:W-:Y:S01]  /*8ab0*/  FFMA.FTZ R9, R41, R9, -R104 ;  /* 0x0000000929097223 */ /* 0x000fe20000010868 */
[----:B------:R-:W-:-:S04]  /*8ac0*/  IMAD.WIDE.U32 R18, R5, UR14, R16 ;  /* 0x0000000e05127c25 */ /* 0x000fc8000f8e0010 */
[-C--:B------:R-:W-:Y:S01]  /*8ad0*/  FMUL.FTZ R8, R105, R96.reuse ;  /* 0x0000006069087220 */ /* 0x080fe20000410000 */
[----:B------:R-:W-:Y:S01]  /*8ae0*/  FMUL.FTZ R9, R9, R96 ;  /* 0x0000006009097220 */ /* 0x000fe20000410000 */
[----:B------:R-:W-:Y:S01]  /*8af0*/  IMAD R5, R5, UR15, R0 ;  /* 0x0000000f05057c24 */ /* 0x000fe2000f8e0200 */
[----:B------:R-:W-:Y:S02]  /*8b00*/  ULDC.64 UR14, c[0x0][0x210] ;  /* 0x00008400000e7ab9 */ /* 0x000fe40000000a00 */
[----:B------:R-:W-:Y:S02]  /*8b10*/  LEA R16, P5, R18, UR14, 0x2 ;  /* 0x0000000e12107c11 */ /* 0x000fe4000f8a10ff */
[----:B------:R-:W-:-:S04]  /*8b20*/  IADD3 R5, R19, R5, RZ ;  /* 0x0000000513057210 */ /* 0x000fc80007ffe0ff */
[----:B------:R-:W-:-:S05]  /*8b30*/  LEA.HI.X R17, R18, UR15, R5, 0x2, P5 ;  /* 0x0000000f12117c11 */ /* 0x000fca000a8f1405 */
[----:B------:R0:W-:Y:S02]  /*8b40*/  STG.E.64 desc[UR8][R16.64], R8 ;  /* 0x0000000810007986 */ /* 0x0001e4000c101b08 */
.L_x_1553:
[----:B------:R-:W-:Y:S05]  /*8b50*/  BSYNC B0 ;  /* 0x0000000000007941 */ /* 0x000fea0003800000 */
.L_x_1552:
[----:B------:R-:W-:Y:S05]  /*8b60*/  @!P6 BRA `(.L_x_1554) ;  /* 0x000000000048e947 */ /* 0x000fea0003800000 */
[----:B------:R-:W-:Y:S01]  /*8b70*/  FFMA.FTZ R0, R103, R40, R42 ;  /* 0x0000002867007223 */ /* 0x000fe2000001002a */
[----:B------:R-:W-:-:S03]  /*8b80*/  FFMA.FTZ R5, R94, R41, R43 ;  /* 0x000000295e057223 */ /* 0x000fc6000001002b */
[----:B------:R-:W-:Y:S01]  /*8b90*/  FMUL.FTZ R6, R0, -1.4426950216293334961 ;  /* 0xbfb8aa3b00067820 */ /* 0x000fe20000410000 */
[----:B01234-:R-:W-:-:S05]  /*8ba0*/  FMUL.FTZ R16, R5, -1.4426950216293334961 ;  /* 0xbfb8aa3b05107820 */ /* 0x01ffca0000410000 */
        /* <DEDUP_REMOVED lines=14> */
.L_x_1554:
[----:B------:R-:W-:Y:S01]  /*8c90*/  ISETP.GE.U32.AND P5, PT, R21, UR12, PT ;  /* 0x0000000c15007c0c */ /* 0x000fe2000bfa6070 */
[----:B------:R-:W-:Y:S01]  /*8ca0*/  BSSY B0, `(.L_x_1555) ;  /* 0x0000019000007945 */ /* 0x000fe20003800000 */
[----:B0-234-:R-:W-:Y:S02]  /*8cb0*/  IADD3 R19, R50, 0x1c0, RZ ;  /* 0x000001c032137810 */ /* 0x01dfe40007ffe0ff */
[----:B------:R-:W-:Y:S02]  /*8cc0*/  ISETP.GE.AND.EX P5, PT, R22, UR13, PT, P5 ;  /* 0x0000000d16007c0c */ /* 0x000fe4000bfa6350 */
[----:B------:R-:W-:Y:S02]  /*8cd0*/  SHF.R.S32.HI R20, RZ, 0x1f, R19 ;  /* 0x0000001fff147819 */ /* 0x000fe40000011413 */
[----:B------:R-:W-:-:S13]  /*8ce0*/  ISETP.LT.U32.AND P5, PT, R88, 0x200, !P5 ;  /* 0x000002005800780c */ /* 0x000fda0006fa1070 */
[----:B------:R-:W-:Y:S05]  /*8cf0*/  @!P5 BRA `(.L_x_1556) ;  /* 0x00000000004cd947 */ /* 0x000fea0003800000 */
[----:B------:R-:W-:Y:S01]  /*8d00*/  IADD3 R5, R74, 0x1a0, RZ ;  /* 0x000001a04a057810 */ /* 0x000fe20007ffe0ff */
[----:B------:R-:W-:Y:S01]  /*8d10*/  ULDC.64 UR14, c[0x0][0x288] ;  /* 0x0000a200000e7ab9 */ /* 0x000fe20000000a00 */
[----:B------:R-:W-:Y:S01]  /*8d20*/  MOV R8, R122 ;  /* 0x0000007a00087202 */ /* 0x000fe20000000f00 */
[-CC-:B------:R-:W-:Y:S01]  /*8d30*/  FFMA.FTZ R103, R103, R51.reuse, R52.reuse ;  /* 0x0000003367677223 */ /* 0x180fe20000010034 */
[----:B------:R-:W-:Y:S01]  /*8d40*/  SHF.R.S32.HI R0, RZ, 0x1f, R5 ;  /* 0x0000001fff007819 */ /* 0x000fe20000011405 */
[----:B------:R-:W-:Y:S01]  /*8d50*/  FFMA.FTZ R94, R94, R51, R52 ;  /* 0x000000335e5e7223 */ /* 0x000fe20000010034 */
[----:B------:R-:W-:Y:S01]  /*8d60*/  MOV R9, R125 ;  /* 0x0000007d00097202 */ /* 0x000fe20000000f00 */
[----:B------:R-:W-:Y:S02]  /*8d70*/  FFMA.FTZ R103, R40, R10, -R103 ;  /* 0x0000000a28677223 */ /* 0x000fe40000010867 */
[----:B------:R-:W-:Y:S02]  /*8d80*/  IMAD R0, R0, UR14, RZ ;  /* 0x0000000e00007c24 */ /* 0x000fe4000f8e02ff */
[----:B------:R-:W-:Y:S01]  /*8d90*/  FFMA.FTZ R11, R41, R11, -R94 ;  /* 0x0000000b290b7223 */ /* 0x000fe2000001085e */
[----:B-1----:R-:W-:-:S04]  /*8da0*/  IMAD.WIDE.U32 R16, R5, UR14, R8 ;  /* 0x0000000e05107c25 */ /* 0x002fc8000f8e0008 */
        /* <DEDUP_REMOVED lines=8> */
.L_x_1556:
[----:B------:R-:W-:Y:S05]  /*8e30*/  BSYNC B0 ;  /* 0x0000000000007941 */ /* 0x000fea0003800000 */
.L_x_1555:
[----:B------:R-:W-:Y:S05]  /*8e40*/  @!P6 BRA `(.L_x_1557) ;  /* 0x000000000048e947 */ /* 0x000fea0003800000 */
[----:B------:R-:W-:Y:S01]  /*8e50*/  FFMA.FTZ R0, R93, R40, R42 ;  /* 0x000000285d007223 */ /* 0x000fe2000001002a */
[----:B------:R-:W-:-:S03]  /*8e60*/  FFMA.FTZ R5, R92, R41, R43 ;  /* 0x000000295c057223 */ /* 0x000fc6000001002b */
[----:B------:R-:W-:Y:S01]  /*8e70*/  FMUL.FTZ R6, R0, -1.4426950216293334961 ;  /* 0xbfb8aa3b00067820 */ /* 0x000fe20000410000 */
[----:B0-----:R-:W-:-:S05]  /*8e80*/  FMUL.FTZ R10, R5, -1.4426950216293334961 ;  /* 0xbfb8aa3b050a7820 */ /* 0x001fca0000410000 */
[----:B------:R-:W0:Y:S08]  /*8e90*/  MUFU.EX2 R6, R6 ;  /* 0x0000000600067308 */ /* 0x000e300000000800 */
[----:B------:R-:W2:Y:S01]  /*8ea0*/  MUFU.EX2 R10, R10 ;  /* 0x0000000a000a7308 */ /* 0x000ea20000000800 */
[----:B0-----:R-:W-:-:S07]  /*8eb0*/  FADD.FTZ R8, R6, 1 ;  /* 0x3f80000006087421 */ /* 0x001fce0000010000 */
[----:B------:R-:W0:Y:S01]  /*8ec0*/  MUFU.RCP R9, R8 ;  /* 0x0000000800097308 */ /* 0x000e220000001000 */
[----:B--2---:R-:W-:-:S07]  /*8ed0*/  FADD.FTZ R11, R10, 1 ;  /* 0x3f8000000a0b7421 */ /* 0x004fce0000010000 */
[----:B-1----:R-:W1:Y:S01]  /*8ee0*/  MUFU.RCP R16, R11 ;  /* 0x0000000b00107308 */ /* 0x002e620000001000 */
        /* <DEDUP_REMOVED lines=8> */
.L_x_1557:
[----:B------:R-:W-:Y:S01]  /*8f70*/  ISETP.GE.U32.AND P5, PT, R19, UR12, PT ;  /* 0x0000000c13007c0c */ /* 0x000fe2000bfa6070 */
[----:B------:R-:W-:Y:S01]  /*8f80*/  BSSY B0, `(.L_x_1558) ;  /* 0x0000019000007945 */ /* 0x000fe20003800000 */
[----:B------:R-:W-:Y:S02]  /*8f90*/  IADD3 R50, R50, 0x1e0, RZ ;  /* 0x000001e032327810 */ /* 0x000fe40007ffe0ff */
[----:B------:R-:W-:Y:S02]  /*8fa0*/  ISETP.GE.AND.EX P5, PT, R20, UR13, PT, P5 ;  /* 0x0000000d14007c0c */ /* 0x000fe4000bfa6350 */
[----:B-1----:R-:W-:Y:S02]  /*8fb0*/  SHF.R.S32.HI R16, RZ, 0x1f, R50 ;  /* 0x0000001fff107819 */ /* 0x002fe40000011432 */
[----:B------:R-:W-:-:S13]  /*8fc0*/  ISETP.LT.U32.AND P5, PT, R88, 0x200, !P5 ;  /* 0x000002005800780c */ /* 0x000fda0006fa1070 */
[----:B------:R-:W-:Y:S05]  /*8fd0*/  @!P5 BRA `(.L_x_1559) ;  /* 0x00000000004cd947 */ /* 0x000fea0003800000 */
[----:B------:R-:W-:Y:S01]  /*8fe0*/  IADD3 R5, R74, 0x1c0, RZ ;  /* 0x000001c04a057810 */ /* 0x000fe20007ffe0ff */
[----:B------:R-:W-:Y:S01]  /*8ff0*/  ULDC.64 UR14, c[0x0][0x288] ;  /* 0x0000a200000e7ab9 */ /* 0x000fe20000000a00 */
[----:B0-----:R-:W-:Y:S01]  /*9000*/  MOV R8, R122 ;  /* 0x0000007a00087202 */ /* 0x001fe20000000f00 */
        /* <DEDUP_REMOVED lines=16> */
.L_x_1559:
[----:B------:R-:W-:Y:S05]  /*9110*/  BSYNC B0 ;  /* 0x0000000000007941 */ /* 0x000fea0003800000 */
.L_x_1558:
[----:B------:R-:W-:Y:S05]  /*9120*/  @!P6 BRA `(.L_x_1560) ;  /* 0x000000000048e947 */ /* 0x000fea0003800000 */
[----:B------:R-:W-:Y:S01]  /*9130*/  FFMA.FTZ R42, R91, R40, R42 ;  /* 0x000000285b2a7223 */ /* 0x000fe2000001002a */
[----:B------:R-:W-:-:S03]  /*9140*/  FFMA.FTZ R43, R90, R41, R43 ;  /* 0x000000295a2b7223 */ /* 0x000fc6000001002b */
[----:B------:R-:W-:Y:S01]  /*9150*/  FMUL.FTZ R0, R42, -1.4426950216293334961 ;  /* 0xbfb8aa3b2a007820 */ /* 0x000fe20000410000 */
[----:B------:R-:W-:-:S05]  /*9160*/  FMUL.FTZ R6, R43, -1.4426950216293334961 ;  /* 0xbfb8aa3b2b067820 */ /* 0x000fca0000410000 */
[----:B------:R-:W2:Y:S08]  /*9170*/  MUFU.EX2 R0, R0 ;  /* 0x0000000000007308 */ /* 0x000eb00000000800 */
[----:B------:R-:W0:Y:S01]  /*9180*/  MUFU.EX2 R6, R6 ;  /* 0x0000000600067308 */ /* 0x000e220000000800 */
[----:B--2---:R-:W-:-:S07]  /*9190*/  FADD.FTZ R5, R0, 1 ;  /* 0x3f80000000057421 */ /* 0x004fce0000010000 */
[----:B------:R-:W2:Y:S01]  /*91a0*/  MUFU.RCP R5, R5 ;  /* 0x0000000500057308 */ /* 0x000ea20000001000 */
[----:B01----:R-:W-:-:S07]  /*91b0*/  FADD.FTZ R8, R6, 1 ;  /* 0x3f80000006087421 */ /* 0x003fce0000010000 */
[----:B------:R-:W0:Y:S01]  /*91c0*/  MUFU.RCP R8, R8 ;  /* 0x0000000800087308 */ /* 0x000e220000001000 */
[----:B--2---:R-:W-:Y:S01]  /*91d0*/  FADD.FTZ R9, -R5, 1 ;  /* 0x3f80000005097421 */ /* 0x004fe20000010100 */
[----:B------:R-:W-:-:S03]  /*91e0*/  FMUL.FTZ R14, R14, R5 ;  /* 0x000000050e0e7220 */ /* 0x000fc60000410000 */
[----:B------:R-:W-:Y:S01]  /*91f0*/  FFMA.FTZ R9, R42, R9, 1 ;  /* 0x3f8000002a097423 */ /* 0x000fe20000010009 */
[----:B0-----:R-:W-:Y:S01]  /*9200*/  FADD.FTZ R10, -R8, 1 ;  /* 0x3f800000080a7421 */ /* 0x001fe20000010100 */
[----:B------:R-:W-:Y:S02]  /*9210*/  FMUL.FTZ R15, R15, R8 ;  /* 0x000000080f0f7220 */ /* 0x000fe40000410000 */
[----:B------:R-:W-:Y:S01]  /*9220*/  FMUL.FTZ R14, R14, R9 ;  /* 0x000000090e0e7220 */ /* 0x000fe20000410000 */
[----:B------:R-:W-:-:S04]  /*9230*/  FFMA.FTZ R10, R43, R10, 1 ;  /* 0x3f8000002b0a7423 */ /* 0x000fc8000001000a */
[----:B------:R-:W-:-:S07]  /*9240*/  FMUL.FTZ R15, R15, R10 ;  /* 0x0000000a0f0f7220 */ /* 0x000fce0000410000 */
.L_x_1560:
        /* <DEDUP_REMOVED lines=8> */
[-CC-:B------:R-:W-:Y:S01]  /*92d0*/  FFMA.FTZ R91, R91, R51.reuse, R52.reuse ;  /* 0x000000335b5b7223 */ /* 0x180fe20000010034 */
        /* <DEDUP_REMOVED lines=8> */
[----:B01----:R-:W-:Y:S01]  /*9360*/  LEA R8, P5, R122, UR12, 0x2 ;  /* 0x0000000c7a087c11 */ /* 0x003fe2000f8a10ff */
[----:B------:R-:W-:Y:S01]  /*9370*/  FMUL.FTZ R15, R15, R96 ;  /* 0x000000600f0f7220 */ /* 0x000fe20000410000 */
[----:B------:R-:W-:-:S04]  /*9380*/  IADD3 R5, R123, R5, RZ ;  /* 0x000000057b057210 */ /* 0x000fc80007ffe0ff */
[----:B------:R-:W-:-:S05]  /*9390*/  LEA.HI.X R9, R122, UR13, R5, 0x2, P5 ;  /* 0x0000000d7a097c11 */ /* 0x000fca000a8f1405 */
[----:B------:R2:W-:Y:S02]  /*93a0*/  STG.E.64 desc[UR8][R8.64], R14 ;  /* 0x0000000e08007986 */ /* 0x0005e4000c101b08 */
.L_x_1562:
[----:B------:R-:W-:Y:S05]  /*93b0*/  BSYNC B0 ;  /* 0x0000000000007941 */ /* 0x000fea0003800000 */
.L_x_1561:
[----:B------:R-:W-:Y:S02]  /*93c0*/  IADD3 R84, R81, R84, RZ ;  /* 0x0000005451547210 */ /* 0x000fe40007ffe0ff */
[----:B------:R-:W-:Y:S02]  /*93d0*/  IADD3 R83, R83, 0x1, RZ ;  /* 0x0000000153537810 */ /* 0x000fe40007ffe0ff */
[----:B------:R-:W-:-:S13]  /*93e0*/  ISETP.GE.AND P5, PT, R84, UR4, PT ;  /* 0x0000000454007c0c */ /* 0x000fda000bfa6270 */
[----:B------:R-:W-:Y:S05]  /*93f0*/  @!P5 BRA `(.L_x_1563) ;  /* 0xffffff7000c0d947 */ /* 0x000fea000383ffff */
.L_x_1480:
        /* <DEDUP_REMOVED lines=23> */
.L_x_1565:
[----:B------:R-:W-:Y:S05]  /*9570*/  BSYNC B0 ;  /* 0x0000000000007941 */ /* 0x000fea0003800000 */
.L_x_1564:
[----:B------:R-:W-:Y:S05]  /*9580*/  @P0 EXIT ;  /* 0x000000000000094d */ /* 0x000fea0003800000 */
[----:B------:R-:W-:Y:S05]  /*9590*/  @P2 BRA `(.L_x_1566) ;  /* 0x0000000000202947 */ /* 0x000fea0003800000 */
[----:B------:R-:W-:-:S05]  /*95a0*/  IMAD R0, R4, R7, RZ ;  /* 0x0000000704007224 */ /* 0x000fca00078e02ff */
[----:B------:R-:W-:-:S13]  /*95b0*/  ISETP.NE.AND P0, PT, R0, -0x1, PT ;  /* 0xffffffff0000780c */ /* 0x000fda0003f05270 */
[----:B------:R-:W-:Y:S05]  /*95c0*/  @!P0 BRA `(.L_x_1566) ;  /* 0x0000000000148947 */ /* 0x000fea0003800000 */
.L_x_1567:
[----:B---3--:R-:W3:Y:S04]  /*95d0*/  LDG.E.STRONG.GPU R5, desc[UR8][R2.64] ;  /* 0x0000000802057981 */ /* 0x008ee8000c1ef900 */
[----:B---3--:R-:W-:Y:S01]  /*95e0*/  CCTL.IVALL ;  /* 0x00000000ff00798f */ /* 0x008fe20002000000 */
[----:B------:R-:W-:Y:S05]  /*95f0*/  YIELD ;  /* 0x0000000000007946 */ /* 0x000fea0003800000 */
[----:B------:R-:W-:-:S13]  /*9600*/  ISETP.NE.AND P0, PT, R5, R0, PT ;  /* 0x000000000500720c */ /* 0x000fda0003f05270 */
[----:B------:R-:W-:Y:S05]  /*9610*/  @P0 BRA `(.L_x_1567) ;  /* 0xfffffffc00ec0947 */ /* 0x000fea000383ffff */
.L_x_1566:
[----:B------:R-:W-:Y:S05]  /*9620*/  WARPSYNC.ALL ;  /* 0x0000000000007948 */ /* 0x000fea0003800000 */
[----:B------:R-:W4:Y:S08]  /*9630*/  LDC.64 R22, c[0x0][0x288] ;  /* 0x0000a200ff167b82 */ /* 0x000f300000000a00 */
[----:B------:R-:W-:Y:S01]  /*9640*/  BAR.SYNC.DEFER_BLOCKING 0x0 ;  /* 0x0000000000007b1d */ /* 0x000fe20000010000 */
[----:B----4-:R-:W-:-:S04]  /*9650*/  LEA.HI R0, P0, R23, R22, RZ, 0x1 ;  /* 0x0000001617007211 */ /* 0x010fc800078108ff */
[----:B---3--:R-:W-:-:S04]  /*9660*/  IADD3.X R3, RZ, R23, RZ, P0, !PT ;  /* 0x00000017ff037210 */ /* 0x008fc800007fe4ff */
        /* <DEDUP_REMOVED lines=8> */
[----:B--2---:R-:W2:Y:S01]  /*96f0*/  LDC.64 R14, c[0x0][0x218] ;  /* 0x00008600ff0e7b82 */ /* 0x004ea20000000a00 */
[----:B------:R-:W-:Y:S01]  /*9700*/  SHF.L.U64.HI R23, R22, 0x2, R23 ;  /* 0x0000000216177819 */ /* 0x000fe20000010217 */
[----:B------:R-:W-:Y:S01]  /*9710*/  ULDC.64 UR4, c[0x0][0x268] ;  /* 0x00009a0000047ab9 */ /* 0x000fe20000000a00 */
[----:B------:R-:W-:Y:S02]  /*9720*/  IADD3 R5, R3, R5, RZ ;  /* 0x0000000503057210 */ /* 0x000fe40007ffe0ff */
[----:B------:R-:W-:Y:S02]  /*9730*/  SHF.L.U64.HI R33, R25, 0x2, R27 ;  /* 0x0000000219217819 */ /* 0x000fe4000001021b */
[----:B------:R-:W-:Y:S01]  /*9740*/  LEA.HI R2, P0, R5, R2, RZ, 0x1 ;  /* 0x0000000205027211 */ /* 0x000fe200078108ff */
[----:B------:R-:W3:Y:S03]  /*9750*/  LDC.64 R16, c[0x0][0x220] ;  /* 0x00008800ff107b82 */ /* 0x000ee60000000a00 */
[----:B------:R-:W-:-:S04]  /*9760*/  IADD3.X R5, RZ, R5, RZ, P0, !PT ;  /* 0x00000005ff057210 */ /* 0x000fc800007fe4ff */
[--C-:B------:R-:W-:Y:S02]  /*9770*/  SHF.R.S64 R29, R2, 0x1, R5.reuse ;  /* 0x00000001021d7819 */ /* 0x100fe40000001005 */
[----:B------:R-:W-:-:S04]  /*9780*/  SHF.R.S32.HI R2, RZ, 0x1, R5 ;  /* 0x00000001ff027819 */ /* 0x000fc80000011405 */
[----:B------:R-:W-:-:S07]  /*9790*/  SHF.L.U64.HI R31, R29, 0x2, R2 ;  /* 0x000000021d1f7819 */ /* 0x000fce0000010202 */
.L_x_1568:
[----:B------:R-:W-:-:S04]  /*97a0*/  LEA R6, P0, R88, UR4, 0x2 ;  /* 0x0000000458067c11 */ /* 0x000fc8000f8010ff */
[----:B------:R-:W-:Y:S02]  /*97b0*/  LEA.HI.X R7, R88, UR5, R0, 0x2, P0 ;  /* 0x0000000558077c11 */ /* 0x000fe400080f1400 */
[-C--:B01----:R-:W-:Y:S02]  /*97c0*/  LEA R8, P0, R25, R6.reuse, 0x2 ;  /* 0x0000000619087211 */ /* 0x083fe400078010ff */
[-C--:B------:R-:W-:Y:S01]  /*97d0*/  LEA R12, P1, R22, R6.reuse, 0x2 ;  /* 0x00000006160c7211 */ /* 0x080fe200078210ff */
[----:B----4-:R-:W4:Y:S01]  /*97e0*/  LDG.E R18, desc[UR8][R6.64] ;  /* 0x0000000806127981 */ /* 0x010f22000c1e1900 */
[----:B------:R-:W-:Y:S02]  /*97f0*/  LEA R10, P2, R29, R6, 0x2 ;  /* 0x000000061d0a7211 */ /* 0x000fe400078410ff */
[----:B------:R-:W-:Y:S02]  /*9800*/  IADD3.X R9, R7, R33, RZ, P0, !PT ;  /* 0x0000002107097210 */ /* 0x000fe400007fe4ff */
[----:B------:R-:W-:-:S02]  /*9810*/  IADD3.X R13, R23, R7, RZ, P1, !PT ;  /* 0x00000007170d7210 */ /* 0x000fc40000ffe4ff */
[----:B------:R-:W-:Y:S01]  /*9820*/  IADD3.X R11, R7, R31, RZ, P2, !PT ;  /* 0x0000001f070b7210 */ /* 0x000fe200017fe4ff */
[----:B------:R-:W4:Y:S04]  /*9830*/  LDG.E R19, desc[UR8][R8.64] ;  /* 0x0000000808137981 */ /* 0x000f28000c1e1900 */
[----:B------:R-:W5:Y:S04]  /*9840*/  LDG.E R20, desc[UR8][R12.64] ;  /* 0x000000080c147981 */ /* 0x000f68000c1e1900 */
[----:B------:R-:W5:Y:S01]  /*9850*/  LDG.E R21, desc[UR8][R10.64] ;  /* 0x000000080a157981 */ /* 0x000f62000c1e1900 */
[----:B------:R-:W-:-:S02]  /*9860*/  SHF.L.U32 R5, R88, 0x1, RZ ;  /* 0x0000000158057819 */ /* 0x000fc400000006ff */
[----:B------:R-:W-:-:S03]  /*9870*/  IADD3 R88, R88, 0x200, RZ ;  /* 0x0000020058587810 */ /* 0x000fc60007ffe0ff */
[----:B--2---:R-:W-:-:S04]  /*9880*/  IMAD.WIDE R2, R5, 0x4, R14 ;  /* 0x0000000405027825 */ /* 0x004fc800078e020e */
[----:B---3--:R-:W-:Y:S01]  /*9890*/  IMAD.WIDE R4, R5, 0x4, R16 ;  /* 0x0000000405047825 */ /* 0x008fe200078e0210 */
[----:B------:R-:W-:Y:S02]  /*98a0*/  ISETP.GT.U32.AND P0, PT, R25, R88, PT ;  /* 0x000000581900720c */ /* 0x000fe40003f04070 */
[----:B------:R-:W-:-:S04]  /*98b0*/  SHF.R.S32.HI R0, RZ, 0x1f, R88 ;  /* 0x0000001fff007819 */ /* 0x000fc80000011458 */
[----:B------:R-:W-:Y:S01]  /*98c0*/  ISETP.GT.AND.EX P0, PT, R27, R0, PT, P0 ;  /* 0x000000001b00720c */ /* 0x000fe20003f04300 */
[----:B----4-:R4:W-:Y:S04]  /*98d0*/  STG.E.64 desc[UR8][R2.64], R18 ;  /* 0x0000001202007986 */ /* 0x0109e8000c101b08 */
[----:B-----5:R4:W-:Y:S08]  /*98e0*/  STG.E.64 desc[UR8][R4.64], R20 ;  /* 0x0000001404007986 */ /* 0x0209f0000c101b08 */
[----:B------:R-:W-:Y:S05]  /*98f0*/  @P0 BRA `(.L_x_1568) ;  /* 0xfffffffc00a80947 */ /* 0x000fea000383ffff */
[----:B------:R-:W-:Y:S05]  /*9900*/  EXIT ;  /* 0x000000000000794d */ /* 0x000fea0003800000 */
.L_x_1569:
        /* <DEDUP_REMOVED lines=15> */
.L_x_3323:


//--------------------- .text._Z35group_norm_nhwc_bwd_one_pass_kernelI11Fp32IOBf16WLi64ELi32ELi512EEv26Group_norm_nhwc_bwd_params --------------------------
	.section	.text._Z35group_norm_nhwc_bwd_one_pass_kernelI11Fp32IOBf16WLi64ELi32ELi512EEv26Group_norm_nhwc_bwd_params,"ax",@progbits
	.align	128
        .global         _Z35group_norm_nhwc_bwd_one_pass_kernelI11Fp32IOBf16WLi64ELi32ELi512EEv26Group_norm_nhwc_bwd_params
        .type           _Z35group_norm_nhwc_bwd_one_pass_kernelI11Fp32IOBf16WLi64ELi32ELi512EEv26Group_norm_nhwc_bwd_params,@function
        .size           _Z35group_norm_nhwc_bwd_one_pass_kernelI11Fp32IOBf16WLi64ELi32ELi512EEv26Group_norm_nhwc_bwd_params,(.L_x_3324 - _Z35group_norm_nhwc_bwd_one_pass_kernelI11Fp32IOBf16WLi64ELi32ELi512EEv26Group_norm_nhwc_bwd_params)
        .other          _Z35group_norm_nhwc_bwd_one_pass_kernelI11Fp32IOBf16WLi64ELi32ELi512EEv26Group_norm_nhwc_bwd_params,@"STO_CUDA_ENTRY STV_DEFAULT"
_Z35group_norm_nhwc_bwd_one_pass_kernelI11Fp32IOBf16WLi64ELi32ELi512EEv26Group_norm_nhwc_bwd_params:
.text._Z35group_norm_nhwc_bwd_one_pass_kernelI11Fp32IOBf16WLi64ELi32ELi512EEv26Group_norm_nhwc_bwd_params:
        /* <DEDUP_REMOVED lines=52> */
.L_x_1597:
[----:B0-----:R-:W0:Y:S01]  /*0340*/  LDC R13, c[0x0][0x2a0] ;  /* 0x0000a800ff0d7b82 */ /* 0x001e220000000800 */
[----:B------:R-:W-:Y:S01]  /*0350*/  ULDC.64 UR12, c[0x0][0x290] ;  /* 0x0000a400000c7ab9 */ /* 0x000fe20000000a00 */
[----:B------:R-:W-:-:S06]  /*0360*/  ISETP.GE.AND P4, PT, R48, RZ, PT ;  /* 0x000000ff3000720c */ /* 0x000fcc0003f86270 */
[----:B-1----:R-:W1:Y:S01]  /*0370*/  @P1 LDC.64 R18, c[0x0][0x230] ;  /* 0x00008c00ff121b82 */ /* 0x002e620000000a00 */
[----:B0-----:R-:W-:-:S04]  /*0380*/  IABS R11, R13 ;  /* 0x0000000d000b7213 */ /* 0x001fc80000000000 */
[----:B------:R-:W0:Y:S08]  /*0390*/  I2F.RP R0, R11 ;  /* 0x0000000b00007306 */ /* 0x000e300000209400 */
[----:B0-----:R-:W0:Y:S02]  /*03a0*/  MUFU.RCP R0, R0 ;  /* 0x0000000000007308 */ /* 0x001e240000001000 */
[----:B0-----:R-:W-:-:S06]  /*03b0*/  IADD3 R6, R0, 0xffffffe, RZ ;  /* 0x0ffffffe00067810 */ /* 0x001fcc0007ffe0ff */
[----:B------:R0:W2:Y:S02]  /*03c0*/  F2I.FTZ.U32.TRUNC.NTZ R7, R6 ;  /* 0x0000000600077305 */ /* 0x0000a4000021f000 */
[----:B0-----:R-:W-:Y:S02]  /*03d0*/  MOV R6, RZ ;  /* 0x000000ff00067202 */ /* 0x001fe40000000f00 */
[----:B--2---:R-:W-:-:S05]  /*03e0*/  IADD3 R2, RZ, -R7, RZ ;  /* 0x80000007ff027210 */ /* 0x004fca0007ffe0ff */
[----:B------:R-:W-:Y:S01]  /*03f0*/  IMAD R9, R2, R11, RZ ;  /* 0x0000000b02097224 */ /* 0x000fe200078e02ff */
[----:B------:R-:W-:-:S03]  /*0400*/  IABS R2, R48 ;  /* 0x0000003000027213 */ /* 0x000fc60000000000 */
[----:B------:R-:W-:Y:S01]  /*0410*/  IMAD.HI.U32 R7, R7, R9, R6 ;  /* 0x0000000907077227 */ /* 0x000fe200078e0006 */
[----:B------:R-:W-:Y:S01]  /*0420*/  SHF.R.U32.HI R6, RZ, 0x4, R53 ;  /* 0x00000004ff067819 */ /* 0x000fe20000011635 */
[----:B------:R-:W0:Y:S04]  /*0430*/  LDC R9, c[0x0][0x2ac] ;  /* 0x0000ab00ff097b82 */ /* 0x000e280000000800 */
[----:B------:R-:W-:-:S05]  /*0440*/  IMAD.HI.U32 R0, R7, R2, RZ ;  /* 0x0000000207007227 */ /* 0x000fca00078e00ff */
[----:B------:R-:W-:-:S05]  /*0450*/  IADD3 R7, -R0, RZ, RZ ;  /* 0x000000ff00077210 */ /* 0x000fca0007ffe1ff */
[----:B------:R-:W-:Y:S01]  /*0460*/  IMAD R2, R11, R7, R2 ;  /* 0x000000070b027224 */ /* 0x000fe200078e0202 */
[----:B------:R-:W-:-:S04]  /*0470*/  LOP3.LUT R7, R48, R13, RZ, 0x3c, !PT ;  /* 0x0000000d30077212 */ /* 0x000fc800078e3cff */
[----:B------:R-:W-:Y:S02]  /*0480*/  ISETP.GT.U32.AND P5, PT, R11, R2, PT ;  /* 0x000000020b00720c */ /* 0x000fe40003fa4070 */
[----:B------:R-:W-:Y:S01]  /*0490*/  ISETP.GE.AND P2, PT, R7, RZ, PT ;  /* 0x000000ff0700720c */ /* 0x000fe20003f46270 */
[----:B0-----:R-:W-:Y:S02]  /*04a0*/  IMAD R6, R9, UR7, R6 ;  /* 0x0000000709067c24 */ /* 0x001fe4000f8e0206 */
[----:B------:R-:W0:Y:S03]  /*04b0*/  LDC.64 R8, c[0x0][0x248] ;  /* 0x00009200ff087b82 */ /* 0x000e260000000a00 */
[----:B------:R-:W-:-:S05]  /*04c0*/  IADD3 R6, R6, 0x20, RZ ;  /* 0x0000002006067810 */ /* 0x000fca0007ffe0ff */
[-C--:B------:R-:W-:Y:S02]  /*04d0*/  @!P5 IADD3 R2, R2, -R11.reuse, RZ ;  /* 0x8000000b0202d210 */ /* 0x080fe40007ffe0ff */
[----:B------:R-:W-:Y:S02]  /*04e0*/  ISETP.GE.U32.AND P0, PT, R6, UR12, PT ;  /* 0x0000000c06007c0c */ /* 0x000fe4000bf06070 */
[----:B------:R-:W-:Y:S02]  /*04f0*/  SHF.R.S32.HI R6, RZ, 0x1f, R6 ;  /* 0x0000001fff067819 */ /* 0x000fe40000011406 */
[----:B------:R-:W-:Y:S02]  /*0500*/  ISETP.GE.U32.AND P3, PT, R2, R11, PT ;  /* 0x0000000b0200720c */ /* 0x000fe40003f66070 */
[----:B------:R-:W-:Y:S01]  /*0510*/  ISETP.GE.AND.EX P0, PT, R6, UR13, PT, P0 ;  /* 0x0000000d06007c0c */ /* 0x000fe2000bf06300 */
[----:B------:R-:W-:Y:S01]  /*0520*/  ULDC.64 UR12, c[0x0][0x298] ;  /* 0x0000a600000c7ab9 */ /* 0x000fe20000000a00 */
[----:B------:R-:W-:-:S02]  /*0530*/  @!P5 IADD3 R0, R0, 0x1, RZ ;  /* 0x000000010000d810 */ /* 0x000fc40007ffe0ff */
[----:B------:R-:W-:Y:S02]  /*0540*/  ISETP.LT.U32.AND P0, PT, R53, 0x200, !P0 ;  /* 0x000002003500780c */ /* 0x000fe40004701070 */
[-C--:B------:R-:W-:Y:S02]  /*0550*/  ISETP.GT.U32.AND P5, PT, R11, R2.reuse, PT ;  /* 0x000000020b00720c */ /* 0x080fe40003fa4070 */
[----:B------:R-:W-:Y:S01]  /*0560*/  IADD3 R7, R2, -R11, RZ ;  /* 0x8000000b02077210 */ /* 0x000fe20007ffe0ff */
[----:B0-----:R-:W-:Y:S02]  /*0570*/  IMAD.WIDE R8, R48, 0x8, R8 ;  /* 0x0000000830087825 */ /* 0x001fe400078e0208 */
[----:B------:R-:W-:Y:S02]  /*0580*/  @P3 IADD3 R0, R0, 0x1, RZ ;  /* 0x0000000100003810 */ /* 0x000fe40007ffe0ff */
[----:B------:R-:W-:Y:S01]  /*0590*/  SEL R2, R7, R2, !P5 ;  /* 0x0000000207027207 */ /* 0x000fe20006800000 */
[----:B------:R0:W2:Y:S01]  /*05a0*/  LDG.E.64 R14, desc[UR8][R8.64] ;  /* 0x00000008080e7981 */ /* 0x0000a2000c1e1b00 */
[----:B------:R-:W3:Y:S01]  /*05b0*/  @P1 LDC.64 R6, c[0x0][0x288] ;  /* 0x0000a200ff061b82 */ /* 0x000ee20000000a00 */
[----:B------:R-:W-:-:S02]  /*05c0*/  ISETP.NE.AND P3, PT, R13, RZ, PT ;  /* 0x000000ff0d00720c */ /* 0x000fc40003f65270 */
[----:B------:R-:W-:Y:S02]  /*05d0*/  LOP3.LUT R11, RZ, R13, RZ, 0x33, !PT ;  /* 0x0000000dff0b7212 */ /* 0x000fe400078e33ff */
[----:B------:R-:W-:Y:S02]  /*05e0*/  @!P4 IADD3 R2, -R2, RZ, RZ ;  /* 0x000000ff0202c210 */ /* 0x000fe40007ffe1ff */
[----:B------:R-:W-:Y:S01]  /*05f0*/  @!P2 IADD3 R0, -R0, RZ, RZ ;  /* 0x000000ff0000a210 */ /* 0x000fe20007ffe1ff */
[----:B------:R-:W4:Y:S01]  /*0600*/  @P0 LDC.64 R16, c[0x0][0x288] ;  /* 0x0000a200ff100b82 */ /* 0x000f220000000a00 */
[C---:B------:R-:W-:Y:S02]  /*0610*/  SEL R54, R11.reuse, R2, !P3 ;  /* 0x000000020b367207 */ /* 0x040fe40005800000 */
[----:B------:R-:W-:Y:S02]  /*0620*/  SEL R11, R11, R0, !P3 ;  /* 0x000000000b0b7207 */ /* 0x000fe40005800000 */
[----:B------:R-:W-:-:S02]  /*0630*/  LEA R20, R54, R3, 0x5 ;  /* 0x0000000336147211 */ /* 0x000fc400078e28ff */
[----:B------:R-:W-:Y:S01]  /*0640*/  SHF.R.S32.HI R0, RZ, 0x1f, R11 ;  /* 0x0000001fff007819 */ /* 0x000fe2000001140b */
[----:B0-----:R-:W0:Y:S01]  /*0650*/  @P1 LDC.64 R8, c[0x0][0x228] ;  /* 0x00008a00ff081b82 */ /* 0x001e220000000a00 */
[----:B------:R-:W-:-:S03]  /*0660*/  SHF.R.S32.HI R21, RZ, 0x1f, R20 ;  /* 0x0000001fff157819 */ /* 0x000fc60000011414 */
[----:B------:R-:W-:Y:S02]  /*0670*/  IMAD R0, R0, UR12, RZ ;  /* 0x0000000c00007c24 */ /* 0x000fe4000f8e02ff */
[C---:B------:R-:W-:Y:S02]  /*0680*/  IMAD.WIDE.U32 R56, R11.reuse, UR12, R20 ;  /* 0x0000000c0b387c25 */ /* 0x040fe4000f8e0014 */
[----:B------:R-:W1:Y:S02]  /*0690*/  @P0 LDC.64 R12, c[0x0][0x228] ;  /* 0x00008a00ff0c0b82 */ /* 0x000e640000000a00 */
[----:B------:R-:W-:Y:S01]  /*06a0*/  IMAD R59, R11, UR13, R0 ;  /* 0x0000000d0b3b7c24 */ /* 0x000fe2000f8e0200 */
[----:B------:R-:W-:Y:S01]  /*06b0*/  @P1 MOV R58, R56 ;  /* 0x00000038003a1202 */ /* 0x000fe20000000f00 */
[----:B---3--:R-:W-:-:S03]  /*06c0*/  @P1 IMAD R0, R33, R6, RZ ;  /* 0x0000000621001224 */ /* 0x008fc600078e02ff */
[----:B------:R-:W-:Y:S01]  /*06d0*/  IADD3 R59, R57, R59, RZ ;  /* 0x0000003b393b7210 */ /* 0x000fe20007ffe0ff */
[C---:B------:R-:W-:Y:S01]  /*06e0*/  @P1 IMAD R25, R34.reuse, R7, R0 ;  /* 0x0000000722191224 */ /* 0x040fe200078e0200 */
[----:B------:R-:W-:Y:S01]  /*06f0*/  @P0 MOV R22, R56 ;  /* 0x0000003800160202 */ /* 0x000fe20000000f00 */
[----:B----4-:R-:W-:Y:S01]  /*0700*/  @P0 IMAD R0, R5, R16, RZ ;  /* 0x0000001005000224 */ /* 0x010fe200078e02ff */
[----:B------:R-:W-:Y:S01]  /*0710*/  @P0 MOV R23, R59 ;  /* 0x0000003b00170202 */ /* 0x000fe20000000f00 */
[----:B------:R-:W-:Y:S01]  /*0720*/  @P1 IMAD.WIDE.U32 R6, R34, R6, R58 ;  /* 0x0000000622061225 */ /* 0x000fe200078e003a */
[----:B------:R-:W3:Y:S03]  /*0730*/  @P0 LDC.64 R10, c[0x0][0x230] ;  /* 0x00008c00ff0a0b82 */ /* 0x000ee60000000a00 */
[C---:B------:R-:W-:Y:S01]  /*0740*/  @P0 IMAD R27, R32.reuse, R17, R0 ;  /* 0x00000011201b0224 */ /* 0x040fe200078e0200 */
[----:B------:R-:W-:Y:S01]  /*0750*/  @P1 IADD3 R7, R7, R25, RZ ;  /* 0x0000001907071210 */ /* 0x000fe20007ffe0ff */
[----:B------:R-:W-:Y:S01]  /*0760*/  @P0 IMAD.WIDE.U32 R16, R32, R16, R22 ;  /* 0x0000001020100225 */ /* 0x000fe200078e0016 */
[----:B------:R-:W-:-:S02]  /*0770*/  @P1 SHF.L.U32 R23, R6, 0x2, RZ ;  /* 0x0000000206171819 */ /* 0x000fc400000006ff */
[----:B------:R-:W-:Y:S02]  /*0780*/  @P1 SHF.L.U64.HI R2, R6, 0x2, R7 ;  /* 0x0000000206021819 */ /* 0x000fe40000010207 */
[----:B------:R-:W-:Y:S02]  /*0790*/  @P0 IADD3 R7, R17, R27, RZ ;  /* 0x0000001b11070210 */ /* 0x000fe40007ffe0ff */
[C---:B0-----:R-:W-:Y:S02]  /*07a0*/  @P1 IADD3 R22, P3, R23.reuse, R8, RZ ;  /* 0x0000000817161210 */ /* 0x041fe40007f7e0ff */
[----:B-1----:R-:W-:Y:S02]  /*07b0*/  @P1 IADD3 R24, P2, R23, R18, RZ ;  /* 0x0000001217181210 */ /* 0x002fe40007f5e0ff */
[----:B------:R-:W-:Y:S02]  /*07c0*/  @P0 SHF.L.U64.HI R0, R16, 0x2, R7 ;  /* 0x0000000210000819 */ /* 0x000fe40000010207 */
[----:B------:R-:W-:-:S02]  /*07d0*/  @P1 IADD3.X R23, R2, R9, RZ, P3, !PT ;  /* 0x0000000902171210 */ /* 0x000fc40001ffe4ff */
[----:B------:R-:W-:Y:S02]  /*07e0*/  CS2R R8, SRZ ;  /* 0x0000000000087805 */ /* 0x000fe4000001ff00 */
[----:B------:R-:W-:Y:S02]  /*07f0*/  MOV R7, RZ ;  /* 0x000000ff00077202 */ /* 0x000fe40000000f00 */
[----:B------:R-:W-:Y:S02]  /*0800*/  MOV R6, RZ ;  /* 0x000000ff00067202 */ /* 0x000fe40000000f00 */
[----:B------:R-:W-:Y:S01]  /*0810*/  @P1 IADD3.X R25, R2, R19, RZ, P2, !PT ;  /* 0x0000001302191210 */ /* 0x000fe200017fe4ff */
[----:B------:R0:W5:Y:S04]  /*0820*/  @P1 LDG.E.64 R8, desc[UR8][R22.64] ;  /* 0x0000000816081981 */ /* 0x000168000c1e1b00 */
[----:B------:R0:W5:Y:S01]  /*0830*/  @P1 LDG.E.64 R6, desc[UR8][R24.64] ;  /* 0x0000000818061981 */ /* 0x000162000c1e1b00 */
[----:B------:R-:W-:-:S04]  /*0840*/  @P0 SHF.L.U32 R17, R16, 0x2, RZ ;  /* 0x0000000210110819 */ /* 0x000fc800000006ff */
[C---:B---3--:R-:W-:Y:S02]  /*0850*/  @P0 IADD3 R18, P4, R17.reuse, R10, RZ ;  /* 0x0000000a11120210 */ /* 0x048fe40007f9e0ff */
[----:B------:R-:W-:Y:S02]  /*0860*/  @P0 IADD3 R16, P5, R17, R12, RZ ;  /* 0x0000000c11100210 */ /* 0x000fe40007fbe0ff */
[C---:B------:R-:W-:Y:S02]  /*0870*/  @P0 IADD3.X R19, R0.reuse, R11, RZ, P4, !PT ;  /* 0x0000000b00130210 */ /* 0x040fe400027fe4ff */
[----:B------:R-:W-:Y:S02]  /*0880*/  CS2R R10, SRZ ;  /* 0x00000000000a7805 */ /* 0x000fe4000001ff00 */
[----:B------:R-:W-:Y:S02]  /*0890*/  @P0 IADD3.X R17, R0, R13, RZ, P5, !PT ;  /* 0x0000000d00110210 */ /* 0x000fe40002ffe4ff */
[----:B------:R-:W-:-:S03]  /*08a0*/  CS2R R12, SRZ ;  /* 0x00000000000c7805 */ /* 0x000fc6000001ff00 */
[----:B------:R0:W5:Y:S04]  /*08b0*/  @P0 LDG.E.64 R10, desc[UR8][R16.64] ;  /* 0x00000008100a0981 */ /* 0x000168000c1e1b00 */
[----:B------:R0:W5:Y:S01]  /*08c0*/  @P0 LDG.E.64 R12, desc[UR8][R18.64] ;  /* 0x00000008120c0981 */ /* 0x000162000c1e1b00 */
[----:B------:R-:W-:Y:S01]  /*08d0*/  MOV R46, 0x3f800000 ;  /* 0x3f800000002e7802 */ /* 0x000fe20000000f00 */
[----:B------:R-:W-:Y:S01]  /*08e0*/  BSSY B0, `(.L_x_1571) ;  /* 0x000001c000007945 */ /* 0x000fe20003800000 */
[----:B------:R-:W-:Y:S02]  /*08f0*/  MOV R47, RZ ;  /* 0x000000ff002f7202 */ /* 0x000fe40000000f00 */
[----:B------:R-:W-:Y:S02]  /*0900*/  CS2R R44, SRZ ;  /* 0x00000000002c7805 */ /* 0x000fe4000001ff00 */
[----:B------:R-:W-:Y:S01]  /*0910*/  MOV R43, RZ ;  /* 0x000000ff002b7202 */ /* 0x000fe20000000f00 */
[----:B--2---:R-:W-:-:S05]  /*0920*/  FFMA.FTZ R15, -R14, R14, R15 ;  /* 0x0000000e0e0f7223 */ /* 0x004fca000001010f */
[----:B------:R-:W-:-:S13]  /*0930*/  FSETP.GTU.FTZ.AND P0, PT, R15, RZ, PT ;  /* 0x000000ff0f00720b */ /* 0x000fda0003f1c000 */
[----:B------:R-:W1:Y:S02]  /*0940*/  @P0 LDC R0, c[0x0][0x250] ;  /* 0x00009400ff000b82 */ /* 0x000e640000000800 */
[----:B-1----:R-:W-:-:S04]  /*0950*/  @P0 FADD.FTZ R0, R15, R0 ;  /* 0x000000000f000221 */ /* 0x002fc80000010000 */
        /* <DEDUP_REMOVED lines=20> */
.L_x_1572:
[----:B------:R-:W-:Y:S05]  /*0aa0*/  BSYNC B0 ;  /* 0x0000000000007941 */ /* 0x000fea0003800000 */
.L_x_1571:
[----:B------:R-:W-:Y:S01]  /*0ab0*/  ISETP.NE.AND P2, PT, RZ, UR10, PT ;  /* 0x0000000aff007c0c */ /* 0x000fe2000bf45270 */
[C---:B-----5:R-:W-:Y:S01]  /*0ac0*/  FADD.FTZ R19, -R14.reuse, R6 ;  /* 0x000000060e137221 */ /* 0x060fe20000010100 */
[C---:B------:R-:W-:Y:S01]  /*0ad0*/  FADD.FTZ R21, -R14.reuse, R7 ;  /* 0x000000070e157221 */ /* 0x040fe20000010100 */
[C---:B------:R-:W-:Y:S01]  /*0ae0*/  FADD.FTZ R15, -R14.reuse, R12 ;  /* 0x0000000c0e0f7221 */ /* 0x040fe20000010100 */
[----:B------:R-:W-:Y:S01]  /*0af0*/  FADD.FTZ R7, -R14, R13 ;  /* 0x0000000d0e077221 */ /* 0x000fe20000010100 */
[----:B------:R-:W-:Y:S01]  /*0b00*/  MOV R13, R8 ;  /* 0x00000008000d7202 */ /* 0x000fe20000000f00 */
[-C--:B-1----:R-:W-:Y:S01]  /*0b10*/  FMUL.FTZ R0, R19, R46.reuse ;  /* 0x0000002e13007220 */ /* 0x082fe20000410000 */
        /* <DEDUP_REMOVED lines=22> */
.L_x_1573:
        /* <DEDUP_REMOVED lines=26> */
.L_x_1574:
        /* <DEDUP_REMOVED lines=13> */
[C---:B------:R-:W-:Y:S01]  /*0ef0*/  ISETP.NE.AND P3, PT, R53.reuse, RZ, PT ;  /* 0x000000ff3500720c */ /* 0x040fe20003f65270 */
[----:B------:R-:W1:Y:S01]  /*0f00*/  SHFL.DOWN PT, R19, R14, 0x1, 0x1f ;  /* 0x08201f000e137f89 */ /* 0x000e6200000e0000 */
[----:B------:R-:W-:Y:S01]  /*0f10*/  FFMA.FTZ R22, R2, R17, RZ ;  /* 0x0000001102167223 */ /* 0x000fe200000100ff */
[----:B------:R-:W-:Y:S01]  /*0f20*/  FADD.FTZ R13, RZ, R13 ;  /* 0x0000000dff0d7221 */ /* 0x000fe20000010000 */
[----:B------:R-:W-:Y:S01]  /*0f30*/  BSSY B0, `(.L_x_1575) ;  /* 0x000004e000007945 */ /* 0x000fe20003800000 */
[----:B------:R-:W2:Y:S01]  /*0f40*/  SHFL.DOWN PT, R16, R15, 0x1, 0x1f ;  /* 0x08201f000f107f89 */ /* 0x000ea200000e0000 */
[----:B------:R-:W-:Y:S01]  /*0f50*/  ISETP.GT.U32.AND P4, PT, R53, 0xf, PT ;  /* 0x0000000f3500780c */ /* 0x000fe20003f84070 */
[----:B------:R-:W-:Y:S01]  /*0f60*/  FADD.FTZ R18, R13, R12 ;  /* 0x0000000c0d127221 */ /* 0x000fe20000010000 */
        /* <DEDUP_REMOVED lines=24> */
[----:B------:R-:W-:Y:S01]  /*10f0*/  FFMA.FTZ R17, R7, R20, R22 ;  /* 0x0000001407117223 */ /* 0x000fe20000010016 */
[----:B-1----:R-:W-:Y:S01]  /*1100*/  @!P0 FADD.FTZ R15, R15, R16 ;  /* 0x000000100f0f8221 */ /* 0x002fe20000010000 */
[----:B------:R-:W-:Y:S01]  /*1110*/  ISETP.NE.AND P0, PT, R39, RZ, PT ;  /* 0x000000ff2700720c */ /* 0x000fe20003f05270 */
[----:B------:R-:W-:Y:S01]  /*1120*/  FFMA.FTZ R16, R6, R12, R21 ;  /* 0x0000000c06107223 */ /* 0x000fe20000010015 */
        /* <DEDUP_REMOVED lines=20> */
[----:B------:R-:W-:-:S03]  /*1270*/  FADD.FTZ R20, R20, R29 ;  /* 0x0000001d14147221 */ /* 0x000fc60000010000 */
[----:B------:R-:W-:Y:S01]  /*1280*/  FADD.FTZ R61, R61, R30 ;  /* 0x0000001e3d3d7221 */ /* 0x000fe20000010000 */
[----:B------:R-:W-:Y:S02]  /*1290*/  FADD.FTZ R28, R20, R31 ;  /* 0x0000001f141c7221 */ /* 0x000fe40000010000 */
[----:B------:R-:W1:Y:S01]  /*12a0*/  LDS.128 R20, [UR5+0x60] ;  /* 0x00006005ff147984 */ /* 0x000e620008000c00 */
[----:B----4-:R-:W-:Y:S01]  /*12b0*/  FADD.FTZ R61, R61, R24 ;  /* 0x000000183d3d7221 */ /* 0x010fe20000010000 */
[----:B------:R-:W-:-:S03]  /*12c0*/  FADD.FTZ R28, R28, R25 ;  /* 0x000000191c1c7221 */ /* 0x000fc60000010000 */
[----:B------:R-:W-:Y:S01]  /*12d0*/  FADD.FTZ R61, R61, R26 ;  /* 0x0000001a3d3d7221 */ /* 0x000fe20000010000 */
[----:B------:R-:W-:Y:S02]  /*12e0*/  FADD.FTZ R28, R28, R27 ;  /* 0x0000001b1c1c7221 */ /* 0x000fe40000010000 */
[----:B------:R-:W2:Y:S01]  /*12f0*/  LDS.128 R24, [UR5+0x70] ;  /* 0x00007005ff187984 */ /* 0x000ea20008000c00 */
[----:B0-----:R-:W-:Y:S01]  /*1300*/  FADD.FTZ R61, R61, R12 ;  /* 0x0000000c3d3d7221 */ /* 0x001fe20000010000 */
[----:B------:R-:W-:Y:S02]  /*1310*/  FADD.FTZ R12, R28, R13 ;  /* 0x0000000d1c0c7221 */ /* 0x000fe40000010000 */
[----:B------:R-:W0:Y:S01]  /*1320*/  LDS.128 R28, [UR5+0x80] ;  /* 0x00008005ff1c7984 */ /* 0x000e220008000c00 */
        /* <DEDUP_REMOVED lines=14> */
.L_x_1576:
[----:B------:R-:W-:Y:S05]  /*1410*/  BSYNC B0 ;  /* 0x0000000000007941 */ /* 0x000fea0003800000 */
.L_x_1575:
[----:B------:R-:W-:Y:S06]  /*1420*/  BAR.SYNC.DEFER_BLOCKING 0x0 ;  /* 0x0000000000007b1d */ /* 0x000fec0000010000 */
[----:B------:R-:W-:Y:S04]  /*1430*/  BSSY B0, `(.L_x_1577) ;  /* 0x000009d000007945 */ /* 0x000fe80003800000 */
[----:B------:R-:W-:Y:S05]  /*1440*/  @P4 BRA `(.L_x_1578) ;  /* 0x00000008006c4947 */ /* 0x000fea0003800000 */
[----:B------:R-:W1:Y:S04]  /*1450*/  LDS.128 R20, [R55+0x100] ;  /* 0x0001000037147984 */ /* 0x000e680000000c00 */
[----:B------:R-:W2:Y:S04]  /*1460*/  LDS.128 R24, [R55+0x200] ;  /* 0x0002000037187984 */ /* 0x000ea80000000c00 */
[----:B------:R-:W3:Y:S01]  /*1470*/  LDS.128 R28, [R55+0x300] ;  /* 0x00030000371c7984 */ /* 0x000ee20000000c00 */
[----:B-1----:R-:W-:Y:S01]  /*1480*/  FADD.FTZ R15, R16, R20 ;  /* 0x00000014100f7221 */ /* 0x002fe20000010000 */
[----:B------:R-:W-:Y:S01]  /*1490*/  FADD.FTZ R14, R17, R21 ;  /* 0x00000015110e7221 */ /* 0x000fe20000010000 */
[----:B0-----:R-:W-:Y:S01]  /*14a0*/  FADD.FTZ R17, R18, R22 ;  /* 0x0000001612117221 */ /* 0x001fe20000010000 */
[----:B------:R-:W-:Y:S01]  /*14b0*/  FADD.FTZ R16, R19, R23 ;  /* 0x0000001713107221 */ /* 0x000fe20000010000 */
[----:B--2---:R-:W-:Y:S01]  /*14c0*/  FADD.FTZ R61, R15, R24 ;  /* 0x000000180f3d7221 */ /* 0x004fe20000010000 */
[----:B------:R-:W0:Y:S01]  /*14d0*/  LDS.128 R20, [R55+0x400] ;  /* 0x0004000037147984 */ /* 0x000e220000000c00 */
        /* <DEDUP_REMOVED lines=146> */
.L_x_1578:
[----:B------:R-:W-:Y:S05]  /*1e00*/  BSYNC B0 ;  /* 0x0000000000007941 */ /* 0x000fea0003800000 */
.L_x_1577:
        /* <DEDUP_REMOVED lines=17> */
.L_x_1580:
[----:B------:R-:W-:Y:S05]  /*1f20*/  BSYNC B0 ;  /* 0x0000000000007941 */ /* 0x000fea0003800000 */
.L_x_1579:
[----:B------:R-:W-:Y:S05]  /*1f30*/  @!P0 BRA `(.L_x_1581) ;  /* 0x00000010007c8947 */ /* 0x000fea0003800000 */
[----:B------:R-:W1:Y:S01]  /*1f40*/  LDC.64 R14, c[0x0][0x258] ;  /* 0x00009600ff0e7b82 */ /* 0x000e620000000a00 */
[----:B0-2---:R-:W-:-:S05]  /*1f50*/  LOP3.LUT R16, R49, 0x1, RZ, 0xc0, !PT ;  /* 0x0000000131107812 */ /* 0x005fca00078ec0ff */
        /* <DEDUP_REMOVED lines=27> */
.L_x_1583:
[----:B-1----:R-:W2:Y:S04]  /*2110*/  LDG.E.STRONG.GPU R16, desc[UR8][R14.64] ;  /* 0x000000080e107981 */ /* 0x002ea8000c1ef900 */
[----:B--2---:R-:W-:Y:S01]  /*2120*/  CCTL.IVALL ;  /* 0x00000000ff00798f */ /* 0x004fe20002000000 */
[----:B------:R-:W-:Y:S05]  /*2130*/  YIELD ;  /* 0x0000000000007946 */ /* 0x000fea0003800000 */
[----:B------:R-:W-:-:S13]  /*2140*/  ISETP.NE.AND P0, PT, R16, R21, PT ;  /* 0x000000151000720c */ /* 0x000fda0003f05270 */
[----:B------:R-:W-:Y:S05]  /*2150*/  @P0 BRA `(.L_x_1583) ;  /* 0xfffffffc00ec0947 */ /* 0x000fea000383ffff */
.L_x_1582:
        /* <DEDUP_REMOVED lines=16> */
.L_x_1587:
        /* <DEDUP_REMOVED lines=115> */
.L_x_1586:
        /* <DEDUP_REMOVED lines=61> */
.L_x_1588:
[----:B------:R-:W-:-:S13]  /*2d60*/  ISETP.NE.OR P0, PT, R22, RZ, P0 ;  /* 0x000000ff1600720c */ /* 0x000fda0000705670 */
[----:B------:R-:W-:Y:S05]  /*2d70*/  @!P0 BRA `(.L_x_1584) ;  /* 0x00000000007c8947 */ /* 0x000fea0003800000 */
.L_x_1585:
        /* <DEDUP_REMOVED lines=31> */
.L_x_1584:
        /* <DEDUP_REMOVED lines=11> */
.L_x_1590:
[----:B------:R-:W-:Y:S05]  /*3020*/  BSYNC B0 ;  /* 0x0000000000007941 */ /* 0x000fea0003800000 */
.L_x_1589:
        /* <DEDUP_REMOVED lines=16> */
.L_x_1581:
        /* <DEDUP_REMOVED lines=32> */
.L_x_1591:
        /* <DEDUP_REMOVED lines=19> */
.L_x_1593:
[----:B------:R-:W-:Y:S05]  /*3460*/  BSYNC B0 ;  /* 0x0000000000007941 */ /* 0x000fea0003800000 */
.L_x_1592:
        /* <DEDUP_REMOVED lines=19> */
.L_x_1594:
        /* <DEDUP_REMOVED lines=24> */
.L_x_1596:
[----:B------:R-:W-:Y:S05]  /*3720*/  BSYNC B0 ;  /* 0x0000000000007941 */ /* 0x000fea0003800000 */
.L_x_1595:
[----:B------:R-:W-:Y:S02]  /*3730*/  IADD3 R48, R41, R48, RZ ;  /* 0x0000003029307210 */ /* 0x000fe40007ffe0ff */
[----:B------:R-:W-:Y:S02]  /*3740*/  IADD3 R49, R49, 0x1, RZ ;  /* 0x0000000131317810 */ /* 0x000fe40007ffe0ff */
[----:B------:R-:W-:-:S13]  /*3750*/  ISETP.GE.AND P0, PT, R48, UR4, PT ;  /* 0x0000000430007c0c */ /* 0x000fda000bf06270 */
[----:B------:R-:W-:Y:S05]  /*3760*/  @!P0 BRA `(.L_x_1597) ;  /* 0xffffffc800f48947 */ /* 0x000fea000383ffff */
.L_x_1570:
        /* <DEDUP_REMOVED lines=23> */
.L_x_1599:
[----:B------:R-:W-:Y:S05]  /*38e0*/  BSYNC B0 ;  /* 0x0000000000007941 */ /* 0x000fea0003800000 */
.L_x_1598:
[----:B------:R-:W-:Y:S05]  /*38f0*/  @P0 EXIT ;  /* 0x000000000000094d */ /* 0x000fea0003800000 */
[----:B------:R-:W-:Y:S05]  /*3900*/  @P2 BRA `(.L_x_1600) ;  /* 0x0000000000202947 */ /* 0x000fea0003800000 */
[----:B------:R-:W-:-:S05]  /*3910*/  IMAD R0, R4, R7, RZ ;  /* 0x0000000704007224 */ /* 0x000fca00078e02ff */
[----:B------:R-:W-:-:S13]  /*3920*/  ISETP.NE.AND P0, PT, R0, -0x1, PT ;  /* 0xffffffff0000780c */ /* 0x000fda0003f05270 */
[----:B------:R-:W-:Y:S05]  /*3930*/  @!P0 BRA `(.L_x_1600) ;  /* 0x0000000000148947 */ /* 0x000fea0003800000 */
.L_x_1601:
[----:B-1----:R-:W2:Y:S04]  /*3940*/  LDG.E.STRONG.GPU R5, desc[UR8][R2.64] ;  /* 0x0000000802057981 */ /* 0x002ea8000c1ef900 */
[----:B--2---:R-:W-:Y:S01]  /*3950*/  CCTL.IVALL ;  /* 0x00000000ff00798f */ /* 0x004fe20002000000 */
[----:B------:R-:W-:Y:S05]  /*3960*/  YIELD ;  /* 0x0000000000007946 */ /* 0x000fea0003800000 */
[----:B------:R-:W-:-:S13]  /*3970*/  ISETP.NE.AND P0, PT, R5, R0, PT ;  /* 0x000000000500720c */ /* 0x000fda0003f05270 */
[----:B------:R-:W-:Y:S05]  /*3980*/  @P0 BRA `(.L_x_1601) ;  /* 0xfffffffc00ec0947 */ /* 0x000fea000383ffff */
.L_x_1600:
        /* <DEDUP_REMOVED lines=11> */
[C---:B0-----:R-:W-:Y:S01]  /*3a40*/  IMAD.WIDE.U32 R8, R2.reuse, 0x3, RZ ;  /* 0x0000000302087825 */ /* 0x041fe200078e00ff */
        /* <DEDUP_REMOVED lines=12> */
.L_x_1602:
        /* <DEDUP_REMOVED lines=25> */
.L_x_1603:
        /* <DEDUP_REMOVED lines=14> */
.L_x_3324:


//--------------------- .text._Z35group_norm_nhwc_bwd_one_pass_kernelI11Fp32IOBf16WLi128ELi32ELi512EEv26Group_norm_nhwc_bwd_params --------------------------
	.section	.text._Z35group_norm_nhwc_bwd_one_pass_kernelI11Fp32IOBf16WLi128ELi32ELi512EEv26Group_norm_nhwc_bwd_params,"ax",@progbits
	.align	128
        .global         _Z35group_norm_nhwc_bwd_one_pass_kernelI11Fp32IOBf16WLi128ELi32ELi512EEv26Group_norm_nhwc_bwd_params
        .type           _Z35group_norm_nhwc_bwd_one_pass_kernelI11Fp32IOBf16WLi128ELi32ELi512EEv26Group_norm_nhwc_bwd_params,@function
        .size           _Z35group_norm_nhwc_bwd_one_pass_kernelI11Fp32IOBf16WLi128ELi32ELi512EEv26Group_norm_nhwc_bwd_params,(.L_x_3325 - _Z35group_norm_nhwc_bwd_one_pass_kernelI11Fp32IOBf16WLi128ELi32ELi512EEv26Group_norm_nhwc_bwd_params)
        .other          _Z35group_norm_nhwc_bwd_one_pass_kernelI11Fp32IOBf16WLi128ELi32ELi512EEv26Group_norm_nhwc_bwd_params,@"STO_CUDA_ENTRY STV_DEFAULT"
_Z35group_norm_nhwc_bwd_one_pass_kernelI11Fp32IOBf16WLi128ELi32ELi512EEv26Group_norm_nhwc_bwd_params:
.text._Z35group_norm_nhwc_bwd_one_pass_kernelI11Fp32IOBf16WLi128ELi32ELi512EEv26Group_norm_nhwc_bwd_params:
        /* <DEDUP_REMOVED lines=11> */
[----:B------:R-:W0:Y:S01]  /*00b0*/  LDC.64 R4, c[0x0][0x288] ;  /* 0x0000a200ff047b82 */ /* 0x000e220000000a00 */
[----:B------:R-:W1:Y:S01]  /*00c0*/  S2R R37, SR_LANEID ;  /* 0x0000000000257919 */ /* 0x000e620000000000 */
[----:B------:R-:W-:Y:S01]  /*00d0*/  SHF.R.U32.HI R32, RZ, 0x4, R44 ;  /* 0x00000004ff207819 */ /* 0x000fe2000001162c */
[----:B------:R-:W-:Y:S01]  /*00e0*/  ULDC.64 UR10, c[0x0][0x290] ;  /* 0x0000a400000a7ab9 */ /* 0x000fe20000000a00 */
[----:B------:R-:W-:Y:S01]  /*00f0*/  ISETP.GE.U32.AND P2, PT, R44, 0x200, PT ;  /* 0x000002002c00780c */ /* 0x000fe20003f46070 */
[----:B------:R-:W-:Y:S01]  /*0100*/  UMOV UR5, 0x400 ;  /* 0x0000040000057882 */ /* 0x000fe20000000000 */
[----:B------:R-:W-:Y:S01]  /*0110*/  HFMA2.MMA R42, -RZ, RZ, 0, 0 ;  /* 0x00000000ff2a7435 */ /* 0x000fe200000001ff */
[----:B------:R-:W-:Y:S01]  /*0120*/  MOV R43, R39 ;  /* 0x00000027002b7202 */ /* 0x000fe20000000f00 */
[----:B------:R-:W2:Y:S08]  /*0130*/  LDC R7, c[0x0][0x2ac] ;  /* 0x0000ab00ff077b82 */ /* 0x000eb00000000800 */
[----:B------:R-:W3:Y:S01]  /*0140*/  S2UR UR6, SR_CgaCtaId ;  /* 0x00000000000679c3 */ /* 0x000ee20000008800 */
[----:B0-----:R-:W-:Y:S01]  /*0150*/  IMAD.WIDE.U32 R2, R4, 0x3, RZ ;  /* 0x0000000304027825 */ /* 0x001fe200078e00ff */
[----:B------:R-:W-:-:S06]  /*0160*/  LEA R9, R5, R5, 0x1 ;  /* 0x0000000505097211 */ /* 0x000fcc00078e08ff */
[----:B------:R-:W0:Y:S01]  /*0170*/  LDC R38, c[0x0][0x10] ;  /* 0x00000400ff267b82 */ /* 0x000e220000000800 */
[----:B------:R-:W-:Y:S02]  /*0180*/  LEA.HI R33, P3, R5, R4, RZ, 0x1 ;  /* 0x0000000405217211 */ /* 0x000fe400078708ff */
[----:B------:R-:W-:Y:S02]  /*0190*/  IADD3 R9, R3, R9, RZ ;  /* 0x0000000903097210 */ /* 0x000fe40007ffe0ff */
[----:B------:R-:W-:Y:S01]  /*01a0*/  IADD3.X R8, RZ, R5, RZ, P3, !PT ;  /* 0x00000005ff087210 */ /* 0x000fe20001ffe4ff */
[----:B--2---:R-:W-:Y:S01]  /*01b0*/  IMAD R32, R7, UR7, R32 ;  /* 0x0000000707207c24 */ /* 0x004fe2000f8e0220 */
[----:B------:R-:W-:Y:S02]  /*01c0*/  LEA.HI R34, P4, R9, R2, RZ, 0x1 ;  /* 0x0000000209227211 */ /* 0x000fe400078908ff */
[----:B------:R-:W-:Y:S02]  /*01d0*/  SHF.R.S32.HI R5, RZ, 0x1f, R44 ;  /* 0x0000001fff057819 */ /* 0x000fe4000001142c */
[----:B------:R-:W-:-:S02]  /*01e0*/  ISETP.LT.U32.AND P1, PT, R32, UR10, PT ;  /* 0x0000000a20007c0c */ /* 0x000fc4000bf21070 */
[----:B------:R-:W-:Y:S01]  /*01f0*/  SHF.R.S32.HI R0, RZ, 0x1f, R32 ;  /* 0x0000001fff007819 */ /* 0x000fe20000011420 */
[----:B---3--:R-:W-:Y:S01]  /*0200*/  ULEA UR5, UR6, UR5, 0x18 ;  /* 0x0000000506057291 */ /* 0x008fe2000f8ec03f */
[----:B------:R-:W-:Y:S02]  /*0210*/  IADD3.X R9, RZ, R9, RZ, P4, !PT ;  /* 0x00000009ff097210 */ /* 0x000fe400027fe4ff */
[----:B------:R-:W-:Y:S02]  /*0220*/  IADD3 R6, R32, 0x20, RZ ;  /* 0x0000002020067810 */ /* 0x000fe40007ffe0ff */
[----:B------:R-:W-:Y:S02]  /*0230*/  LEA.HI R5, R5, R44, RZ, 0x5 ;  /* 0x0000002c05057211 */ /* 0x000fe400078f28ff */
[----:B------:R-:W-:Y:S02]  /*0240*/  ISETP.LT.AND.EX P1, PT, R0, UR11, !P2, P1 ;  /* 0x0000000b00007c0c */ /* 0x000fe4000d721310 */
[----:B------:R-:W-:-:S02]  /*0250*/  SHF.R.S64 R33, R33, 0x1, R8 ;  /* 0x0000000121217819 */ /* 0x000fc40000001008 */
[----:B------:R-:W-:Y:S02]  /*0260*/  SHF.R.S64 R34, R34, 0x1, R9 ;  /* 0x0000000122227819 */ /* 0x000fe40000001009 */
[----:B------:R-:W-:Y:S01]  /*0270*/  ISETP.LT.U32.AND P0, PT, R6, UR10, PT ;  /* 0x0000000a06007c0c */ /* 0x000fe2000bf01070 */
[----:B------:R-:W-:Y:S01]  /*0280*/  ULDC.U8 UR10, c[0x0][0x2a4] ;  /* 0x0000a900000a7ab9 */ /* 0x000fe20000000000 */
[----:B------:R-:W-:Y:S02]  /*0290*/  SHF.R.S32.HI R3, RZ, 0x1f, R6 ;  /* 0x0000001fff037819 */ /* 0x000fe40000011406 */
[----:B------:R-:W-:Y:S02]  /*02a0*/  SHF.R.S32.HI R4, RZ, 0x5, R5 ;  /* 0x00000005ff047819 */ /* 0x000fe40000011405 */
[C---:B------:R-:W-:Y:S02]  /*02b0*/  IADD3 R0, R32.reuse, 0x40, RZ ;  /* 0x0000004020007810 */ /* 0x040fe40007ffe0ff */
[----:B------:R-:W-:-:S02]  /*02c0*/  IADD3 R2, R32, 0x60, RZ ;  /* 0x0000006020027810 */ /* 0x000fc40007ffe0ff */
[----:B------:R-:W-:Y:S02]  /*02d0*/  SHF.R.S32.HI R8, RZ, 0x1, R8 ;  /* 0x00000001ff087819 */ /* 0x000fe40000011408 */
[----:B------:R-:W-:Y:S02]  /*02e0*/  SHF.R.S32.HI R9, RZ, 0x1, R9 ;  /* 0x00000001ff097819 */ /* 0x000fe40000011409 */
[----:B------:R-:W-:Y:S02]  /*02f0*/  ISETP.LT.AND.EX P2, PT, R3, UR11, !P2, P0 ;  /* 0x0000000b03007c0c */ /* 0x000fe4000d741300 */
[----:B------:R-:W-:Y:S02]  /*0300*/  LEA R4, R4, UR5, 0x3 ;  /* 0x0000000504047c11 */ /* 0x000fe4000f8e18ff */
[----:B------:R-:W-:Y:S02]  /*0310*/  SHF.R.S32.HI R5, RZ, 0x1f, R0 ;  /* 0x0000001fff057819 */ /* 0x000fe40000011400 */
[----:B------:R-:W-:-:S02]  /*0320*/  SHF.R.S32.HI R7, RZ, 0x1f, R2 ;  /* 0x0000001fff077819 */ /* 0x000fc40000011402 */
[----:B------:R-:W-:Y:S02]  /*0330*/  SHF.L.U64.HI R35, R33, 0x2, R8 ;  /* 0x0000000221237819 */ /* 0x000fe40000010208 */
[----:B01----:R-:W-:-:S07]  /*0340*/  SHF.L.U64.HI R36, R34, 0x2, R9 ;  /* 0x0000000222247819 */ /* 0x003fce0000010209 */
.L_x_1639:
[----:B0--3--:R-:W0:Y:S01]  /*0350*/  LDC R14, c[0x0][0x2a0] ;  /* 0x0000a800ff0e7b82 */ /* 0x009e220000000800 */
[----:B------:R-:W-:Y:S01]  /*0360*/  ISETP.GE.AND P0, PT, R43, RZ, PT ;  /* 0x000000ff2b00720c */ /* 0x000fe20003f06270 */
[----:B------:R-:W-:Y:S01]  /*0370*/  ULDC.64 UR14, c[0x0][0x290] ;  /* 0x0000a400000e7ab9 */ /* 0x000fe20000000a00 */
[----:B------:R-:W-:-:S05]  /*0380*/  ULDC.64 UR12, c[0x0][0x298] ;  /* 0x0000a600000c7ab9 */ /* 0x000fca0000000a00 */
[----:B-1----:R-:W1:Y:S08]  /*0390*/  LDC.64 R20, c[0x0][0x248] ;  /* 0x00009200ff147b82 */ /* 0x002e700000000a00 */
[----:B--2---:R-:W2:Y:S01]  /*03a0*/  @P1 LDC.64 R18, c[0x0][0x230] ;  /* 0x00008c00ff121b82 */ /* 0x004ea20000000a00 */
        /* <DEDUP_REMOVED lines=13> */
[----:B------:R-:W-:Y:S01]  /*0480*/  IMAD.HI.U32 R9, R9, R13, R8 ;  /* 0x0000000d09097227 */ /* 0x000fe200078e0008 */
[----:B------:R-:W-:Y:S02]  /*0490*/  LOP3.LUT R8, R43, R14, RZ, 0x3c, !PT ;  /* 0x0000000e2b087212 */ /* 0x000fe400078e3cff */
[----:B------:R-:W-:Y:S02]  /*04a0*/  SHF.L.U32 R13, R44, 0x1, RZ ;  /* 0x000000012c0d7819 */ /* 0x000fe400000006ff */
[----:B------:R-:W-:Y:S01]  /*04b0*/  ISETP.GE.AND P3, PT, R8, RZ, PT ;  /* 0x000000ff0800720c */ /* 0x000fe20003f66270 */
[----:B------:R-:W-:Y:S01]  /*04c0*/  IMAD.HI.U32 R9, R9, R12, RZ ;  /* 0x0000000c09097227 */ /* 0x000fe200078e00ff */
[----:B------:R-:W-:Y:S02]  /*04d0*/  LOP3.LUT R28, R13, 0x1e, RZ, 0xc0, !PT ;  /* 0x0000001e0d1c7812 */ /* 0x000fe400078ec0ff */
[----:B------:R-:W-:Y:S02]  /*04e0*/  SHF.R.S32.HI R13, RZ, 0x1f, R32 ;  /* 0x0000001fff0d7819 */ /* 0x000fe40000011420 */
        /* <DEDUP_REMOVED lines=14> */
[----:B------:R-:W-:Y:S01]  /*05d0*/  SEL R57, R11, R10, !P4 ;  /* 0x0000000a0b397207 */ /* 0x000fe20006000000 */
[----:B------:R-:W2:Y:S01]  /*05e0*/  @P1 LDC.64 R8, c[0x0][0x288] ;  /* 0x0000a200ff081b82 */ /* 0x000ea20000000a00 */
        /* <DEDUP_REMOVED lines=10> */
[C---:B------:R-:W-:Y:S02]  /*0690*/  ISETP.LT.U32.AND P0, PT, R44.reuse, 0x200, !P0 ;  /* 0x000002002c00780c */ /* 0x040fe40004701070 */
[----:B------:R-:W-:Y:S01]  /*06a0*/  ISETP.GE.AND.EX P3, PT, R7, UR15, PT, P3 ;  /* 0x0000000f07007c0c */ /* 0x000fe2000bf66330 */
[----:B------:R-:W-:Y:S01]  /*06b0*/  IMAD R61, R11, UR13, R10 ;  /* 0x0000000d0b3d7c24 */ /* 0x000fe2000f8e020a */
[----:B------:R-:W-:Y:S01]  /*06c0*/  @P1 MOV R60, R58 ;  /* 0x0000003a003c1202 */ /* 0x000fe20000000f00 */
[----:B------:R-:W3:Y:S01]  /*06d0*/  @P2 LDC.64 R10, c[0x0][0x288] ;  /* 0x0000a200ff0a2b82 */ /* 0x000ee20000000a00 */
[----:B------:R-:W-:Y:S01]  /*06e0*/  ISETP.LT.U32.AND P3, PT, R44, 0x200, !P3 ;  /* 0x000002002c00780c */ /* 0x000fe20005f61070 */
[----:B--2---:R-:W-:Y:S01]  /*06f0*/  @P1 IMAD R12, R13, R8, RZ ;  /* 0x000000080d0c1224 */ /* 0x004fe200078e02ff */
[----:B------:R-:W-:-:S02]  /*0700*/  IADD3 R61, R59, R61, RZ ;  /* 0x0000003d3b3d7210 */ /* 0x000fc40007ffe0ff */
[----:B------:R-:W-:Y:S01]  /*0710*/  @P2 MOV R40, R58 ;  /* 0x0000003a00282202 */ /* 0x000fe20000000f00 */
[C---:B------:R-:W-:Y:S01]  /*0720*/  @P1 IMAD R13, R32.reuse, R9, R12 ;  /* 0x00000009200d1224 */ /* 0x040fe200078e020c */
[----:B------:R-:W-:Y:S01]  /*0730*/  @P2 MOV R41, R61 ;  /* 0x0000003d00292202 */ /* 0x000fe20000000f00 */
[----:B------:R-:W-:Y:S01]  /*0740*/  @P1 IMAD.WIDE.U32 R14, R32, R8, R60 ;  /* 0x00000008200e1225 */ /* 0x000fe200078e003c */
[----:B------:R-:W2:Y:S04]  /*0750*/  @P0 LDC.64 R20, c[0x0][0x228] ;  /* 0x00008a00ff140b82 */ /* 0x000ea80000000a00 */
[----:B------:R-:W-:Y:S02]  /*0760*/  @P1 IADD3 R15, R15, R13, RZ ;  /* 0x0000000d0f0f1210 */ /* 0x000fe40007ffe0ff */
[----:B------:R-:W-:-:S02]  /*0770*/  @P1 SHF.L.U32 R23, R14, 0x2, RZ ;  /* 0x000000020e171819 */ /* 0x000fc400000006ff */
[----:B------:R-:W1:Y:S01]  /*0780*/  @P0 LDC.64 R8, c[0x0][0x288] ;  /* 0x0000a200ff080b82 */ /* 0x000e620000000a00 */
[----:B------:R-:W-:Y:S02]  /*0790*/  @P1 SHF.L.U64.HI R22, R14, 0x2, R15 ;  /* 0x000000020e161819 */ /* 0x000fe4000001020f */
[C---:B------:R-:W-:Y:S02]  /*07a0*/  @P1 IADD3 R30, P4, R23.reuse, R18, RZ ;  /* 0x00000012171e1210 */ /* 0x040fe40007f9e0ff */
[----:B0-----:R-:W-:Y:S01]  /*07b0*/  @P1 IADD3 R26, P5, R23, R26, RZ ;  /* 0x0000001a171a1210 */ /* 0x001fe20007fbe0ff */
[-C--:B---3--:R-:W-:Y:S02]  /*07c0*/  @P2 IMAD R18, R3, R10.reuse, RZ ;  /* 0x0000000a03122224 */ /* 0x088fe400078e02ff */
[----:B------:R-:W0:Y:S01]  /*07d0*/  @P3 LDC.64 R12, c[0x0][0x288] ;  /* 0x0000a200ff0c3b82 */ /* 0x000e220000000a00 */
[----:B------:R-:W-:Y:S01]  /*07e0*/  @P2 IMAD.WIDE.U32 R40, R6, R10, R40 ;  /* 0x0000000a06282225 */ /* 0x000fe200078e0028 */
[----:B------:R-:W-:-:S02]  /*07f0*/  @P1 IADD3.X R31, R22, R19, RZ, P4, !PT ;  /* 0x00000013161f1210 */ /* 0x000fc400027fe4ff */
[----:B------:R-:W-:Y:S01]  /*0800*/  @P1 IADD3.X R27, R22, R27, RZ, P5, !PT ;  /* 0x0000001b161b1210 */ /* 0x000fe20002ffe4ff */
[----:B------:R-:W-:-:S03]  /*0810*/  @P2 IMAD R11, R6, R11, R18 ;  /* 0x0000000b060b2224 */ /* 0x000fc600078e0212 */
[----:B------:R-:W3:Y:S02]  /*0820*/  @P2 LDC.64 R14, c[0x0][0x230] ;  /* 0x00008c00ff0e2b82 */ /* 0x000ee40000000a00 */
[----:B------:R-:W-:-:S06]  /*0830*/  @P2 IADD3 R41, R41, R11, RZ ;  /* 0x0000000b29292210 */ /* 0x000fcc0007ffe0ff */
[----:B------:R-:W2:Y:S01]  /*0840*/  @P0 LDC.64 R18, c[0x0][0x230] ;  /* 0x00008c00ff120b82 */ /* 0x000ea20000000a00 */
[C---:B------:R-:W-:Y:S01]  /*0850*/  @P2 SHF.L.U32 R47, R40.reuse, 0x2, RZ ;  /* 0x00000002282f2819 */ /* 0x040fe200000006ff */
[----:B-1----:R-:W-:Y:S01]  /*0860*/  @P0 IMAD R45, R5, R8, RZ ;  /* 0x00000008052d0224 */ /* 0x002fe200078e02ff */
[----:B------:R-:W-:-:S05]  /*0870*/  @P2 SHF.L.U64.HI R48, R40, 0x2, R41 ;  /* 0x0000000228302819 */ /* 0x000fca0000010229 */
[----:B------:R-:W1:Y:S01]  /*0880*/  @P3 LDC.64 R22, c[0x0][0x230] ;  /* 0x00008c00ff163b82 */ /* 0x000e620000000a00 */
[----:B------:R-:W-:Y:S02]  /*0890*/  @P0 MOV R40, R58 ;  /* 0x0000003a00280202 */ /* 0x000fe40000000f00 */
[----:B------:R-:W-:-:S05]  /*08a0*/  @P0 MOV R41, R61 ;  /* 0x0000003d00290202 */ /* 0x000fca0000000f00 */
[----:B------:R-:W1:Y:S01]  /*08b0*/  @P3 LDC.64 R10, c[0x0][0x228] ;  /* 0x00008a00ff0a3b82 */ /* 0x000e620000000a00 */
[C---:B------:R-:W-:Y:S02]  /*08c0*/  @P0 IMAD R45, R0.reuse, R9, R45 ;  /* 0x00000009002d0224 */ /* 0x040fe400078e022d */
[----:B------:R-:W-:Y:S01]  /*08d0*/  @P0 IMAD.WIDE.U32 R8, R0, R8, R40 ;  /* 0x0000000800080225 */ /* 0x000fe200078e0028 */
[----:B------:R-:W-:Y:S02]  /*08e0*/  @P3 MOV R40, R58 ;  /* 0x0000003a00283202 */ /* 0x000fe40000000f00 */
[----:B------:R-:W-:Y:S01]  /*08f0*/  @P3 MOV R41, R61 ;  /* 0x0000003d00293202 */ /* 0x000fe20000000f00 */
[----:B0-----:R-:W-:Y:S01]  /*0900*/  @P3 IMAD R49, R7, R12, RZ ;  /* 0x0000000c07313224 */ /* 0x001fe200078e02ff */
[----:B------:R-:W-:-:S03]  /*0910*/  @P2 IADD3 R46, P5, R47, R16, RZ ;  /* 0x000000102f2e2210 */ /* 0x000fc60007fbe0ff */
[C---:B------:R-:W-:Y:S02]  /*0920*/  @P3 IMAD R49, R2.reuse, R13, R49 ;  /* 0x0000000d02313224 */ /* 0x040fe400078e0231 */
[----:B------:R-:W-:Y:S01]  /*0930*/  @P3 IMAD.WIDE.U32 R12, R2, R12, R40 ;  /* 0x0000000c020c3225 */ /* 0x000fe200078e0028 */
[----:B------:R-:W-:Y:S02]  /*0940*/  @P0 IADD3 R45, R9, R45, RZ ;  /* 0x0000002d092d0210 */ /* 0x000fe40007ffe0ff */
[----:B------:R-:W-:Y:S02]  /*0950*/  @P0 SHF.L.U32 R41, R8, 0x2, RZ ;  /* 0x0000000208290819 */ /* 0x000fe400000006ff */
[----:B---3--:R-:W-:Y:S02]  /*0960*/  @P2 IADD3 R50, P4, R47, R14, RZ ;  /* 0x0000000e2f322210 */ /* 0x008fe40007f9e0ff */
[----:B------:R-:W-:Y:S02]  /*0970*/  @P2 IADD3.X R47, R48, R17, RZ, P5, !PT ;  /* 0x00000011302f2210 */ /* 0x000fe40002ffe4ff */
[----:B------:R-:W-:-:S02]  /*0980*/  @P3 IADD3 R9, R13, R49, RZ ;  /* 0x000000310d093210 */ /* 0x000fc40007ffe0ff */
[----:B------:R-:W-:Y:S02]  /*0990*/  @P3 SHF.L.U32 R53, R12, 0x2, RZ ;  /* 0x000000020c353819 */ /* 0x000fe400000006ff */
[----:B------:R-:W-:Y:S02]  /*09a0*/  @P0 SHF.L.U64.HI R8, R8, 0x2, R45 ;  /* 0x0000000208080819 */ /* 0x000fe4000001022d */
[C---:B--2---:R-:W-:Y:S02]  /*09b0*/  @P0 IADD3 R54, P5, R41.reuse, R18, RZ ;  /* 0x0000001229360210 */ /* 0x044fe40007fbe0ff */
[----:B------:R-:W-:Y:S02]  /*09c0*/  @P2 IADD3.X R51, R48, R15, RZ, P4, !PT ;  /* 0x0000000f30332210 */ /* 0x000fe400027fe4ff */
[----:B------:R-:W-:Y:S02]  /*09d0*/  @P0 IADD3 R40, P6, R41, R20, RZ ;  /* 0x0000001429280210 */ /* 0x000fe40007fde0ff */
[----:B------:R-:W-:-:S02]  /*09e0*/  @P3 SHF.L.U64.HI R12, R12, 0x2, R9 ;  /* 0x000000020c0c3819 */ /* 0x000fc40000010209 */
[C---:B-1----:R-:W-:Y:S02]  /*09f0*/  @P3 IADD3 R48, P4, R53.reuse, R22, RZ ;  /* 0x0000001635303210 */ /* 0x042fe40007f9e0ff */
[C---:B------:R-:W-:Y:S02]  /*0a00*/  @P0 IADD3.X R55, R8.reuse, R19, RZ, P5, !PT ;  /* 0x0000001308370210 */ /* 0x040fe40002ffe4ff */
[----:B------:R-:W-:Y:S02]  /*0a10*/  @P3 IADD3 R52, P5, R53, R10, RZ ;  /* 0x0000000a35343210 */ /* 0x000fe40007fbe0ff */
[----:B------:R-:W-:Y:S02]  /*0a20*/  CS2R R16, SRZ ;  /* 0x0000000000107805 */ /* 0x000fe4000001ff00 */
[----:B------:R-:W-:Y:S02]  /*0a30*/  @P0 IADD3.X R41, R8, R21, RZ, P6, !PT ;  /* 0x0000001508290210 */ /* 0x000fe400037fe4ff */
[----:B------:R-:W-:-:S02]  /*0a40*/  CS2R R20, SRZ ;  /* 0x0000000000147805 */ /* 0x000fc4000001ff00 */
[C---:B------:R-:W-:Y:S02]  /*0a50*/  @P3 IADD3.X R49, R12.reuse, R23, RZ, P4, !PT ;  /* 0x000000170c313210 */ /* 0x040fe400027fe4ff */
[----:B------:R-:W-:Y:S02]  /*0a60*/  CS2R R22, SRZ ;  /* 0x0000000000167805 */ /* 0x000fe4000001ff00 */
[----:B------:R-:W-:Y:S02]  /*0a70*/  CS2R R14, SRZ ;  /* 0x00000000000e7805 */ /* 0x000fe4000001ff00 */
[----:B------:R-:W-:Y:S01]  /*0a80*/  @P3 IADD3.X R53, R12, R11, RZ, P5, !PT ;  /* 0x0000000b0c353210 */ /* 0x000fe20002ffe4ff */
[----:B------:R-:W5:Y:S04]  /*0a90*/  @P2 LDG.E.64 R20, desc[UR8][R50.64] ;  /* 0x0000000832142981 */ /* 0x000f68000c1e1b00 */
[----:B------:R-:W5:Y:S04]  /*0aa0*/  @P1 LDG.E.64 R22, desc[UR8][R30.64] ;  /* 0x000000081e161981 */ /* 0x000f68000c1e1b00 */
[----:B------:R-:W5:Y:S04]  /*0ab0*/  @P3 LDG.E.64 R16, desc[UR8][R48.64] ;  /* 0x0000000830103981 */ /* 0x000f68000c1e1b00 */
[----:B------:R-:W5:Y:S01]  /*0ac0*/  @P3 LDG.E.64 R14, desc[UR8][R52.64] ;  /* 0x00000008340e3981 */ /* 0x000f62000c1e1b00 */
[----:B------:R-:W-:-:S02]  /*0ad0*/  MOV R9, RZ ;  /* 0x000000ff00097202 */ /* 0x000fc40000000f00 */
[----:B------:R-:W-:Y:S02]  /*0ae0*/  MOV R8, RZ ;  /* 0x000000ff00087202 */ /* 0x000fe40000000f00 */
[----:B------:R-:W-:Y:S02]  /*0af0*/  CS2R R18, SRZ ;  /* 0x0000000000127805 */ /* 0x000fe4000001ff00 */
[----:B------:R-:W-:Y:S02]  /*0b00*/  CS2R R12, SRZ ;  /* 0x00000000000c7805 */ /* 0x000fe4000001ff00 */
[----:B------:R4:W5:Y:S04]  /*0b10*/  @P1 LDG.E.64 R8, desc[UR8][R26.64] ;  /* 0x000000081a081981 */ /* 0x000968000c1e1b00 */
[----:B------:R-:W5:Y:S04]  /*0b20*/  @P0 LDG.E.64 R18, desc[UR8][R54.64] ;  /* 0x0000000836120981 */ /* 0x000f68000c1e1b00 */
[----:B------:R0:W5:Y:S01]  /*0b30*/  @P0 LDG.E.64 R12, desc[UR8][R40.64] ;  /* 0x00000008280c0981 */ /* 0x000162000c1e1b00 */
[----:B----4-:R-:W-:-:S05]  /*0b40*/  FFMA.FTZ R26, -R24, R24, R25 ;  /* 0x00000018181a7223 */ /* 0x010fca0000010119 */
[----:B------:R-:W-:-:S13]  /*0b50*/  FSETP.GTU.FTZ.AND P0, PT, R26, RZ, PT ;  /* 0x000000ff1a00720b */ /* 0x000fda0003f1c000 */
[----:B------:R-:W1:Y:S01]  /*0b60*/  @P0 LDC R25, c[0x0][0x250] ;  /* 0x00009400ff190b82 */ /* 0x000e620000000800 */
[----:B------:R-:W-:Y:S02]  /*0b70*/  MOV R45, 0x3f800000 ;  /* 0x3f800000002d7802 */ /* 0x000fe40000000f00 */
[----:B------:R-:W-:Y:S01]  /*0b80*/  CS2R R10, SRZ ;  /* 0x00000000000a7805 */ /* 0x000fe2000001ff00 */
[----:B------:R-:W-:Y:S01]  /*0b90*/  BSSY B0, `(.L_x_1605) ;  /* 0x0000019000007945 */ /* 0x000fe20003800000 */
[----:B0-----:R-:W-:-:S04]  /*0ba0*/  CS2R R40, SRZ ;  /* 0x0000000000287805 */ /* 0x001fc8000001ff00 */
[----:B------:R0:W5:Y:S01]  /*0bb0*/  @P2 LDG.E.64 R10, desc[UR8][R46.64] ;  /* 0x000000082e0a2981 */ /* 0x000162000c1e1b00 */
[----:B-1----:R-:W-:-:S04]  /*0bc0*/  @P0 FADD.FTZ R25, R26, R25 ;  /* 0x000000191a190221 */ /* 0x002fc80000010000 */
[----:B------:R1:W2:Y:S01]  /*0bd0*/  @P0 MUFU.RSQ R45, R25 ;  /* 0x00000019002d0308 */ /* 0x0002a20000001400 */
[----:B------:R-:W-:Y:S02]  /*0be0*/  ISETP.GT.U32.AND P0, PT, R44, 0x1ff, PT ;  /* 0x000001ff2c00780c */ /* 0x000fe40003f04070 */
[----:B0-----:R-:W-:-:S11]  /*0bf0*/  CS2R R46, SRZ ;  /* 0x00000000002e7805 */ /* 0x001fd6000001ff00 */
        /* <DEDUP_REMOVED lines=8> */
[----:B------:R-:W3:Y:S04]  /*0c80*/  LDG.E.U16 R46, desc[UR8][R28.64] ;  /* 0x000000081c2e7981 */ /* 0x000ee8000c1e1500 */
[----:B------:R-:W4:Y:S01]  /*0c90*/  LDG.E.U16 R47, desc[UR8][R28.64+0x2] ;  /* 0x000002081c2f7981 */ /* 0x000f22000c1e1500 */
[----:B0-----:R-:W-:-:S04]  /*0ca0*/  @P0 IADD3 R26, P4, R25, R26, RZ ;  /* 0x0000001a191a0210 */ /* 0x001fc80007f9e0ff */
[----:B------:R-:W-:-:S05]  /*0cb0*/  @P0 IADD3.X R27, R30, R27, RZ, P4, !PT ;  /* 0x0000001b1e1b0210 */ /* 0x000fca00027fe4ff */
[----:B------:R-:W2:Y:S04]  /*0cc0*/  @P0 LDG.E.U16 R30, desc[UR8][R26.64] ;  /* 0x000000081a1e0981 */ /* 0x000ea8000c1e1500 */
[----:B------:R-:W2:Y:S01]  /*0cd0*/  @P0 LDG.E.U16 R25, desc[UR8][R26.64+0x2] ;  /* 0x000002081a190981 */ /* 0x000ea2000c1e1500 */
[----:B---3--:R-:W-:Y:S02]  /*0ce0*/  SHF.L.U32 R46, R46, 0x10, RZ ;  /* 0x000000102e2e7819 */ /* 0x008fe400000006ff */
[----:B----4-:R-:W-:Y:S02]  /*0cf0*/  SHF.L.U32 R47, R47, 0x10, RZ ;  /* 0x000000102f2f7819 */ /* 0x010fe400000006ff */
[----:B--2---:R-:W-:Y:S02]  /*0d00*/  @P0 SHF.L.U32 R41, R30, 0x10, RZ ;  /* 0x000000101e290819 */ /* 0x004fe400000006ff */
[----:B------:R-:W-:-:S07]  /*0d10*/  @P0 SHF.L.U32 R40, R25, 0x10, RZ ;  /* 0x0000001019280819 */ /* 0x000fce00000006ff */
.L_x_1606:
[----:B------:R-:W-:Y:S05]  /*0d20*/  BSYNC B0 ;  /* 0x0000000000007941 */ /* 0x000fea0003800000 */
.L_x_1605:
[----:B------:R-:W-:Y:S01]  /*0d30*/  ISETP.NE.AND P4, PT, RZ, UR10, PT ;  /* 0x0000000aff007c0c */ /* 0x000fe2000bf85270 */
[C---:B-----5:R-:W-:Y:S01]  /*0d40*/  FADD.FTZ R52, -R24.reuse, R22 ;  /* 0x0000001618347221 */ /* 0x060fe20000010100 */
[C---:B------:R-:W-:Y:S01]  /*0d50*/  FADD.FTZ R28, -R24.reuse, R23 ;  /* 0x00000017181c7221 */ /* 0x040fe20000010100 */
[C---:B------:R-:W-:Y:S01]  /*0d60*/  FADD.FTZ R26, -R24.reuse, R21 ;  /* 0x00000015181a7221 */ /* 0x040fe20000010100 */
[----:B------:R-:W-:Y:S01]  /*0d70*/  FADD.FTZ R48, -R24, R20 ;  /* 0x0000001418307221 */ /* 0x000fe20000010100 */
[----:B------:R-:W-:Y:S01]  /*0d80*/  MOV R23, R8 ;  /* 0x0000000800177202 */ /* 0x000fe20000000f00 */
[----:B--2---:R-:W-:Y:S01]  /*0d90*/  FMUL.FTZ R52, R52, R45 ;  /* 0x0000002d34347220 */ /* 0x004fe20000410000 */
        /* <DEDUP_REMOVED lines=22> */
.L_x_1607:
        /* <DEDUP_REMOVED lines=26> */
.L_x_1608:
        /* <DEDUP_REMOVED lines=8> */
[----:B------:R-:W-:Y:S01]  /*1120*/  FMUL.FTZ R50, R50, R45 ;  /* 0x0000002d32327220 */ /* 0x000fe20000410000 */
        /* <DEDUP_REMOVED lines=22> */
.L_x_1609:
        /* <DEDUP_REMOVED lines=28> */
[----:B------:R-:W-:-:S04]  /*1450*/  FFMA.FTZ R16, R16, R31, 1 ;  /* 0x3f80000010107423 */ /* 0x000fc8000001001f */
[----:B------:R-:W-:Y:S01]  /*1460*/  FMUL.FTZ R25, R25, R16 ;  /* 0x0000001019197220 */ /* 0x000fe20000410000 */
[----:B------:R-:W-:-:S07]  /*1470*/  FMUL.FTZ R16, R29, R56 ;  /* 0x000000381d107220 */ /* 0x000fce0000410000 */
.L_x_1610:
        /* <DEDUP_REMOVED lines=22> */
[----:B------:R-:W-:Y:S01]  /*15e0*/  FADD.FTZ R26, R26, R19 ;  /* 0x000000131a1a7221 */ /* 0x000fe20000010000 */
[----:B------:R-:W-:Y:S01]  /*15f0*/  FFMA.FTZ R23, R50, R19, R23 ;  /* 0x0000001332177223 */ /* 0x000fe20000010017 */
[----:B------:R-:W-:Y:S01]  /*1600*/  ISETP.NE.AND P3, PT, R44, RZ, PT ;  /* 0x000000ff2c00720c */ /* 0x000fe20003f65270 */
[----:B------:R-:W-:Y:S01]  /*1610*/  FADD.FTZ R21, R21, R18 ;  /* 0x0000001215157221 */ /* 0x000fe20000010000 */
[----:B------:R-:W-:Y:S01]  /*1620*/  FFMA.FTZ R22, R51, R18, R22 ;  /* 0x0000001233167223 */ /* 0x000fe20000010016 */
        /* <DEDUP_REMOVED lines=29> */
[----:B------:R-:W-:Y:S01]  /*1800*/  FFMA.FTZ R24, R54, R25, R23 ;  /* 0x0000001936187223 */ /* 0x000fe20000010017 */
[----:B------:R-:W-:Y:S01]  /*1810*/  FFMA.FTZ R25, R55, R16, R22 ;  /* 0x0000001037197223 */ /* 0x000fe20000010016 */
[----:B------:R-:W-:-:S04]  /*1820*/  MOV R16, R28 ;  /* 0x0000001c00107202 */ /* 0x000fc80000000f00 */
[----:B------:R0:W-:Y:S06]  /*1830*/  STS.128 [R56], R24 ;  /* 0x0000001838007388 */ /* 0x0001ec0000000c00 */
        /* <DEDUP_REMOVED lines=9> */
[----:B------:R-:W-:Y:S02]  /*18d0*/  FADD.FTZ R20, R16, R21 ;  /* 0x0000001510147221 */ /* 0x000fe40000010000 */
[----:B------:R-:W0:Y:S01]  /*18e0*/  LDS.128 R16, [UR5+0x30] ;  /* 0x00003005ff107984 */ /* 0x000e220008000c00 */
        /* <DEDUP_REMOVED lines=31> */
.L_x_1612:
[----:B------:R-:W-:Y:S05]  /*1ae0*/  BSYNC B0 ;  /* 0x0000000000007941 */ /* 0x000fea0003800000 */
.L_x_1611:
        /* <DEDUP_REMOVED lines=147> */
[----:B------:R-:W0:Y:S01]  /*2420*/  LDS.128 R20, [R56+0x1e00] ;  /* 0x001e000038147984 */ /* 0x000e220000000c00 */
[----:B------:R-:W-:-:S03]  /*2430*/  FADD.FTZ R18, R18, R27 ;  /* 0x0000001b12127221 */ /* 0x000fc60000010000 */
[----:B------:R-:W1:Y:S01]  /*2440*/  LDS.128 R28, [R56+0x1f00] ;  /* 0x001f0000381c7984 */ /* 0x000e620000000c00 */
[----:B0-----:R-:W-:Y:S01]  /*2450*/  FADD.FTZ R19, R19, R20 ;  /* 0x0000001413137221 */ /* 0x001fe20000010000 */
[----:B------:R-:W-:Y:S01]  /*2460*/  FADD.FTZ R20, R24, R21 ;  /* 0x0000001518147221 */ /* 0x000fe20000010000 */
[----:B------:R-:W-:Y:S01]  /*2470*/  FADD.FTZ R21, R25, R22 ;  /* 0x0000001619157221 */ /* 0x000fe20000010000 */
[----:B------:R-:W-:Y:S01]  /*2480*/  FADD.FTZ R18, R18, R23 ;  /* 0x0000001712127221 */ /* 0x000fe20000010000 */
[----:B-1----:R-:W-:Y:S01]  /*2490*/  FADD.FTZ R24, R19, R28 ;  /* 0x0000001c13187221 */ /* 0x002fe20000010000 */
[----:B------:R-:W-:Y:S01]  /*24a0*/  FADD.FTZ R25, R20, R29 ;  /* 0x0000001d14197221 */ /* 0x000fe20000010000 */
[----:B------:R-:W-:Y:S01]  /*24b0*/  FADD.FTZ R26, R21, R30 ;  /* 0x0000001e151a7221 */ /* 0x000fe20000010000 */
[----:B------:R-:W-:-:S07]  /*24c0*/  FADD.FTZ R27, R18, R31 ;  /* 0x0000001f121b7221 */ /* 0x000fce0000010000 */
.L_x_1614:
[----:B------:R-:W-:Y:S05]  /*24d0*/  BSYNC B0 ;  /* 0x0000000000007941 */ /* 0x000fea0003800000 */
.L_x_1613:
        /* <DEDUP_REMOVED lines=10> */
[----:B0-----:R-:W-:Y:S02]  /*2580*/  LEA R56, P6, R34, R20, 0x2 ;  /* 0x0000001422387211 */ /* 0x001fe400078c10ff */
[C---:B------:R-:W-:Y:S02]  /*2590*/  IADD3.X R31, R21.reuse, R35, RZ, P5, !PT ;  /* 0x00000023151f7210 */ /* 0x040fe40002ffe4ff */
[----:B------:R-:W-:-:S03]  /*25a0*/  IADD3.X R57, R21, R36, RZ, P6, !PT ;  /* 0x0000002415397210 */ /* 0x000fc600037fe4ff */
[----:B------:R2:W-:Y:S01]  /*25b0*/  REDG.E.ADD.F32.FTZ.RN.STRONG.GPU desc[UR8][R30.64], R25 ;  /* 0x000000191e0079a6 */ /* 0x0005e2000c10f388 */
[----:B-1----:R-:W-:-:S04]  /*25c0*/  LEA R22, P5, R18, R20, 0x2 ;  /* 0x0000001412167211 */ /* 0x002fc800078a10ff */
[----:B------:R-:W-:-:S05]  /*25d0*/  LEA.HI.X R23, R18, R21, R19, 0x2, P5 ;  /* 0x0000001512177211 */ /* 0x000fca00028f1413 */
[----:B------:R2:W-:Y:S04]  /*25e0*/  REDG.E.ADD.F32.FTZ.RN.STRONG.GPU desc[UR8][R22.64], R26 ;  /* 0x0000001a160079a6 */ /* 0x0005e8000c10f388 */
[----:B------:R2:W-:Y:S02]  /*25f0*/  REDG.E.ADD.F32.FTZ.RN.STRONG.GPU desc[UR8][R56.64], R27 ;  /* 0x0000001b380079a6 */ /* 0x0005e4000c10f388 */
.L_x_1616:
[----:B------:R-:W-:Y:S05]  /*2600*/  BSYNC B0 ;  /* 0x0000000000007941 */ /* 0x000fea0003800000 */
.L_x_1615:
[----:B------:R-:W-:Y:S05]  /*2610*/  @!P0 BRA `(.L_x_1617) ;  /* 0x0000001000888947 */ /* 0x000fea0003800000 */
[----:B------:R-:W1:Y:S01]  /*2620*/  LDC.64 R18, c[0x0][0x258] ;  /* 0x00009600ff127b82 */ /* 0x000e620000000a00 */
[----:B--2---:R-:W-:-:S05]  /*2630*/  LOP3.LUT R21, R42, 0x1, RZ, 0xc0, !PT ;  /* 0x000000012a157812 */ /* 0x004fca00078ec0ff */
[----:B------:R-:W-:Y:S02]  /*2640*/  IMAD R21, R21, R38, RZ ;  /* 0x0000002615157224 */ /* 0x000fe400078e02ff */
[----:B0-----:R-:W0:Y:S02]  /*2650*/  LDC.64 R26, c[0x0][0x260] ;  /* 0x00009800ff1a7b82 */ /* 0x001e240000000a00 */
[C---:B------:R-:W-:Y:S01]  /*2660*/  IMAD R20, R21.reuse, R28, RZ ;  /* 0x0000001c15147224 */ /* 0x040fe200078e02ff */
[----:B------:R-:W-:-:S04]  /*2670*/  IADD3 R21, R21, R39, RZ ;  /* 0x0000002715157210 */ /* 0x000fc80007ffe0ff */
[----:B------:R-:W-:Y:S01]  /*2680*/  SHF.L.U32 R23, R20, 0x1, RZ ;  /* 0x0000000114177819 */ /* 0x000fe200000006ff */
[----:B-1----:R-:W-:-:S04]  /*2690*/  IMAD.WIDE.U32 R18, R21, 0x4, R18 ;  /* 0x0000000415127825 */ /* 0x002fc800078e0012 */
[----:B0-----:R-:W-:Y:S01]  /*26a0*/  IMAD.WIDE R26, R23, 0x4, R26 ;  /* 0x00000004171a7825 */ /* 0x001fe200078e021a */
[----:B------:R-:W-:Y:S06]  /*26b0*/  @P3 BRA `(.L_x_1618) ;  /* 0x0000000000683947 */ /* 0x000fec0003800000 */
[----:B------:R-:W0:Y:S01]  /*26c0*/  S2R R37, SR_LANEID ;  /* 0x0000000000257919 */ /* 0x000e220000000000 */
[----:B------:R-:W1:Y:S01]  /*26d0*/  S2UR UR11, SR_CTAID.Y ;  /* 0x00000000000b79c3 */ /* 0x000e620000002600 */
        /* <DEDUP_REMOVED lines=9> */
[----:B-1----:R-:W-:-:S05]  /*2770*/  MOV R39, UR11 ;  /* 0x0000000b00277c02 */ /* 0x002fca0008000f00 */
[----:B------:R-:W-:Y:S01]  /*2780*/  IMAD R21, R38, UR7, R39 ;  /* 0x0000000726157c24 */ /* 0x000fe2000f8e0227 */
[----:B0-----:R-:W-:-:S03]  /*2790*/  ISETP.EQ.U32.AND P5, PT, R37, UR6, PT ;  /* 0x0000000625007c0c */ /* 0x001fc6000bfa2070 */
[----:B------:R-:W-:-:S05]  /*27a0*/  IMAD.WIDE.U32 R20, R21, 0x8, R26 ;  /* 0x0000000815147825 */ /* 0x000fca00078e001a */
[----:B------:R0:W-:Y:S05]  /*27b0*/  STG.E.64 desc[UR8][R20.64], R16 ;  /* 0x0000001014007986 */ /* 0x0001ea000c101b08 */
[----:B------:R-:W-:Y:S06]  /*27c0*/  @P5 MEMBAR.ALL.GPU ;  /* 0x0000000000005992 */ /* 0x000fec000000a000 */
[----:B------:R-:W-:-:S00]  /*27d0*/  @P5 ERRBAR ;  /* 0x00000000000059ab */ /* 0x000fc00000000000 */
[----:B------:R-:W-:Y:S06]  /*27e0*/  @P5 CGAERRBAR ;  /* 0x00000000000055ab */ /* 0x000fec0000000000 */
[----:B------:R0:W-:Y:S01]  /*27f0*/  @P5 REDG.E.ADD.S32.STRONG.GPU desc[UR8][R18.64], R23 ;  /* 0x000000171200598e */ /* 0x0001e2000c10e388 */
[----:B------:R-:W-:Y:S05]  /*2800*/  @!P0 BRA `(.L_x_1618) ;  /* 0x0000000000148947 */ /* 0x000fea0003800000 */
.L_x_1619:
[----:B0-----:R-:W2:Y:S04]  /*2810*/  LDG.E.STRONG.GPU R20, desc[UR8][R18.64] ;  /* 0x0000000812147981 */ /* 0x001ea8000c1ef900 */
[----:B--2---:R-:W-:Y:S01]  /*2820*/  CCTL.IVALL ;  /* 0x00000000ff00798f */ /* 0x004fe20002000000 */
[----:B------:R-:W-:Y:S05]  /*2830*/  YIELD ;  /* 0x0000000000007946 */ /* 0x000fea0003800000 */
[----:B------:R-:W-:-:S13]  /*2840*/  ISETP.NE.AND P0, PT, R20, R25, PT ;  /* 0x000000191400720c */ /* 0x000fda0003f05270 */
[----:B------:R-:W-:Y:S05]  /*2850*/  @P0 BRA `(.L_x_1619) ;  /* 0xfffffffc00ec0947 */ /* 0x000fea000383ffff */
.L_x_1618:
        /* <DEDUP_REMOVED lines=17> */
.L_x_1623:
[C---:B------:R-:W-:Y:S02]  /*2970*/  ISETP.EQ.OR P5, PT, R25.reuse, UR7, P3 ;  /* 0x0000000719007c0c */ /* 0x040fe40009fa2670 */
[----:B------:R-:W-:-:S04]  /*2980*/  IADD3 R21, R25, 0x1, RZ ;  /* 0x0000000119157810 */ /* 0x000fc80007ffe0ff */
[----:B------:R-:W-:-:S07]  /*2990*/  ISETP.EQ.OR P6, PT, R21, UR7, P3 ;  /* 0x0000000715007c0c */ /* 0x000fce0009fc2670 */
        /* <DEDUP_REMOVED lines=112> */
.L_x_1622:
        /* <DEDUP_REMOVED lines=12> */
[C---:B------:R-:W-:Y:S02]  /*3160*/  IADD3 R23, R25.reuse, 0x3, RZ ;  /* 0x0000000319177810 */ /* 0x040fe40007ffe0ff */
[----:B------:R-:W-:Y:S02]  /*3170*/  ISETP.EQ.OR P0, PT, R22, UR7, P3 ;  /* 0x0000000716007c0c */ /* 0x000fe40009f02670 */
[----:B------:R-:W-:Y:S01]  /*3180*/  IADD3 R25, R25, 0x4, RZ ;  /* 0x0000000419197810 */ /* 0x000fe20007ffe0ff */
[----:B--2---:R-:W-:Y:S01]  /*3190*/  @!P6 FADD.FTZ R16, R16, R18 ;  /* 0x000000121010e221 */ /* 0x004fe20000010000 */
[----:B------:R-:W-:Y:S01]  /*31a0*/  @!P6 FADD.FTZ R17, R17, R19 ;  /* 0x000000131111e221 */ /* 0x000fe20000010000 */
[----:B------:R-:W-:-:S08]  /*31b0*/  ISETP.EQ.OR P6, PT, R23, UR7, P3 ;  /* 0x0000000717007c0c */ /* 0x000fd00009fc2670 */
[----:B------:R-:W-:-:S04]  /*31c0*/  @!P0 IMAD R19, R38, R22, R39 ;  /* 0x0000001626138224 */ /* 0x000fc800078e0227 */
[----:B------:R-:W-:-:S04]  /*31d0*/  @!P0 IMAD.WIDE.U32 R18, R19, 0x8, R26 ;  /* 0x0000000813128825 */ /* 0x000fc800078e001a */
[----:B---3--:R-:W-:Y:S01]  /*31e0*/  @!P5 FADD.FTZ R16, R16, R20 ;  /* 0x000000141010d221 */ /* 0x008fe20000010000 */
        /* <DEDUP_REMOVED lines=40> */
.L_x_1624:
[----:B------:R-:W-:-:S13]  /*3470*/  ISETP.NE.OR P0, PT, R24, RZ, P0 ;  /* 0x000000ff1800720c */ /* 0x000fda0000705670 */
[----:B------:R-:W-:Y:S05]  /*3480*/  @!P0 BRA `(.L_x_1620) ;  /* 0x00000000007c8947 */ /* 0x000fea0003800000 */
.L_x_1621:
        /* <DEDUP_REMOVED lines=31> */
.L_x_1620:
        /* <DEDUP_REMOVED lines=11> */
.L_x_1626:
[----:B------:R-:W-:Y:S05]  /*3730*/  BSYNC B0 ;  /* 0x0000000000007941 */ /* 0x000fea0003800000 */
.L_x_1625:
        /* <DEDUP_REMOVED lines=16> */
.L_x_1617:
[----:B------:R-:W1:Y:S01]  /*3840*/  S2UR UR6, SR_CgaCtaId ;  /* 0x00000000000679c3 */ /* 0x000e620000008800 */
[----:B------:R-:W-:Y:S01]  /*3850*/  UMOV UR5, 0x400 ;  /* 0x0000040000057882 */ /* 0x000fe20000000000 */
[----:B------:R-:W-:Y:S02]  /*3860*/  ULDC.64 UR12, c[0x0][0x290] ;  /* 0x0000a400000c7ab9 */ /* 0x000fe40000000a00 */
[----:B------:R-:W-:-:S04]  /*3870*/  ISETP.GE.U32.AND P0, PT, R0, UR12, PT ;  /* 0x0000000c00007c0c */ /* 0x000fc8000bf06070 */
[----:B------:R-:W-:-:S04]  /*3880*/  ISETP.GE.AND.EX P0, PT, R5, UR13, PT, P0 ;  /* 0x0000000d05007c0c */ /* 0x000fc8000bf06300 */
[----:B------:R-:W-:Y:S01]  /*3890*/  ISETP.LT.U32.AND P0, PT, R44, 0x200, !P0 ;  /* 0x000002002c00780c */ /* 0x000fe20004701070 */
[----:B-1----:R-:W-:-:S09]  /*38a0*/  ULEA UR5, UR6, UR5, 0x18 ;  /* 0x0000000506057291 */ /* 0x002fd2000f8ec03f */
[----:B------:R-:W-:Y:S01]  /*38b0*/  @!P3 STS.64 [UR5+0x98], R16 ;  /* 0x00009810ff00b988 */ /* 0x000fe20008000a05 */
[----:B------:R-:W-:Y:S01]  /*38c0*/  BAR.SYNC.DEFER_BLOCKING 0x0 ;  /* 0x0000000000007b1d */ /* 0x000fe20000010000 */
[----:B------:R-:W-:-:S04]  /*38d0*/  ISETP.GE.U32.AND P3, PT, R2, UR12, PT ;  /* 0x0000000c02007c0c */ /* 0x000fc8000bf66070 */
[----:B------:R-:W-:-:S04]  /*38e0*/  ISETP.GE.AND.EX P3, PT, R7, UR13, PT, P3 ;  /* 0x0000000d07007c0c */ /* 0x000fc8000bf66330 */
[----:B------:R-:W-:Y:S01]  /*38f0*/  ISETP.LT.U32.AND P3, PT, R44, 0x200, !P3 ;  /* 0x000002002c00780c */ /* 0x000fe20005f61070 */
[----:B0-----:R-:W2:Y:S01]  /*3900*/  LDS.64 R18, [UR5+0x98] ;  /* 0x00009805ff127984 */ /* 0x001ea20008000a00 */
[----:B------:R-:W-:Y:S02]  /*3910*/  ULDC UR5, c[0x0][0x2bc] ;  /* 0x0000af0000057ab9 */ /* 0x000fe40000000800 */
[----:B--2---:R-:W-:Y:S01]  /*3920*/  FMUL.FTZ R20, R18, UR5 ;  /* 0x0000000512147c20 */ /* 0x004fe20008410000 */
[----:B------:R-:W-:Y:S01]  /*3930*/  FMUL.FTZ R21, R19, UR5 ;  /* 0x0000000513157c20 */ /* 0x000fe20008410000 */
[----:B------:R-:W-:Y:S07]  /*3940*/  @!P4 BRA `(.L_x_1627) ;  /* 0x000000000048c947 */ /* 0x000fee0003800000 */
        /* <DEDUP_REMOVED lines=18> */
.L_x_1627:
[----:B------:R-:W-:Y:S04]  /*3a70*/  BSSY B0, `(.L_x_1628) ;  /* 0x0000014000007945 */ /* 0x000fe80003800000 */
[----:B------:R-:W-:Y:S05]  /*3a80*/  @!P1 BRA `(.L_x_1629) ;  /* 0x0000000000489947 */ /* 0x000fea0003800000 */
[----:B------:R-:W-:Y:S01]  /*3a90*/  SHF.R.S32.HI R23, RZ, 0x1f, R32 ;  /* 0x0000001fff177819 */ /* 0x000fe20000011420 */
[----:B------:R-:W-:Y:S01]  /*3aa0*/  ULDC.64 UR12, c[0x0][0x288] ;  /* 0x0000a200000c7ab9 */ /* 0x000fe20000000a00 */
[----:B------:R-:W-:Y:S01]  /*3ab0*/  MOV R16, R58 ;  /* 0x0000003a00107202 */ /* 0x000fe20000000f00 */
        /* <DEDUP_REMOVED lines=15> */
.L_x_1629:
[----:B------:R-:W-:Y:S05]  /*3bb0*/  BSYNC B0 ;  /* 0x0000000000007941 */ /* 0x000fea0003800000 */
.L_x_1628:
        /* <DEDUP_REMOVED lines=19> */
.L_x_1630:
[----:B------:R-:W-:Y:S04]  /*3cf0*/  BSSY B0, `(.L_x_1631) ;  /* 0x0000013000007945 */ /* 0x000fe80003800000 */
[----:B------:R-:W-:Y:S05]  /*3d00*/  @!P2 BRA `(.L_x_1632) ;  /* 0x000000000044a947 */ /* 0x000fea0003800000 */
[----:B------:R-:W-:Y:S01]  /*3d10*/  ULDC.64 UR12, c[0x0][0x288] ;  /* 0x0000a200000c7ab9 */ /* 0x000fe20000000a00 */
[----:B------:R-:W-:Y:S01]  /*3d20*/  MOV R16, R58 ;  /* 0x0000003a00107202 */ /* 0x000fe20000000f00 */
[----:B0-----:R-:W-:Y:S01]  /*3d30*/  IMAD R19, R3, UR12, RZ ;  /* 0x0000000c03137c24 */ /* 0x001fe2000f8e02ff */
        /* <DEDUP_REMOVED lines=14> */
.L_x_1632:
[----:B------:R-:W-:Y:S05]  /*3e20*/  BSYNC B0 ;  /* 0x0000000000007941 */ /* 0x000fea0003800000 */
.L_x_1631:
[----:B------:R-:W-:Y:S05]  /*3e30*/  @!P4 BRA `(.L_x_1633) ;  /* 0x000000000048c947 */ /* 0x000fea0003800000 */
        /* <DEDUP_REMOVED lines=18> */
.L_x_1633:
[----:B------:R-:W-:Y:S04]  /*3f60*/  BSSY B0, `(.L_x_1634) ;  /* 0x0000013000007945 */ /* 0x000fe80003800000 */
[----:B------:R-:W-:Y:S05]  /*3f70*/  @!P0 BRA `(.L_x_1635) ;  /* 0x0000000000448947 */ /* 0x000fea0003800000 */
[----:B------:R-:W-:Y:S01]  /*3f80*/  ULDC.64 UR12, c[0x0][0x288] ;  /* 0x0000a200000c7ab9 */ /* 0x000fe20000000a00 */
[----:B-1----:R-:W-:Y:S01]  /*3f90*/  MOV R10, R58 ;  /* 0x0000003a000a7202 */ /* 0x002fe20000000f00 */
[----:B------:R-:W-:Y:S01]  /*3fa0*/  IMAD R17, R5, UR12, RZ ;  /* 0x0000000c05117c24 */ /* 0x000fe2000f8e02ff */
[----:B------:R-:W-:Y:S01]  /*3fb0*/  MOV R11, R61 ;  /* 0x0000003d000b7202 */ /* 0x000fe20000000f00 */
[-CC-:B0-----:R-:W-:Y:S01]  /*3fc0*/  FFMA.FTZ R9, R50, R20.reuse, R21.reuse ;  /* 0x0000001432097223 */ /* 0x181fe20000010015 */
        /* <DEDUP_REMOVED lines=12> */
.L_x_1635:
[----:B------:R-:W-:Y:S05]  /*4090*/  BSYNC B0 ;  /* 0x0000000000007941 */ /* 0x000fea0003800000 */
.L_x_1634:
[----:B------:R-:W-:Y:S05]  /*40a0*/  @!P4 BRA `(.L_x_1636) ;  /* 0x000000000048c947 */ /* 0x000fea0003800000 */
        /* <DEDUP_REMOVED lines=18> */
.L_x_1636:
[----:B------:R-:W-:Y:S04]  /*41d0*/  BSSY B0, `(.L_x_1637) ;  /* 0x0000013000007945 */ /* 0x000fe80003800000 */
[----:B------:R-:W-:Y:S05]  /*41e0*/  @!P3 BRA `(.L_x_1638) ;  /* 0x000000000044b947 */ /* 0x000fea0003800000 */
[----:B------:R-:W-:Y:S01]  /*41f0*/  ULDC.64 UR12, c[0x0][0x288] ;  /* 0x0000a200000c7ab9 */ /* 0x000fe20000000a00 */
[----:B012---:R-:W-:Y:S01]  /*4200*/  MOV R8, R58 ;  /* 0x0000003a00087202 */ /* 0x007fe20000000f00 */
        /* <DEDUP_REMOVED lines=15> */
.L_x_1638:
[----:B------:R-:W-:Y:S05]  /*4300*/  BSYNC B0 ;  /* 0x0000000000007941 */ /* 0x000fea0003800000 */
.L_x_1637:
[----:B------:R-:W-:Y:S02]  /*4310*/  IADD3 R43, R38, R43, RZ ;  /* 0x0000002b262b7210 */ /* 0x000fe40007ffe0ff */
[----:B------:R-:W-:Y:S02]  /*4320*/  IADD3 R42, R42, 0x1, RZ ;  /* 0x000000012a2a7810 */ /* 0x000fe40007ffe0ff */
[----:B------:R-:W-:-:S13]  /*4330*/  ISETP.GE.AND P0, PT, R43, UR4, PT ;  /* 0x000000042b007c0c */ /* 0x000fda000bf06270 */
[----:B------:R-:W-:Y:S05]  /*4340*/  @!P0 BRA `(.L_x_1639) ;  /* 0xffffffc000008947 */ /* 0x000fea000383ffff */
.L_x_1604:
[----:B------:R-:W4:Y:S01]  /*4350*/  LDC R6, c[0x0][0xc] ;  /* 0x00000300ff067b82 */ /* 0x000f220000000800 */
[----:B------:R-:W-:Y:S01]  /*4360*/  ISETP.NE.AND P2, PT, R44, RZ, PT ;  /* 0x000000ff2c00720c */ /* 0x000fe20003f45270 */
[----:B------:R-:W-:Y:S06]  /*4370*/  BSSY B0, `(.L_x_1640) ;  /* 0x0000015000007945 */ /* 0x000fec0003800000 */
[----:B------:R-:W5:Y:S08]  /*4380*/  LDC R7, c[0x0][0x10] ;  /* 0x00000400ff077b82 */ /* 0x000f700000000800 */
[----:B------:R-:W0:Y:S01]  /*4390*/  LDC.64 R2, c[0x0][0x258] ;  /* 0x00009600ff027b82 */ /* 0x000e220000000a00 */
[----:B----4-:R-:W-:-:S02]  /*43a0*/  IADD3 R0, R6, -0x1, RZ ;  /* 0xffffffff06007810 */ /* 0x010fc40007ffe0ff */
[----:B------:R-:W-:Y:S02]  /*43b0*/  ISETP.NE.AND P1, PT, R6, 0x1, PT ;  /* 0x000000010600780c */ /* 0x000fe40003f25270 */
[----:B------:R-:W-:Y:S02]  /*43c0*/  ISETP.NE.AND P0, PT, R0, UR7, PT ;  /* 0x0000000700007c0c */ /* 0x000fe4000bf05270 */
[C---:B-----5:R-:W-:Y:S02]  /*43d0*/  SHF.L.U32 R0, R7.reuse, 0x1, RZ ;  /* 0x0000000107007819 */ /* 0x060fe400000006ff */
[----:B------:R-:W-:Y:S02]  /*43e0*/  IADD3 R4, R7, -0x1, RZ ;  /* 0xffffffff07047810 */ /* 0x000fe40007ffe0ff */
[----:B------:R-:W-:Y:S02]  /*43f0*/  SEL R5, R0, RZ, P1 ;  /* 0x000000ff00057207 */ /* 0x000fe40000800000 */
[----:B------:R-:W-:-:S03]  /*4400*/  ISETP.NE.OR P0, PT, R39, R4, P0 ;  /* 0x000000042700720c */ /* 0x000fc60000705670 */
[----:B0-----:R-:W-:Y:S01]  /*4410*/  IMAD.WIDE.U32 R2, R5, 0x4, R2 ;  /* 0x0000000405027825 */ /* 0x001fe200078e0002 */
[----:B------:R-:W-:Y:S09]  /*4420*/  @P2 BRA `(.L_x_1641) ;  /* 0x0000000000242947 */ /* 0x000ff20003800000 */
[----:B------:R-:W0:Y:S01]  /*4430*/  S2R R0, SR_LANEID ;  /* 0x0000000000007919 */ /* 0x000e220000000000 */
[----:B------:R-:W-:Y:S02]  /*4440*/  VOTEU.ANY UR4, UPT, PT ;  /* 0x0000000000047886 */ /* 0x000fe400038e0100 */
[----:B------:R-:W-:Y:S02]  /*4450*/  UFLO.U32 UR5, UR4 ;  /* 0x00000004000572bd */ /* 0x000fe400080e0000 */
[----:B------:R-:W4:Y:S04]  /*4460*/  POPC R5, UR4 ;  /* 0x0000000400057d09 */ /* 0x000f280008000000 */
[----:B0-----:R-:W-:-:S13]  /*4470*/  ISETP.EQ.U32.AND P1, PT, R0, UR5, PT ;  /* 0x0000000500007c0c */ /* 0x001fda000bf22070 */
[----:B------:R-:W-:Y:S06]  /*4480*/  @P1 MEMBAR.ALL.GPU ;  /* 0x0000000000001992 */ /* 0x000fec000000a000 */
[----:B------:R-:W-:-:S00]  /*4490*/  @P1 ERRBAR ;  /* 0x00000000000019ab */ /* 0x000fc00000000000 */
[----:B------:R-:W-:Y:S06]  /*44a0*/  @P1 CGAERRBAR ;  /* 0x00000000000015ab */ /* 0x000fec0000000000 */
[----:B----4-:R0:W-:Y:S02]  /*44b0*/  @P1 REDG.E.ADD.S32.STRONG.GPU desc[UR8][R2.64], R5 ;  /* 0x000000050200198e */ /* 0x0101e4000c10e388 */
.L_x_1641:
[----:B------:R-:W-:Y:S05]  /*44c0*/  BSYNC B0 ;  /* 0x0000000000007941 */ /* 0x000fea0003800000 */
.L_x_1640:
[----:B------:R-:W-:Y:S05]  /*44d0*/  @P0 EXIT ;  /* 0x000000000000094d */ /* 0x000fea0003800000 */
[----:B------:R-:W-:Y:S05]  /*44e0*/  @P2 BRA `(.L_x_1642) ;  /* 0x0000000000202947 */ /* 0x000fea0003800000 */
[----:B------:R-:W-:-:S05]  /*44f0*/  IMAD R0, R6, R7, RZ ;  /* 0x0000000706007224 */ /* 0x000fca00078e02ff */
[----:B------:R-:W-:-:S13]  /*4500*/  ISETP.NE.AND P0, PT, R0, -0x1, PT ;  /* 0xffffffff0000780c */ /* 0x000fda0003f05270 */
[----:B------:R-:W-:Y:S05]  /*4510*/  @!P0 BRA `(.L_x_1642) ;  /* 0x0000000000148947 */ /* 0x000fea0003800000 */
.L_x_1643:
[----:B0-----:R-:W4:Y:S04]  /*4520*/  LDG.E.STRONG.GPU R5, desc[UR8][R2.64] ;  /* 0x0000000802057981 */ /* 0x001f28000c1ef900 */
[----:B----4-:R-:W-:Y:S01]  /*4530*/  CCTL.IVALL ;  /* 0x00000000ff00798f */ /* 0x010fe20002000000 */
[----:B------:R-:W-:Y:S05]  /*4540*/  YIELD ;  /* 0x0000000000007946 */ /* 0x000fea0003800000 */
[----:B------:R-:W-:-:S13]  /*4550*/  ISETP.NE.AND P0, PT, R5, R0, PT ;  /* 0x000000000500720c */ /* 0x000fda0003f05270 */
[----:B------:R-:W-:Y:S05]  /*4560*/  @P0 BRA `(.L_x_1643) ;  /* 0xfffffffc00ec0947 */ /* 0x000fea000383ffff */
.L_x_1642:
        /* <DEDUP_REMOVED lines=11> */
[C---:B-12---:R-:W-:Y:S01]  /*4620*/  IMAD.WIDE.U32 R8, R2.reuse, 0x3, RZ ;  /* 0x0000000302087825 */ /* 0x046fe200078e00ff */
[----:B---3--:R-:W-:Y:S01]  /*4630*/  LEA R11, R3, R3, 0x1 ;  /* 0x00000003030b7211 */ /* 0x008fe200078e08ff */
        /* <DEDUP_REMOVED lines=11> */
.L_x_1644:
        /* <DEDUP_REMOVED lines=25> */
.L_x_1645:
        /* <DEDUP_REMOVED lines=16> */
.L_x_3325:


//--------------------- .text._Z35group_norm_nhwc_bwd_one_pass_kernelI11Fp32IOBf16WLi256ELi32ELi512EEv26Group_norm_nhwc_bwd_params --------------------------
	.section	.text._Z35group_norm_nhwc_bwd_one_pass_kernelI11Fp32IOBf16WLi256ELi32ELi512EEv26Group_norm_nhwc_bwd_params,"ax",@progbits
	.align	128
        .global         _Z35group_norm_nhwc_bwd_one_pass_kernelI11Fp32IOBf16WLi256ELi32ELi512EEv26Group_norm_nhwc_bwd_params
        .type           _Z35group_norm_nhwc_bwd_one_pass_kernelI11Fp32IOBf16WLi256ELi32ELi512EEv26Group_norm_nhwc_bwd_params,@function
        .size           _Z35group_norm_nhwc_bwd_one_pass_kernelI11Fp32IOBf16WLi256ELi32ELi512EEv26Group_norm_nhwc_bwd_params,(.L_x_3326 - _Z35group_norm_nhwc_bwd_one_pass_kernelI11Fp32IOBf16WLi256ELi32ELi512EEv26Group_norm_nhwc_bwd_params)
        .other          _Z35group_norm_nhwc_bwd_one_pass_kernelI11Fp32IOBf16WLi256ELi32ELi512EEv26Group_norm_nhwc_bwd_params,@"STO_CUDA_ENTRY STV_DEFAULT"
_Z35group_norm_nhwc_bwd_one_pass_kernelI11Fp32IOBf16WLi256ELi32ELi512EEv26Group_norm_nhwc_bwd_params:
.text._Z35group_norm_nhwc_bwd_one_pass_kernelI11Fp32IOBf16WLi256ELi32ELi512EEv26Group_norm_nhwc_bwd_params:
        /* <DEDUP_REMOVED lines=33> */
.L_x_1698:
[----:B0-----:R-:W0:Y:S01]  /*0210*/  LDC R9, c[0x0][0x2a0] ;  /* 0x0000a800ff097b82 */ /* 0x001e220000000800 */
[----:B------:R-:W-:Y:S01]  /*0220*/  SHF.R.U32.HI R90, RZ, 0x4, R105 ;  /* 0x00000004ff5a7819 */ /* 0x000fe20000011669 */
[----:B------:R-:W-:Y:S01]  /*0230*/  ULDC.64 UR14, c[0x0][0x290] ;  /* 0x0000a400000e7ab9 */ /* 0x000fe20000000a00 */
[----:B------:R-:W-:Y:S01]  /*0240*/  ISETP.GT.U32.AND P6, PT, R105, 0x1ff, PT ;  /* 0x000001ff6900780c */ /* 0x000fe20003fc4070 */
[----:B------:R-:W-:Y:S01]  /*0250*/  ULDC.64 UR12, c[0x0][0x298] ;  /* 0x0000a600000c7ab9 */ /* 0x000fe20000000a00 */
[----:B------:R-:W-:Y:S02]  /*0260*/  ISETP.GE.AND P3, PT, R104, RZ, PT ;  /* 0x000000ff6800720c */ /* 0x000fe40003f66270 */
[----:B------:R-:W-:Y:S01]  /*0270*/  LOP3.LUT R106, R106, 0xfffffffb, RZ, 0xc0, !PT ;  /* 0xfffffffb6a6a7812 */ /* 0x000fe200078ec0ff */
[----:B-1----:R-:W1:Y:S01]  /*0280*/  S2UR UR6, SR_CTAID.X ;  /* 0x00000000000679c3 */ /* 0x002e620000002500 */
[----:B0-----:R-:W-:-:S04]  /*0290*/  IABS R5, R9 ;  /* 0x0000000900057213 */ /* 0x001fc80000000000 */
[----:B------:R-:W0:Y:S08]  /*02a0*/  I2F.RP R0, R5 ;  /* 0x0000000500007306 */ /* 0x000e300000209400 */
[----:B0-----:R-:W0:Y:S02]  /*02b0*/  MUFU.RCP R0, R0 ;  /* 0x0000000000007308 */ /* 0x001e240000001000 */
[----:B0-----:R-:W-:-:S02]  /*02c0*/  IADD3 R2, R0, 0xffffffe, RZ ;  /* 0x0ffffffe00027810 */ /* 0x001fc40007ffe0ff */
[----:B------:R-:W-:-:S04]  /*02d0*/  IABS R0, R104 ;  /* 0x0000006800007213 */ /* 0x000fc80000000000 */
[----:B------:R0:W2:Y:S02]  /*02e0*/  F2I.FTZ.U32.TRUNC.NTZ R3, R2 ;  /* 0x0000000200037305 */ /* 0x0000a4000021f000 */
[----:B0-----:R-:W-:Y:S02]  /*02f0*/  MOV R2, RZ ;  /* 0x000000ff00027202 */ /* 0x001fe40000000f00 */
[----:B--2---:R-:W-:-:S05]  /*0300*/  IADD3 R4, RZ, -R3, RZ ;  /* 0x80000003ff047210 */ /* 0x004fca0007ffe0ff */
        /* <DEDUP_REMOVED lines=15> */
[----:B------:R-:W-:Y:S02]  /*0400*/  ISETP.GE.U32.AND P5, PT, R78, UR14, PT ;  /* 0x0000000e4e007c0c */ /* 0x000fe4000bfa6070 */
[----:B------:R-:W-:Y:S02]  /*0410*/  ISETP.GE.U32.AND P1, PT, R0, R5, PT ;  /* 0x000000050000720c */ /* 0x000fe40003f26070 */
[----:B------:R-:W-:Y:S02]  /*0420*/  SHF.R.S32.HI R77, RZ, 0x1f, R78 ;  /* 0x0000001fff4d7819 */ /* 0x000fe4000001144e */
[----:B------:R-:W-:Y:S02]  /*0430*/  @!P0 IADD3 R3, R3, 0x1, RZ ;  /* 0x0000000103038810 */ /* 0x000fe40007ffe0ff */
[----:B------:R-:W-:-:S02]  /*0440*/  ISETP.GE.U32.AND P0, PT, R90, UR14, PT ;  /* 0x0000000e5a007c0c */ /* 0x000fc4000bf06070 */
[----:B------:R-:W-:Y:S02]  /*0450*/  ISETP.GE.AND.EX P5, PT, R77, UR15, PT, P5 ;  /* 0x0000000f4d007c0c */ /* 0x000fe4000bfa6350 */
[----:B------:R-:W-:Y:S02]  /*0460*/  ISETP.GE.OR.EX P0, PT, R89, UR15, P6, P0 ;  /* 0x0000000f59007c0c */ /* 0x000fe4000b706700 */
[----:B------:R-:W-:Y:S02]  /*0470*/  ISETP.GT.U32.AND P4, PT, R5, R0, PT ;  /* 0x000000000500720c */ /* 0x000fe40003f84070 */
[----:B------:R-:W-:Y:S02]  /*0480*/  ISETP.GT.U32.OR P5, PT, R105, 0x1ff, P5 ;  /* 0x000001ff6900780c */ /* 0x000fe40002fa4470 */
[----:B------:R-:W-:Y:S02]  /*0490*/  IADD3 R5, R0, -R5, RZ ;  /* 0x8000000500057210 */ /* 0x000fe40007ffe0ff */
[----:B------:R-:W-:-:S02]  /*04a0*/  @P1 IADD3 R3, R3, 0x1, RZ ;  /* 0x0000000103031810 */ /* 0x000fc40007ffe0ff */
[----:B------:R-:W-:Y:S02]  /*04b0*/  SEL R0, R5, R0, !P4 ;  /* 0x0000000005007207 */ /* 0x000fe40006000000 */
[----:B------:R-:W-:Y:S02]  /*04c0*/  MOV R2, R3 ;  /* 0x0000000300027202 */ /* 0x000fe40000000f00 */
[----:B------:R-:W-:Y:S02]  /*04d0*/  ISETP.NE.AND P1, PT, R9, RZ, PT ;  /* 0x000000ff0900720c */ /* 0x000fe40003f25270 */
[----:B------:R-:W-:Y:S01]  /*04e0*/  LOP3.LUT R3, RZ, R9, RZ, 0x33, !PT ;  /* 0x00000009ff037212 */ /* 0x000fe200078e33ff */
[----:B------:R-:W0:Y:S01]  /*04f0*/  @!P5 LDC.64 R6, c[0x0][0x288] ;  /* 0x0000a200ff06db82 */ /* 0x000e220000000a00 */
[----:B------:R-:W-:Y:S02]  /*0500*/  @!P3 IADD3 R0, -R0, RZ, RZ ;  /* 0x000000ff0000b210 */ /* 0x000fe40007ffe1ff */
[----:B------:R-:W-:-:S02]  /*0510*/  @!P2 IADD3 R2, -R2, RZ, RZ ;  /* 0x000000ff0202a210 */ /* 0x000fc40007ffe1ff */
[----:B------:R-:W-:Y:S02]  /*0520*/  @P0 LOP3.LUT R106, R106, 0x4, RZ, 0xfc, !PT ;  /* 0x000000046a6a0812 */ /* 0x000fe400078efcff */
[C---:B------:R-:W-:Y:S01]  /*0530*/  SEL R38, R3.reuse, R0, !P1 ;  /* 0x0000000003267207 */ /* 0x040fe20004800000 */
[----:B------:R-:W1:Y:S01]  /*0540*/  @!P5 LDC.64 R18, c[0x0][0x230] ;  /* 0x00008c00ff12db82 */ /* 0x000e620000000a00 */
[----:B------:R-:W-:Y:S02]  /*0550*/  SEL R3, R3, R2, !P1 ;  /* 0x0000000203037207 */ /* 0x000fe40004800000 */
[----:B------:R-:W-:Y:S02]  /*0560*/  LOP3.LUT P1, RZ, R106, 0x4, RZ, 0xc0, !PT ;  /* 0x000000046aff7812 */ /* 0x000fe4000782c0ff */
[----:B------:R-:W-:Y:S02]  /*0570*/  LEA R36, R38, R37, 0x5 ;  /* 0x0000002526247211 */ /* 0x000fe400078e28ff */
[----:B------:R-:W-:Y:S01]  /*0580*/  SHF.R.S32.HI R0, RZ, 0x1f, R3 ;  /* 0x0000001fff007819 */ /* 0x000fe20000011403 */
[----:B------:R-:W2:Y:S01]  /*0590*/  @!P5 LDC.64 R10, c[0x0][0x228] ;  /* 0x00008a00ff0adb82 */ /* 0x000ea20000000a00 */
[----:B------:R-:W-:-:S02]  /*05a0*/  IADD3 R88, R90, 0x20, RZ ;  /* 0x000000205a587810 */ /* 0x000fc40007ffe0ff */
[----:B------:R-:W-:Y:S01]  /*05b0*/  SHF.R.S32.HI R37, RZ, 0x1f, R36 ;  /* 0x0000001fff257819 */ /* 0x000fe20000011424 */
[----:B------:R-:W-:Y:S01]  /*05c0*/  IMAD R0, R0, UR12, RZ ;  /* 0x0000000c00007c24 */ /* 0x000fe2000f8e02ff */
[----:B------:R-:W-:Y:S02]  /*05d0*/  ISETP.GE.U32.AND P4, PT, R88, UR14, PT ;  /* 0x0000000e58007c0c */ /* 0x000fe4000bf86070 */
[----:B------:R-:W-:Y:S01]  /*05e0*/  SHF.R.S32.HI R87, RZ, 0x1f, R88 ;  /* 0x0000001fff577819 */ /* 0x000fe20000011458 */
[----:B------:R-:W3:Y:S01]  /*05f0*/  @!P1 LDC.64 R8, c[0x0][0x288] ;  /* 0x0000a200ff089b82 */ /* 0x000ee20000000a00 */
[C---:B------:R-:W-:Y:S01]  /*0600*/  IMAD R109, R3.reuse, UR13, R0 ;  /* 0x0000000d036d7c24 */ /* 0x040fe2000f8e0200 */
[----:B------:R-:W-:Y:S01]  /*0610*/  IADD3 R86, R90, 0x40, RZ ;  /* 0x000000405a567810 */ /* 0x000fe20007ffe0ff */
[----:B------:R-:W-:Y:S01]  /*0620*/  IMAD.WIDE.U32 R112, R3, UR12, R36 ;  /* 0x0000000c03707c25 */ /* 0x000fe2000f8e0024 */
[----:B------:R-:W-:Y:S02]  /*0630*/  ISETP.GE.OR.EX P4, PT, R87, UR15, P6, P4 ;  /* 0x0000000f57007c0c */ /* 0x000fe4000b786740 */
[----:B------:R-:W-:Y:S01]  /*0640*/  ISETP.GE.U32.AND P3, PT, R86, UR14, PT ;  /* 0x0000000e56007c0c */ /* 0x000fe2000bf66070 */
[----:B0-----:R-:W-:Y:S01]  /*0650*/  @!P5 IMAD R0, R77, R6, RZ ;  /* 0x000000064d00d224 */ /* 0x001fe200078e02ff */
[----:B------:R-:W-:Y:S01]  /*0660*/  IADD3 R109, R113, R109, RZ ;  /* 0x0000006d716d7210 */ /* 0x000fe20007ffe0ff */
[----:B------:R-:W0:Y:S01]  /*0670*/  @!P1 LDC.64 R12, c[0x0][0x228] ;  /* 0x00008a00ff0c9b82 */ /* 0x000e220000000a00 */
[----:B------:R-:W-:Y:S01]  /*0680*/  @!P5 MOV R108, R112 ;  /* 0x00000070006cd202 */ /* 0x000fe20000000f00 */
[----:B------:R-:W-:Y:S01]  /*0690*/  @!P5 IMAD R5, R78, R7, R0 ;  /* 0x000000074e05d224 */ /* 0x000fe200078e0200 */
[----:B------:R-:W-:-:S02]  /*06a0*/  SHF.R.S32.HI R85, RZ, 0x1f, R86 ;  /* 0x0000001fff557819 */ /* 0x000fc40000011456 */
[----:B------:R-:W-:Y:S01]  /*06b0*/  IADD3 R84, R90, 0x60, RZ ;  /* 0x000000605a547810 */ /* 0x000fe20007ffe0ff */
[----:B------:R-:W-:Y:S01]  /*06c0*/  @!P5 IMAD.WIDE.U32 R2, R78, R6, R108 ;  /* 0x000000064e02d225 */ /* 0x000fe200078e006c */
[----:B------:R-:W-:Y:S01]  /*06d0*/  ISETP.GE.OR.EX P3, PT, R85, UR15, P6, P3 ;  /* 0x0000000f55007c0c */ /* 0x000fe2000b766730 */
[----:B------:R-:W4:Y:S01]  /*06e0*/  @!P1 LDC.64 R6, c[0x0][0x230] ;  /* 0x00008c00ff069b82 */ /* 0x000f220000000a00 */
[----:B------:R-:W-:Y:S02]  /*06f0*/  ISETP.GE.U32.AND P2, PT, R84, UR14, PT ;  /* 0x0000000e54007c0c */ /* 0x000fe4000bf46070 */
[----:B------:R-:W-:Y:S02]  /*0700*/  @!P5 IADD3 R3, R3, R5, RZ ;  /* 0x000000050303d210 */ /* 0x000fe40007ffe0ff */
[C---:B------:R-:W-:Y:S02]  /*0710*/  @!P5 SHF.L.U32 R21, R2.reuse, 0x2, RZ ;  /* 0x000000020215d819 */ /* 0x040fe400000006ff */
[----:B------:R-:W-:Y:S01]  /*0720*/  @!P5 SHF.L.U64.HI R0, R2, 0x2, R3 ;  /* 0x000000020200d819 */ /* 0x000fe20000010203 */
[----:B------:R-:W0:Y:S01]  /*0730*/  @!P4 LDC.64 R14, c[0x0][0x288] ;  /* 0x0000a200ff0ecb82 */ /* 0x000e220000000a00 */
[----:B------:R-:W-:Y:S01]  /*0740*/  @!P1 MOV R2, R112 ;  /* 0x0000007000029202 */ /* 0x000fe20000000f00 */
[----:B---3--:R-:W-:Y:S01]  /*0750*/  @!P1 IMAD R4, R89, R8, RZ ;  /* 0x0000000859049224 */ /* 0x008fe200078e02ff */
[----:B------:R-:W-:-:S02]  /*0760*/  @!P1 MOV R3, R109 ;  /* 0x0000006d00039202 */ /* 0x000fc40000000f00 */
[C---:B-1----:R-:W-:Y:S01]  /*0770*/  @!P5 IADD3 R18, P0, R21.reuse, R18, RZ ;  /* 0x000000121512d210 */ /* 0x042fe20007f1e0ff */
[C---:B------:R-:W-:Y:S01]  /*0780*/  @!P1 IMAD R5, R90.reuse, R9, R4 ;  /* 0x000000095a059224 */ /* 0x040fe200078e0204 */
[----:B------:R-:W-:Y:S01]  /*0790*/  SHF.R.S32.HI R83, RZ, 0x1f, R84 ;  /* 0x0000001fff537819 */ /* 0x000fe20000011454 */
[----:B------:R-:W-:Y:S01]  /*07a0*/  @!P1 IMAD.WIDE.U32 R2, R90, R8, R2 ;  /* 0x000000085a029225 */ /* 0x000fe200078e0002 */
[----:B------:R-:W1:Y:S01]  /*07b0*/  @!P3 LDC.64 R24, c[0x0][0x288] ;  /* 0x0000a200ff18bb82 */ /* 0x000e620000000a00 */
[----:B------:R-:W-:Y:S02]  /*07c0*/  @!P5 IADD3.X R19, R0, R19, RZ, P0, !PT ;  /* 0x000000130013d210 */ /* 0x000fe400007fe4ff */
[----:B--2---:R-:W-:Y:S02]  /*07d0*/  @!P5 IADD3 R20, P0, R21, R10, RZ ;  /* 0x0000000a1514d210 */ /* 0x004fe40007f1e0ff */
[----:B------:R-:W-:Y:S02]  /*07e0*/  @!P1 IADD3 R5, R3, R5, RZ ;  /* 0x0000000503059210 */ /* 0x000fe40007ffe0ff */
[----:B------:R-:W-:Y:S01]  /*07f0*/  @!P1 SHF.L.U32 R3, R2, 0x2, RZ ;  /* 0x0000000202039819 */ /* 0x000fe200000006ff */
[----:B------:R-:W2:Y:S01]  /*0800*/  @!P4 LDC.64 R22, c[0x0][0x230] ;  /* 0x00008c00ff16cb82 */ /* 0x000ea20000000a00 */
[----:B------:R-:W-:-:S02]  /*0810*/  @!P5 IADD3.X R21, R0, R11, RZ, P0, !PT ;  /* 0x0000000b0015d210 */ /* 0x000fc400007fe4ff */
[----:B------:R-:W-:Y:S02]  /*0820*/  ISETP.GE.OR.EX P2, PT, R83, UR15, P6, P2 ;  /* 0x0000000f53007c0c */ /* 0x000fe4000b746720 */
[----:B----4-:R-:W-:Y:S02]  /*0830*/  @!P1 IADD3 R4, P0, R3, R6, RZ ;  /* 0x0000000603049210 */ /* 0x010fe40007f1e0ff */
[----:B------:R-:W-:Y:S01]  /*0840*/  @!P1 SHF.L.U64.HI R0, R2, 0x2, R5 ;  /* 0x0000000202009819 */ /* 0x000fe20000010205 */
[----:B0-----:R-:W-:Y:S01]  /*0850*/  @!P4 IMAD R6, R87, R14, RZ ;  /* 0x0000000e5706c224 */ /* 0x001fe200078e02ff */
[----:B------:R-:W0:Y:S01]  /*0860*/  @!P4 LDC.64 R16, c[0x0][0x228] ;  /* 0x00008a00ff10cb82 */ /* 0x000e220000000a00 */
[----:B------:R-:W-:Y:S02]  /*0870*/  IADD3 R82, R90, 0x80, RZ ;  /* 0x000000805a527810 */ /* 0x000fe40007ffe0ff */
[----:B------:R-:W-:Y:S01]  /*0880*/  @!P1 IADD3.X R5, R0, R7, RZ, P0, !PT ;  /* 0x0000000700059210 */ /* 0x000fe200007fe4ff */
[----:B------:R-:W-:Y:S01]  /*0890*/  @!P4 IMAD R9, R88, R15, R6 ;  /* 0x0000000f5809c224 */ /* 0x000fe200078e0206 */
[----:B------:R-:W-:-:S02]  /*08a0*/  @!P4 MOV R6, R112 ;  /* 0x000000700006c202 */ /* 0x000fc40000000f00 */
[----:B------:R-:W-:Y:S01]  /*08b0*/  @!P4 MOV R7, R109 ;  /* 0x0000006d0007c202 */ /* 0x000fe20000000f00 */
[----:B------:R-:W3:Y:S01]  /*08c0*/  @!P2 LDC.64 R28, c[0x0][0x288] ;  /* 0x0000a200ff1cab82 */ /* 0x000ee20000000a00 */
[----:B------:R-:W-:Y:S01]  /*08d0*/  @!P1 IADD3 R2, P0, R3, R12, RZ ;  /* 0x0000000c03029210 */ /* 0x000fe20007f1e0ff */
[----:B-1----:R-:W-:Y:S01]  /*08e0*/  @!P3 IMAD R8, R85, R24, RZ ;  /* 0x000000185508b224 */ /* 0x002fe200078e02ff */
[----:B------:R-:W-:Y:S01]  /*08f0*/  SHF.R.S32.HI R81, RZ, 0x1f, R82 ;  /* 0x0000001fff517819 */ /* 0x000fe20000011452 */
[----:B------:R-:W-:Y:S01]  /*0900*/  @!P4 IMAD.WIDE.U32 R6, R88, R14, R6 ;  /* 0x0000000e5806c225 */ /* 0x000fe200078e0006 */
[----:B------:R-:W-:Y:S02]  /*0910*/  @!P1 IADD3.X R3, R0, R13, RZ, P0, !PT ;  /* 0x0000000d00039210 */ /* 0x000fe400007fe4ff */
[----:B------:R-:W-:Y:S01]  /*0920*/  ISETP.GE.U32.AND P1, PT, R82, UR14, PT ;  /* 0x0000000e52007c0c */ /* 0x000fe2000bf26070 */
[----:B------:R-:W-:Y:S01]  /*0930*/  @!P3 IMAD R11, R86, R25, R8 ;  /* 0x00000019560bb224 */ /* 0x000fe200078e0208 */
[----:B------:R-:W-:Y:S01]  /*0940*/  @!P4 IADD3 R9, R7, R9, RZ ;  /* 0x000000090709c210 */ /* 0x000fe20007ffe0ff */
[----:B------:R-:W1:Y:S01]  /*0950*/  @!P3 LDC.64 R14, c[0x0][0x230] ;  /* 0x00008c00ff0ebb82 */ /* 0x000e620000000a00 */
[----:B------:R-:W-:-:S02]  /*0960*/  @!P4 SHF.L.U32 R7, R6, 0x2, RZ ;  /* 0x000000020607c819 */ /* 0x000fc400000006ff */
[----:B------:R-:W-:Y:S02]  /*0970*/  @!P4 SHF.L.U64.HI R0, R6, 0x2, R9 ;  /* 0x000000020600c819 */ /* 0x000fe40000010209 */
[----:B------:R-:W-:Y:S02]  /*0980*/  @!P3 MOV R8, R112 ;  /* 0x000000700008b202 */ /* 0x000fe40000000f00 */
[----:B------:R-:W-:Y:S01]  /*0990*/  @!P3 MOV R9, R109 ;  /* 0x0000006d0009b202 */ /* 0x000fe20000000f00 */
[----:B------:R-:W4:Y:S01]  /*09a0*/  @!P3 LDC.64 R12, c[0x0][0x228] ;  /* 0x00008a00ff0cbb82 */ /* 0x000f220000000a00 */
[----:B--2---:R-:W-:Y:S02]  /*09b0*/  @!P4 IADD3 R22, P0, R7, R22, RZ ;  /* 0x000000160716c210 */ /* 0x004fe40007f1e0ff */
[----:B------:R-:W-:Y:S01]  /*09c0*/  ISETP.GE.OR.EX P1, PT, R81, UR15, P6, P1 ;  /* 0x0000000f51007c0c */ /* 0x000fe2000b726710 */
[----:B------:R-:W-:Y:S01]  /*09d0*/  @!P3 IMAD.WIDE.U32 R8, R86, R24, R8 ;  /* 0x000000185608b225 */ /* 0x000fe200078e0008 */
[----:B------:R-:W-:-:S02]  /*09e0*/  @!P4 IADD3.X R23, R0, R23, RZ, P0, !PT ;  /* 0x000000170017c210 */ /* 0x000fc400007fe4ff */
[----:B0-----:R-:W-:Y:S01]  /*09f0*/  @!P4 IADD3 R6, P0, R7, R16, RZ ;  /* 0x000000100706c210 */ /* 0x001fe20007f1e0ff */
[----:B------:R-:W0:Y:S01]  /*0a00*/  @!P2 LDC.64 R48, c[0x0][0x230] ;  /* 0x00008c00ff30ab82 */ /* 0x000e220000000a00 */
[----:B------:R-:W-:Y:S01]  /*0a10*/  @!P3 IADD3 R9, R9, R11, RZ ;  /* 0x0000000b0909b210 */ /* 0x000fe20007ffe0ff */
[----:B---3--:R-:W-:Y:S01]  /*0a20*/  @!P2 IMAD R11, R83, R28, RZ ;  /* 0x0000001c530ba224 */ /* 0x008fe200078e02ff */
[----:B------:R-:W-:Y:S02]  /*0a30*/  @!P4 IADD3.X R7, R0, R17, RZ, P0, !PT ;  /* 0x000000110007c210 */ /* 0x000fe400007fe4ff */
        /* <DEDUP_REMOVED lines=10> */
[----:B------:R-:W1:Y:S01]  /*0ae0*/  LDC.64 R28, c[0x0][0x248] ;  /* 0x00009200ff1c7b82 */ /* 0x000e620000000a00 */
[----:B----4-:R-:W-:Y:S02]  /*0af0*/  @!P3 IADD3 R26, P0, R27, R12, RZ ;  /* 0x0000000c1b1ab210 */ /* 0x010fe40007f1e0ff */
[----:B------:R-:W-:-:S02]  /*0b00*/  @!P2 IADD3 R9, R9, R11, RZ ;  /* 0x0000000b0909a210 */ /* 0x000fc40007ffe0ff */
[----:B------:R-:W-:Y:S02]  /*0b10*/  @!P3 IADD3.X R27, R0, R13, RZ, P0, !PT ;  /* 0x0000000d001bb210 */ /* 0x000fe400007fe4ff */
[C---:B------:R-:W-:Y:S01]  /*0b20*/  @!P2 SHF.L.U32 R47, R8.reuse, 0x2, RZ ;  /* 0x00000002082fa819 */ /* 0x040fe200000006ff */
[----:B------:R-:W3:Y:S01]  /*0b30*/  @!P1 LDC.64 R12, c[0x0][0x288] ;  /* 0x0000a200ff0c9b82 */ /* 0x000ee20000000a00 */
[----:B------:R-:W-:Y:S02]  /*0b40*/  @!P2 SHF.L.U64.HI R8, R8, 0x2, R9 ;  /* 0x000000020808a819 */ /* 0x000fe40000010209 */
[C---:B0-----:R-:W-:Y:S02]  /*0b50*/  @!P2 IADD3 R48, P0, R47.reuse, R48, RZ ;  /* 0x000000302f30a210 */ /* 0x041fe40007f1e0ff */
[----:B------:R-:W-:Y:S02]  /*0b60*/  @!P1 MOV R9, R109 ;  /* 0x0000006d00099202 */ /* 0x000fe40000000f00 */
[----:B------:R-:W-:Y:S01]  /*0b70*/  @!P2 IADD3.X R49, R8, R49, RZ, P0, !PT ;  /* 0x000000310831a210 */ /* 0x000fe200007fe4ff */
[----:B------:R-:W0:Y:S01]  /*0b80*/  @!P1 LDC.64 R50, c[0x0][0x230] ;  /* 0x00008c00ff329b82 */ /* 0x000e220000000a00 */
[----:B--2---:R-:W-:-:S02]  /*0b90*/  @!P2 IADD3 R46, P0, R47, R30, RZ ;  /* 0x0000001e2f2ea210 */ /* 0x004fc40007f1e0ff */
[----:B------:R-:W-:Y:S02]  /*0ba0*/  SHF.R.S32.HI R79, RZ, 0x1f, R80 ;  /* 0x0000001fff4f7819 */ /* 0x000fe40000011450 */
[----:B------:R-:W-:Y:S02]  /*0bb0*/  @!P2 IADD3.X R47, R8, R31, RZ, P0, !PT ;  /* 0x0000001f082fa210 */ /* 0x000fe400007fe4ff */
[----:B------:R-:W-:Y:S01]  /*0bc0*/  @!P1 MOV R8, R112 ;  /* 0x0000007000089202 */ /* 0x000fe20000000f00 */
[----:B-1----:R-:W-:Y:S01]  /*0bd0*/  IMAD.WIDE R28, R104, 0x8, R28 ;  /* 0x00000008681c7825 */ /* 0x002fe200078e021c */
[----:B------:R-:W-:Y:S02]  /*0be0*/  IADD3 R76, R90, 0xe0, RZ ;  /* 0x000000e05a4c7810 */ /* 0x000fe40007ffe0ff */
[----:B------:R-:W-:Y:S02]  /*0bf0*/  P2R R10, PR, RZ, 0x20 ;  /* 0x00000020ff0a7803 */ /* 0x000fe40000000000 */
[----:B------:R-:W-:Y:S01]  /*0c00*/  SHF.R.S32.HI R75, RZ, 0x1f, R76 ;  /* 0x0000001fff4b7819 */ /* 0x000fe2000001144c */
[----:B------:R-:W2:Y:S01]  /*0c10*/  LDG.E.64 R28, desc[UR8][R28.64] ;  /* 0x000000081c1c7981 */ /* 0x000ea2000c1e1b00 */
[----:B---3--:R-:W-:-:S02]  /*0c20*/  @!P1 IMAD R0, R81, R12, RZ ;  /* 0x0000000c51009224 */ /* 0x008fc400078e02ff */
[----:B------:R-:W-:-:S04]  /*0c30*/  @!P1 IMAD.WIDE.U32 R8, R82, R12, R8 ;  /* 0x0000000c52089225 */ /* 0x000fc800078e0008 */
[----:B------:R-:W-:Y:S01]  /*0c40*/  @!P1 IMAD R11, R82, R13, R0 ;  /* 0x0000000d520b9224 */ /* 0x000fe200078e0200 */
[C---:B------:R-:W-:Y:S01]  /*0c50*/  @!P1 SHF.L.U32 R43, R8.reuse, 0x2, RZ ;  /* 0x00000002082b9819 */ /* 0x040fe200000006ff */
[----:B------:R-:W1:Y:S03]  /*0c60*/  @!P1 LDC.64 R12, c[0x0][0x228] ;  /* 0x00008a00ff0c9b82 */ /* 0x000e660000000a00 */
[----:B------:R-:W-:Y:S02]  /*0c70*/  @!P1 IADD3 R9, R9, R11, RZ ;  /* 0x0000000b09099210 */ /* 0x000fe40007ffe0ff */
[----:B0-----:R-:W-:Y:S02]  /*0c80*/  @!P1 IADD3 R50, P0, R43, R50, RZ ;  /* 0x000000322b329210 */ /* 0x001fe40007f1e0ff */
[----:B------:R-:W-:-:S04]  /*0c90*/  @!P1 SHF.L.U64.HI R8, R8, 0x2, R9 ;  /* 0x0000000208089819 */ /* 0x000fc80000010209 */
[----:B------:R-:W-:Y:S02]  /*0ca0*/  @!P1 IADD3.X R51, R8, R51, RZ, P0, !PT ;  /* 0x0000003308339210 */ /* 0x000fe400007fe4ff */
[----:B-1----:R-:W-:-:S04]  /*0cb0*/  @!P1 IADD3 R42, P0, R43, R12, RZ ;  /* 0x0000000c2b2a9210 */ /* 0x002fc80007f1e0ff */
        /* <DEDUP_REMOVED lines=10> */
[C---:B------:R-:W-:Y:S01]  /*0d60*/  @!P0 SHF.L.U32 R45, R8.reuse, 0x2, RZ ;  /* 0x00000002082d8819 */ /* 0x040fe200000006ff */
[----:B------:R-:W0:Y:S03]  /*0d70*/  @!P0 LDC.64 R12, c[0x0][0x228] ;  /* 0x00008a00ff0c8b82 */ /* 0x000e260000000a00 */
[----:B------:R-:W-:Y:S02]  /*0d80*/  @!P0 IADD3 R9, R9, R11, RZ ;  /* 0x0000000b09098210 */ /* 0x000fe40007ffe0ff */
        /* <DEDUP_REMOVED lines=23> */
[----:B------:R-:W-:Y:S02]  /*0f00*/  MOV R102, 0x3f800000 ;  /* 0x3f80000000667802 */ /* 0x000fe40000000f00 */
[----:B------:R-:W-:Y:S02]  /*0f10*/  CS2R R12, SRZ ;  /* 0x00000000000c7805 */ /* 0x000fe4000001ff00 */
[----:B------:R-:W-:Y:S02]  /*0f20*/  CS2R R34, SRZ ;  /* 0x0000000000227805 */ /* 0x000fe4000001ff00 */
[----:B------:R-:W-:Y:S02]  /*0f30*/  CS2R R16, SRZ ;  /* 0x0000000000107805 */ /* 0x000fe4000001ff00 */
[----:B------:R-:W-:-:S02]  /*0f40*/  CS2R R30, SRZ ;  /* 0x00000000001e7805 */ /* 0x000fc4000001ff00 */
[----:B------:R-:W-:-:S04]  /*0f50*/  CS2R R14, SRZ ;  /* 0x00000000000e7805 */ /* 0x000fc8000001ff00 */
[----:B------:R0:W5:Y:S04]  /*0f60*/  @!P4 LDG.E.64 R30, desc[UR8][R22.64] ;  /* 0x00000008161ec981 */ /* 0x000168000c1e1b00 */
[----:B------:R-:W5:Y:S01]  /*0f70*/  @!P6 LDG.E.64 R14, desc[UR8][R52.64] ;  /* 0x00000008340ee981 */ /* 0x000f62000c1e1b00 */
[----:B0-----:R-:W-:-:S06]  /*0f80*/  CS2R R22, SRZ ;  /* 0x0000000000167805 */ /* 0x001fcc000001ff00 */
[----:B------:R-:W5:Y:S01]  /*0f90*/  @!P2 LDG.E.64 R22, desc[UR8][R46.64] ;  /* 0x000000082e16a981 */ /* 0x000f62000c1e1b00 */
[----:B--2---:R-:W-:-:S05]  /*0fa0*/  FFMA.FTZ R9, -R28, R28, R29 ;  /* 0x0000001c1c097223 */ /* 0x004fca000001011d */
[----:B------:R-:W-:-:S13]  /*0fb0*/  FSETP.GTU.FTZ.AND P5, PT, R9, RZ, PT ;  /* 0x000000ff0900720b */ /* 0x000fda0003fbc000 */
[----:B------:R-:W0:Y:S02]  /*0fc0*/  @P5 LDC R0, c[0x0][0x250] ;  /* 0x00009400ff005b82 */ /* 0x000e240000000800 */
[----:B0-----:R-:W-:-:S04]  /*0fd0*/  @P5 FADD.FTZ R0, R9, R0 ;  /* 0x0000000009005221 */ /* 0x001fc80000010000 */
[----:B------:R0:W1:Y:S01]  /*0fe0*/  @P5 MUFU.RSQ R102, R0 ;  /* 0x0000000000665308 */ /* 0x0000620000001400 */
[----:B------:R-:W-:Y:S02]  /*0ff0*/  ISETP.NE.AND P5, PT, R10, RZ, PT ;  /* 0x000000ff0a00720c */ /* 0x000fe40003fa5270 */
[----:B------:R-:W-:Y:S02]  /*1000*/  CS2R R8, SRZ ;  /* 0x0000000000087805 */ /* 0x000fe4000001ff00 */
[----:B------:R-:W-:-:S06]  /*1010*/  CS2R R10, SRZ ;  /* 0x00000000000a7805 */ /* 0x000fcc000001ff00 */
[----:B------:R2:W5:Y:S04]  /*1020*/  @!P6 LDG.E.64 R10, desc[UR8][R32.64] ;  /* 0x00000008200ae981 */ /* 0x000568000c1e1b00 */
[----:B------:R3:W5:Y:S04]  /*1030*/  @!P5 LDG.E.64 R8, desc[UR8][R18.64] ;  /* 0x000000081208d981 */ /* 0x000768000c1e1b00 */
[----:B------:R4:W5:Y:S01]  /*1040*/  @!P5 LDG.E.64 R12, desc[UR8][R20.64] ;  /* 0x00000008140cd981 */ /* 0x000962000c1e1b00 */
[----:B------:R-:W-:Y:S02]  /*1050*/  LOP3.LUT P5, RZ, R106, 0x4, RZ, 0xc0, !PT ;  /* 0x000000046aff7812 */ /* 0x000fe400078ac0ff */
[----:B--2---:R-:W-:-:S02]  /*1060*/  CS2R R32, SRZ ;  /* 0x0000000000207805 */ /* 0x004fc4000001ff00 */
[----:B---3--:R-:W-:-:S04]  /*1070*/  CS2R R18, SRZ ;  /* 0x0000000000127805 */ /* 0x008fc8000001ff00 */
[----:B------:R2:W5:Y:S01]  /*1080*/  @!P3 LDG.E.64 R32, desc[UR8][R24.64] ;  /* 0x000000081820b981 */ /* 0x000562000c1e1b00 */
[----:B----4-:R-:W-:-:S03]  /*1090*/  CS2R R20, SRZ ;  /* 0x0000000000147805 */ /* 0x010fc6000001ff00 */
[----:B------:R3:W5:Y:S04]  /*10a0*/  @!P4 LDG.E.64 R18, desc[UR8][R6.64] ;  /* 0x000000080612c981 */ /* 0x000768000c1e1b00 */
[----:B------:R4:W5:Y:S01]  /*10b0*/  @!P5 LDG.E.64 R34, desc[UR8][R4.64] ;  /* 0x000000080422d981 */ /* 0x000962000c1e1b00 */
[----:B--2---:R-:W-:-:S03]  /*10c0*/  CS2R R24, SRZ ;  /* 0x0000000000187805 */ /* 0x004fc6000001ff00 */
[----:B------:R2:W5:Y:S01]  /*10d0*/  @!P5 LDG.E.64 R16, desc[UR8][R2.64] ;  /* 0x000000080210d981 */ /* 0x000562000c1e1b00 */
[----:B---3--:R-:W-:-:S03]  /*10e0*/  CS2R R6, SRZ ;  /* 0x0000000000067805 */ /* 0x008fc6000001ff00 */
[----:B------:R3:W5:Y:S01]  /*10f0*/  @!P3 LDG.E.64 R20, desc[UR8][R26.64] ;  /* 0x000000081a14b981 */ /* 0x000762000c1e1b00 */
[----:B----4-:R-:W-:-:S03]  /*1100*/  CS2R R4, SRZ ;  /* 0x0000000000047805 */ /* 0x010fc6000001ff00 */
[----:B------:R0:W5:Y:S01]  /*1110*/  @!P1 LDG.E.64 R24, desc[UR8][R42.64] ;  /* 0x000000082a189981 */ /* 0x000162000c1e1b00 */
[----:B--2---:R-:W-:Y:S02]  /*1120*/  MOV R3, RZ ;  /* 0x000000ff00037202 */ /* 0x004fe40000000f00 */
[----:B------:R-:W-:Y:S01]  /*1130*/  MOV R2, RZ ;  /* 0x000000ff00027202 */ /* 0x000fe20000000f00 */
[----:B------:R0:W5:Y:S01]  /*1140*/  @!P1 LDG.E.64 R4, desc[UR8][R50.64] ;  /* 0x0000000832049981 */ /* 0x000162000c1e1b00 */
[----:B---3--:R-:W-:-:S03]  /*1150*/  CS2R R26, SRZ ;  /* 0x00000000001a7805 */ /* 0x008fc6000001ff00 */
[----:B------:R0:W5:Y:S04]  /*1160*/  @!P0 LDG.E.64 R6, desc[UR8][R40.64] ;  /* 0x0000000828068981 */ /* 0x000168000c1e1b00 */
[----:B------:R0:W5:Y:S04]  /*1170*/  @!P2 LDG.E.64 R2, desc[UR8][R48.64] ;  /* 0x000000083002a981 */ /* 0x000168000c1e1b00 */
[----:B------:R0:W5:Y:S01]  /*1180*/  @!P0 LDG.E.64 R26, desc[UR8][R44.64] ;  /* 0x000000082c1a8981 */ /* 0x000162000c1e1b00 */
[----:B------:R-:W-:Y:S01]  /*1190*/  ISETP.GT.U32.AND P5, PT, R105, 0x1ff, PT ;  /* 0x000001ff6900780c */ /* 0x000fe20003fa4070 */
[----:B------:R-:W-:Y:S01]  /*11a0*/  BSSY B0, `(.L_x_1647) ;  /* 0x0000015000007945 */ /* 0x000fe20003800000 */
[----:B------:R-:W-:-:S02]  /*11b0*/  CS2R R100, SRZ ;  /* 0x0000000000647805 */ /* 0x000fc4000001ff00 */
[----:B------:R-:W-:-:S09]  /*11c0*/  CS2R R98, SRZ ;  /* 0x0000000000627805 */ /* 0x000fd2000001ff00 */
[----:B01----:R-:W-:Y:S05]  /*11d0*/  @P5 BRA `(.L_x_1648) ;  /* 0x0000000000445947 */ /* 0x003fea0003800000 */
[C---:B------:R-:W-:Y:S01]  /*11e0*/  SHF.L.U32 R29, R36.reuse, 0x1, RZ ;  /* 0x00000001241d7819 */ /* 0x040fe200000006ff */
[----:B------:R-:W-:Y:S01]  /*11f0*/  ULDC.64 UR12, c[0x0][0x238] ;  /* 0x00008e00000c7ab9 */ /* 0x000fe20000000a00 */
[----:B------:R-:W-:Y:S02]  /*1200*/  SHF.L.U64.HI R0, R36, 0x1, R37 ;  /* 0x0000000124007819 */ /* 0x000fe40000010225 */
[----:B------:R-:W-:-:S04]  /*1210*/  IADD3 R36, P5, R29, UR12, RZ ;  /* 0x0000000c1d247c10 */ /* 0x000fc8000ffbe0ff */
[----:B------:R-:W-:Y:S02]  /*1220*/  IADD3.X R37, R0, UR13, RZ, P5, !PT ;  /* 0x0000000d00257c10 */ /* 0x000fe4000affe4ff */
[----:B------:R-:W-:-:S03]  /*1230*/  ISETP.NE.AND P5, PT, RZ, UR10, PT ;  /* 0x0000000aff007c0c */ /* 0x000fc6000bfa5270 */
[----:B------:R-:W2:Y:S04]  /*1240*/  LDG.E.U16 R101, desc[UR8][R36.64] ;  /* 0x0000000824657981 */ /* 0x000ea8000c1e1500 */
[----:B------:R-:W3:Y:S06]  /*1250*/  LDG.E.U16 R98, desc[UR8][R36.64+0x2] ;  /* 0x0000020824627981 */ /* 0x000eec000c1e1500 */
[----:B------:R-:W0:Y:S02]  /*1260*/  @P5 LDC.64 R40, c[0x0][0x240] ;  /* 0x00009000ff285b82 */ /* 0x000e240000000a00 */
        /* <DEDUP_REMOVED lines=8> */
.L_x_1648:
[----:B------:R-:W-:Y:S05]  /*12f0*/  BSYNC B0 ;  /* 0x0000000000007941 */ /* 0x000fea0003800000 */
.L_x_1647:
[----:B------:R-:W-:Y:S01]  /*1300*/  ISETP.NE.AND P5, PT, RZ, UR10, PT ;  /* 0x0000000aff007c0c */ /* 0x000fe2000bfa5270 */
[C---:B-----5:R-:W-:Y:S01]  /*1310*/  FADD.FTZ R37, -R28.reuse, R34 ;  /* 0x000000221c257221 */ /* 0x060fe20000010100 */
[----:B------:R-:W-:Y:S01]  /*1320*/  FADD.FTZ R73, -R28, R35 ;  /* 0x000000231c497221 */ /* 0x000fe20000010100 */
        /* <DEDUP_REMOVED lines=28> */
.L_x_1649:
        /* <DEDUP_REMOVED lines=26> */
.L_x_1650:
[----:B------:R-:W-:Y:S01]  /*1690*/  FFMA.FTZ R41, R73, R30, R0 ;  /* 0x0000001e49297223 */ /* 0x000fe20000010000 */
[----:B------:R-:W-:Y:S01]  /*16a0*/  FMUL.FTZ R39, R29, R101 ;  /* 0x000000651d277220 */ /* 0x000fe20000410000 */
[----:B------:R-:W-:Y:S01]  /*16b0*/  FADD.FTZ R42, R30, R37 ;  /* 0x000000251e2a7221 */ /* 0x000fe20000010000 */
[----:B------:R-:W-:Y:S01]  /*16c0*/  FADD.FTZ R37, -R28, R32 ;  /* 0x000000201c257221 */ /* 0x000fe20000010100 */
[----:B------:R-:W-:Y:S01]  /*16d0*/  MOV R32, R20 ;  /* 0x0000001400207202 */ /* 0x000fe20000000f00 */
[----:B------:R-:W-:Y:S01]  /*16e0*/  FFMA.FTZ R40, R72, R39, R41 ;  /* 0x0000002748287223 */ /* 0x000fe20000010029 */
[----:B------:R-:W-:Y:S01]  /*16f0*/  FADD.FTZ R42, R42, R39 ;  /* 0x000000272a2a7221 */ /* 0x000fe20000010000 */
[----:B------:R-:W-:Y:S01]  /*1700*/  FADD.FTZ R39, -R28, R33 ;  /* 0x000000211c277221 */ /* 0x000fe20000010100 */
        /* <DEDUP_REMOVED lines=23> */
.L_x_1651:
        /* <DEDUP_REMOVED lines=31> */
.L_x_1652:
[----:B------:R-:W-:Y:S01]  /*1a70*/  FFMA.FTZ R45, R0, R40, R41 ;  /* 0x00000028002d7223 */ /* 0x000fe20000010029 */
[----:B------:R-:W-:Y:S01]  /*1a80*/  FADD.FTZ R44, R40, R43 ;  /* 0x0000002b282c7221 */ /* 0x000fe20000010000 */
[----:B------:R-:W-:Y:S01]  /*1a90*/  FMUL.FTZ R41, R37, R101 ;  /* 0x0000006525297220 */ /* 0x000fe20000410000 */
[C---:B------:R-:W-:Y:S01]  /*1aa0*/  FADD.FTZ R43, -R28.reuse, R4 ;  /* 0x000000041c2b7221 */ /* 0x040fe20000010100 */
[----:B------:R-:W-:Y:S01]  /*1ab0*/  FADD.FTZ R5, -R28, R5 ;  /* 0x000000051c057221 */ /* 0x000fe20000010100 */
[----:B------:R-:W-:Y:S01]  /*1ac0*/  MOV R40, R24 ;  /* 0x0000001800287202 */ /* 0x000fe20000000f00 */
[----:B------:R-:W-:Y:S01]  /*1ad0*/  FFMA.FTZ R42, R2, R41, R45 ;  /* 0x00000029022a7223 */ /* 0x000fe2000001002d */
[----:B------:R-:W-:Y:S01]  /*1ae0*/  FADD.FTZ R44, R44, R41 ;  /* 0x000000292c2c7221 */ /* 0x000fe20000010000 */
        /* <DEDUP_REMOVED lines=23> */
.L_x_1653:
        /* <DEDUP_REMOVED lines=8> */
[----:B------:R-:W-:Y:S01]  /*1ce0*/  MOV R43, R27 ;  /* 0x0000001b002b7202 */ /* 0x000fe20000000f00 */
[-C--:B------:R-:W-:Y:S02]  /*1cf0*/  FMUL.FTZ R7, R7, R102.reuse ;  /* 0x0000006607077220 */ /* 0x080fe40000410000 */
        /* <DEDUP_REMOVED lines=21> */
.L_x_1654:
        /* <DEDUP_REMOVED lines=31> */
.L_x_1655:
[----:B------:R-:W-:Y:S01]  /*2040*/  FFMA.FTZ R51, R7, R47, R46 ;  /* 0x0000002f07337223 */ /* 0x000fe2000001002e */
[----:B------:R-:W-:Y:S01]  /*2050*/  FADD.FTZ R50, R47, R48 ;  /* 0x000000302f327221 */ /* 0x000fe20000010000 */
[----:B------:R-:W-:Y:S01]  /*2060*/  FADD.FTZ R47, -R28, R10 ;  /* 0x0000000a1c2f7221 */ /* 0x000fe20000010100 */
[----:B------:R-:W-:Y:S01]  /*2070*/  FMUL.FTZ R49, R44, R101 ;  /* 0x000000652c317220 */ /* 0x000fe20000410000 */
[----:B------:R-:W-:Y:S01]  /*2080*/  FADD.FTZ R11, -R28, R11 ;  /* 0x0000000b1c0b7221 */ /* 0x000fe20000010100 */
[----:B------:R-:W-:Y:S01]  /*2090*/  MOV R28, R14 ;  /* 0x0000000e001c7202 */ /* 0x000fe20000000f00 */
[----:B------:R-:W-:Y:S01]  /*20a0*/  FMUL.FTZ R10, R47, R102 ;  /* 0x000000662f0a7220 */ /* 0x000fe20000410000 */
[----:B------:R-:W-:Y:S01]  /*20b0*/  FFMA.FTZ R48, R8, R49, R51 ;  /* 0x0000003108307223 */ /* 0x000fe20000010033 */
[----:B------:R-:W-:Y:S01]  /*20c0*/  FADD.FTZ R50, R50, R49 ;  /* 0x0000003132327221 */ /* 0x000fe20000010000 */
        /* <DEDUP_REMOVED lines=22> */
.L_x_1656:
        /* <DEDUP_REMOVED lines=12> */
[----:B------:R-:W-:Y:S02]  /*22f0*/  BSSY B0, `(.L_x_1657) ;  /* 0x000006e000007945 */ /* 0x000fe40003800000 */
[----:B------:R-:W1:Y:S01]  /*2300*/  SHFL.DOWN PT, R48, R47, 0x1, 0x1f ;  /* 0x08201f002f307f89 */ /* 0x000e6200000e0000 */
[----:B------:R-:W2:Y:S03]  /*2310*/  LDC.64 R110, c[0x0][0x268] ;  /* 0x00009a00ff6e7b82 */ /* 0x000ea60000000a00 */
[----:B------:R-:W3:Y:S05]  /*2320*/  SHFL.DOWN PT, R49, R52, 0x1, 0x1f ;  /* 0x08201f0034317f89 */ /* 0x000eea00000e0000 */
[----:B------:R-:W4:Y:S01]  /*2330*/  LDC R96, c[0x0][0xc] ;  /* 0x00000300ff607b82 */ /* 0x000f220000000800 */
[----:B0-----:R-:W-:-:S06]  /*2340*/  ULEA UR5, UR11, UR5, 0x18 ;  /* 0x000000050b057291 */ /* 0x001fcc000f8ec03f */
[----:B------:R-:W-:Y:S01]  /*2350*/  LEA R107, R105, UR5, 0x4 ;  /* 0x00000005696b7c11 */ /* 0x000fe2000f8e20ff */
[----:B-1----:R-:W-:Y:S01]  /*2360*/  @!P5 FADD.FTZ R47, R47, R48 ;  /* 0x000000302f2fd221 */ /* 0x002fe20000010000 */
[----:B---3--:R-:W-:-:S04]  /*2370*/  @!P5 FADD.FTZ R52, R52, R49 ;  /* 0x000000313434d221 */ /* 0x008fc80000010000 */
        /* <DEDUP_REMOVED lines=22> */
[----:B------:R-:W-:Y:S01]  /*24e0*/  FFMA.FTZ R49, R74, R34, RZ ;  /* 0x000000224a317223 */ /* 0x000fe200000100ff */
[----:B------:R-:W-:Y:S01]  /*24f0*/  FADD.FTZ R34, RZ, R34 ;  /* 0x00000022ff227221 */ /* 0x000fe20000010000 */
[----:B------:R-:W-:-:S02]  /*2500*/  ISETP.NE.AND P5, PT, R97, RZ, PT ;  /* 0x000000ff6100720c */ /* 0x000fc40003fa5270 */
        /* <DEDUP_REMOVED lines=28> */
[----:B------:R-:W-:-:S02]  /*26d0*/  MOV R28, R47 ;  /* 0x0000002f001c7202 */ /* 0x000fc40000000f00 */
[----:B------:R-:W-:Y:S02]  /*26e0*/  MOV R29, R52 ;  /* 0x00000034001d7202 */ /* 0x000fe40000000f00 */
[----:B------:R0:W-:Y:S01]  /*26f0*/  STS.128 [R107], R48 ;  /* 0x000000306b007388 */ /* 0x0001e20000000c00 */
[----:B------:R-:W-:-:S03]  /*2700*/  LEA R33, R38, R105, 0x4 ;  /* 0x0000006926217211 */ /* 0x000fc600078e20ff */
[----:B------:R0:W-:Y:S01]  /*2710*/  @!P5 STS.64 [R91+0x10], R28 ;  /* 0x0000101c5b00d388 */ /* 0x0001e20000000a00 */
[----:B------:R-:W-:Y:S01]  /*2720*/  BAR.SYNC.DEFER_BLOCKING 0x0 ;  /* 0x0000000000007b1d */ /* 0x000fe20000010000 */
[----:B------:R-:W-:Y:S01]  /*2730*/  ISETP.NE.AND P5, PT, R105, RZ, PT ;  /* 0x000000ff6900720c */ /* 0x000fe20003fa5270 */
[----:B--2---:R-:W-:-:S12]  /*2740*/  IMAD.WIDE R110, R33, 0x4, R110 ;  /* 0x00000004216e7825 */ /* 0x004fd800078e026e */
        /* <DEDUP_REMOVED lines=40> */
.L_x_1658:
[----:B------:R-:W-:Y:S05]  /*29d0*/  BSYNC B0 ;  /* 0x0000000000007941 */ /* 0x000fea0003800000 */
.L_x_1657:
        /* <DEDUP_REMOVED lines=161> */
.L_x_1660:
[----:B------:R-:W-:Y:S05]  /*33f0*/  BSYNC B0 ;  /* 0x0000000000007941 */ /* 0x000fea0003800000 */
.L_x_1659:
        /* <DEDUP_REMOVED lines=13> */
.L_x_1662:
[----:B------:R-:W-:Y:S05]  /*34d0*/  BSYNC B0 ;  /* 0x0000000000007941 */ /* 0x000fea0003800000 */
.L_x_1661:
[----:B------:R-:W-:-:S13]  /*34e0*/  ISETP.GE.U32.AND P6, PT, R96, 0x2, PT ;  /* 0x000000026000780c */ /* 0x000fda0003fc6070 */
[----:B------:R-:W-:Y:S05]  /*34f0*/  @!P6 BRA `(.L_x_1663) ;  /* 0x0000001000c8e947 */ /* 0x000fea0003800000 */
[----:B------:R-:W0:Y:S01]  /*3500*/  LDC R32, c[0x0][0x10] ;  /* 0x00000400ff207b82 */ /* 0x000e220000000800 */
[----:B------:R-:W2:Y:S01]  /*3510*/  S2R R33, SR_CTAID.Y ;  /* 0x0000000000217919 */ /* 0x000ea20000002600 */
[----:B-1----:R-:W-:-:S06]  /*3520*/  LOP3.LUT R37, R103, 0x1, RZ, 0xc0, !PT ;  /* 0x0000000167257812 */ /* 0x002fcc00078ec0ff */
[----:B------:R-:W1:Y:S08]  /*3530*/  LDC.64 R34, c[0x0][0x258] ;  /* 0x00009600ff227b82 */ /* 0x000e700000000a00 */
[----:B------:R-:W3:Y:S01]  /*3540*/  LDC.64 R38, c[0x0][0x260] ;  /* 0x00009800ff267b82 */ /* 0x000ee20000000a00 */
[----:B0-----:R-:W-:-:S04]  /*3550*/  IMAD R37, R37, R32, RZ ;  /* 0x0000002025257224 */ /* 0x001fc800078e02ff */
[C---:B------:R-:W-:Y:S01]  /*3560*/  IMAD R36, R37.reuse, R96, RZ ;  /* 0x0000006025247224 */ /* 0x040fe200078e02ff */
[----:B--2---:R-:W-:-:S04]  /*3570*/  IADD3 R37, R37, R33, RZ ;  /* 0x0000002125257210 */ /* 0x004fc80007ffe0ff */
[----:B------:R-:W-:Y:S01]  /*3580*/  SHF.L.U32 R41, R36, 0x1, RZ ;  /* 0x0000000124297819 */ /* 0x000fe200000006ff */
[----:B-1----:R-:W-:-:S04]  /*3590*/  IMAD.WIDE.U32 R34, R37, 0x4, R34 ;  /* 0x0000000425227825 */ /* 0x002fc800078e0022 */
        /* <DEDUP_REMOVED lines=23> */
.L_x_1665:
[----:B-1----:R-:W2:Y:S04]  /*3710*/  LDG.E.STRONG.GPU R36, desc[UR8][R34.64] ;  /* 0x0000000822247981 */ /* 0x002ea8000c1ef900 */
[----:B--2---:R-:W-:Y:S01]  /*3720*/  CCTL.IVALL ;  /* 0x00000000ff00798f */ /* 0x004fe20002000000 */
[----:B------:R-:W-:Y:S05]  /*3730*/  YIELD ;  /* 0x0000000000007946 */ /* 0x000fea0003800000 */
[----:B------:R-:W-:-:S13]  /*3740*/  ISETP.NE.AND P6, PT, R36, R43, PT ;  /* 0x0000002b2400720c */ /* 0x000fda0003fc5270 */
[----:B------:R-:W-:Y:S05]  /*3750*/  @P6 BRA `(.L_x_1665) ;  /* 0xfffffffc00ec6947 */ /* 0x000fea000383ffff */
.L_x_1664:
        /* <DEDUP_REMOVED lines=24> */
.L_x_1669:
        /* <DEDUP_REMOVED lines=116> */
.L_x_1668:
        /* <DEDUP_REMOVED lines=63> */
.L_x_1670:
[----:B------:R-:W-:-:S04]  /*4410*/  LOP3.LUT P6, RZ, R106, 0x1, RZ, 0xc0, !PT ;  /* 0x000000016aff7812 */ /* 0x000fc800078cc0ff */
[----:B------:R-:W-:-:S13]  /*4420*/  ISETP.NE.OR P6, PT, R36, RZ, P6 ;  /* 0x000000ff2400720c */ /* 0x000fda00037c5670 */
[----:B------:R-:W-:Y:S05]  /*4430*/  @!P6 BRA `(.L_x_1666) ;  /* 0x000000000088e947 */ /* 0x000fea0003800000 */
.L_x_1667:
[----:B------:R-:W0:Y:S01]  /*4440*/  S2UR UR5, SR_CTAID.X ;  /* 0x00000000000579c3 */ /* 0x000e220000002500 */
[----:B------:R-:W-:Y:S01]  /*4450*/  NOP ;  /* 0x0000000000007918 */ /* 0x000fe20000000000 */
.L_x_1671:
        /* <DEDUP_REMOVED lines=32> */
.L_x_1666:
        /* <DEDUP_REMOVED lines=10> */
.L_x_1673:
[----:B------:R-:W-:Y:S05]  /*4700*/  BSYNC B0 ;  /* 0x0000000000007941 */ /* 0x000fea0003800000 */
.L_x_1672:
        /* <DEDUP_REMOVED lines=17> */
.L_x_1663:
[----:B------:R-:W0:Y:S01]  /*4820*/  S2UR UR7, SR_CgaCtaId ;  /* 0x00000000000779c3 */ /* 0x000e220000008800 */
[----:B------:R-:W-:Y:S01]  /*4830*/  UMOV UR5, 0x400 ;  /* 0x0000040000057882 */ /* 0x000fe20000000000 */
[----:B------:R-:W-:Y:S01]  /*4840*/  ISETP.NE.AND P6, PT, RZ, UR10, PT ;  /* 0x0000000aff007c0c */ /* 0x000fe2000bfc5270 */
[----:B------:R-:W-:Y:S01]  /*4850*/  ULDC.64 UR12, c[0x0][0x290] ;  /* 0x0000a400000c7ab9 */ /* 0x000fe20000000a00 */
[----:B------:R-:W-:-:S04]  /*4860*/  SHF.R.U32.HI R32, RZ, 0x4, R105 ;  /* 0x00000004ff207819 */ /* 0x000fc80000011669 */
[----:B------:R-:W2:Y:S01]  /*4870*/  LDC R33, c[0x0][0x2ac] ;  /* 0x0000ab00ff217b82 */ /* 0x000ea20000000800 */
[----:B0-----:R-:W-:Y:S01]  /*4880*/  ULEA UR5, UR7, UR5, 0x18 ;  /* 0x0000000507057291 */ /* 0x001fe2000f8ec03f */
[----:B--2---:R-:W-:-:S08]  /*4890*/  IMAD R43, R33, UR6, R32 ;  /* 0x00000006212b7c24 */ /* 0x004fd0000f8e0220 */
[----:B------:R-:W-:Y:S01]  /*48a0*/  @!P5 STS.64 [UR5+0x98], R28 ;  /* 0x0000981cff00d988 */ /* 0x000fe20008000a05 */
[----:B------:R-:W-:Y:S01]  /*48b0*/  BAR.SYNC.DEFER_BLOCKING 0x0 ;  /* 0x0000000000007b1d */ /* 0x000fe20000010000 */
[----:B-1----:R-:W-:-:S05]  /*48c0*/  IADD3 R34, R43, 0xc0, RZ ;  /* 0x000000c02b227810 */ /* 0x002fca0007ffe0ff */
        /* <DEDUP_REMOVED lines=23> */
.L_x_1674:
        /* <DEDUP_REMOVED lines=20> */
.L_x_1676:
[----:B------:R-:W-:Y:S05]  /*4b80*/  BSYNC B0 ;  /* 0x0000000000007941 */ /* 0x000fea0003800000 */
.L_x_1675:
        /* <DEDUP_REMOVED lines=22> */
.L_x_1677:
        /* <DEDUP_REMOVED lines=19> */
.L_x_1679:
[----:B------:R-:W-:Y:S05]  /*4e20*/  BSYNC B0 ;  /* 0x0000000000007941 */ /* 0x000fea0003800000 */
.L_x_1678:
[----:B------:R-:W-:Y:S02]  /*4e30*/  SHF.R.S32.HI R34, RZ, 0x1f, R34 ;  /* 0x0000001fff227819 */ /* 0x000fe40000011422 */
[----:B------:R-:W-:Y:S02]  /*4e40*/  ISETP.GE.U32.AND P4, PT, R43, UR12, PT ;  /* 0x0000000c2b007c0c */ /* 0x000fe4000bf86070 */
[----:B0-----:R-:W-:Y:S02]  /*4e50*/  SHF.R.S32.HI R16, RZ, 0x1f, R43 ;  /* 0x0000001fff107819 */ /* 0x001fe4000001142b */
[----:B------:R-:W-:Y:S02]  /*4e60*/  ISETP.GE.AND.EX P5, PT, R34, UR13, PT, P5 ;  /* 0x0000000d22007c0c */ /* 0x000fe4000bfa6350 */
[----:B------:R-:W-:Y:S02]  /*4e70*/  ISETP.GE.AND.EX P4, PT, R16, UR13, PT, P4 ;  /* 0x0000000d10007c0c */ /* 0x000fe4000bf86340 */
[----:B------:R-:W-:-:S02]  /*4e80*/  ISETP.GT.U32.OR P5, PT, R105, 0x1ff, P5 ;  /* 0x000001ff6900780c */ /* 0x000fc40002fa4470 */
[----:B------:R-:W-:Y:S01]  /*4e90*/  ISETP.GT.U32.OR P4, PT, R105, 0x1ff, P4 ;  /* 0x000001ff6900780c */ /* 0x000fe20002784470 */
[----:B------:R-:W-:-:S12]  /*4ea0*/  @!P6 BRA `(.L_x_1680) ;  /* 0x000000000048e947 */ /* 0x000fd80003800000 */
[----:B------:R-:W-:Y:S01]  /*4eb0*/  FFMA.FTZ R16, R30, R101, R99 ;  /* 0x000000651e107223 */ /* 0x000fe20000010063 */
[----:B------:R-:W-:-:S03]  /*4ec0*/  FFMA.FTZ R17, R0, R98, R100 ;  /* 0x0000006200117223 */ /* 0x000fc60000010064 */
[----:B-1----:R-:W-:Y:S01]  /*4ed0*/  FMUL.FTZ R18, R16, -1.4426950216293334961 ;  /* 0xbfb8aa3b10127820 */ /* 0x002fe20000410000 */
        /* <DEDUP_REMOVED lines=15> */
.L_x_1680:
[----:B------:R-:W-:Y:S04]  /*4fd0*/  BSSY B0, `(.L_x_1681) ;  /* 0x0000013000007945 */ /* 0x000fe80003800000 */
[----:B------:R-:W-:Y:S05]  /*4fe0*/  @P3 BRA `(.L_x_1682) ;  /* 0x0000000000443947 */ /* 0x000fea0003800000 */
[----:B------:R-:W-:Y:S01]  /*4ff0*/  ULDC.64 UR6, c[0x0][0x288] ;  /* 0x0000a20000067ab9 */ /* 0x000fe20000000a00 */
[----:B------:R-:W-:Y:S01]  /*5000*/  MOV R16, R112 ;  /* 0x0000007000107202 */ /* 0x000fe20000000f00 */
[----:B------:R-:W-:Y:S01]  /*5010*/  IMAD R85, R85, UR6, RZ ;  /* 0x0000000655557c24 */ /* 0x000fe2000f8e02ff */
[----:B------:R-:W-:Y:S01]  /*5020*/  MOV R17, R109 ;  /* 0x0000006d00117202 */ /* 0x000fe20000000f00 */
[-CC-:B------:R-:W-:Y:S01]  /*5030*/  FFMA.FTZ R30, R30, R33.reuse, R32.reuse ;  /* 0x000000211e1e7223 */ /* 0x180fe20000010020 */
[----:B-1----:R-:W-:Y:S01]  /*5040*/  FFMA.FTZ R29, R0, R33, R32 ;  /* 0x00000021001d7223 */ /* 0x002fe20000010020 */
        /* <DEDUP_REMOVED lines=11> */
.L_x_1682:
[----:B------:R-:W-:Y:S05]  /*5100*/  BSYNC B0 ;  /* 0x0000000000007941 */ /* 0x000fea0003800000 */
.L_x_1681:
[----:B------:R-:W-:Y:S05]  /*5110*/  @!P6 BRA `(.L_x_1683) ;  /* 0x000000000048e947 */ /* 0x000fea0003800000 */
[----:B------:R-:W-:Y:S01]  /*5120*/  FFMA.FTZ R0, R2, R101, R99 ;  /* 0x0000006502007223 */ /* 0x000fe20000010063 */
[----:B0-----:R-:W-:-:S03]  /*5130*/  FFMA.FTZ R16, R3, R98, R100 ;  /* 0x0000006203107223 */ /* 0x001fc60000010064 */
        /* <DEDUP_REMOVED lines=16> */
.L_x_1683:
[----:B------:R-:W-:Y:S04]  /*5240*/  BSSY B0, `(.L_x_1684) ;  /* 0x0000013000007945 */ /* 0x000fe80003800000 */
[----:B------:R-:W-:Y:S05]  /*5250*/  @P2 BRA `(.L_x_1685) ;  /* 0x0000000000442947 */ /* 0x000fea0003800000 */
[----:B------:R-:W-:Y:S01]  /*5260*/  ULDC.64 UR6, c[0x0][0x288] ;  /* 0x0000a20000067ab9 */ /* 0x000fe20000000a00 */
[----:B0-----:R-:W-:Y:S01]  /*5270*/  MOV R16, R112 ;  /* 0x0000007000107202 */ /* 0x001fe20000000f00 */
        /* <DEDUP_REMOVED lines=15> */
.L_x_1685:
[----:B------:R-:W-:Y:S05]  /*5370*/  BSYNC B0 ;  /* 0x0000000000007941 */ /* 0x000fea0003800000 */
.L_x_1684:
[----:B------:R-:W-:Y:S05]  /*5380*/  @!P6 BRA `(.L_x_1686) ;  /* 0x000000000048e947 */ /* 0x000fea0003800000 */
[----:B------:R-:W-:Y:S01]  /*5390*/  FFMA.FTZ R0, R4, R101, R99 ;  /* 0x0000006504007223 */ /* 0x000fe20000010063 */
[----:B--2---:R-:W-:-:S03]  /*53a0*/  FFMA.FTZ R2, R5, R98, R100 ;  /* 0x0000006205027223 */ /* 0x004fc60000010064 */
[----:B------:R-:W-:Y:S01]  /*53b0*/  FMUL.FTZ R3, R0, -1.4426950216293334961 ;  /* 0xbfb8aa3b00037820 */ /* 0x000fe20000410000 */
[----:B-1----:R-:W-:-:S05]  /*53c0*/  FMUL.FTZ R18, R2, -1.4426950216293334961 ;  /* 0xbfb8aa3b02127820 */ /* 0x002fca0000410000 */
        /* <DEDUP_REMOVED lines=14> */
.L_x_1686:
        /* <DEDUP_REMOVED lines=9> */
[----:B0-----:R-:W-:Y:S01]  /*5540*/  IMAD.WIDE.U32 R16, R82, UR6, R2 ;  /* 0x0000000652107c25 */ /* 0x001fe2000f8e0002 */
        /* <DEDUP_REMOVED lines=9> */
.L_x_1688:
[----:B------:R-:W-:Y:S05]  /*55e0*/  BSYNC B0 ;  /* 0x0000000000007941 */ /* 0x000fea0003800000 */
.L_x_1687:
[----:B------:R-:W-:Y:S05]  /*55f0*/  @!P6 BRA `(.L_x_1689) ;  /* 0x000000000048e947 */ /* 0x000fea0003800000 */
[----:B------:R-:W-:Y:S01]  /*5600*/  FFMA.FTZ R0, R6, R101, R99 ;  /* 0x0000006506007223 */ /* 0x000fe20000010063 */
[----:B--23--:R-:W-:-:S03]  /*5610*/  FFMA.FTZ R2, R7, R98, R100 ;  /* 0x0000006207027223 */ /* 0x00cfc60000010064 */
        /* <DEDUP_REMOVED lines=16> */
.L_x_1689:
        /* <DEDUP_REMOVED lines=19> */
.L_x_1691:
[----:B------:R-:W-:Y:S05]  /*5850*/  BSYNC B0 ;  /* 0x0000000000007941 */ /* 0x000fea0003800000 */
.L_x_1690:
[----:B------:R-:W-:Y:S05]  /*5860*/  @!P6 BRA `(.L_x_1692) ;  /* 0x000000000048e947 */ /* 0x000fea0003800000 */
[----:B------:R-:W-:Y:S01]  /*5870*/  FFMA.FTZ R0, R8, R101, R99 ;  /* 0x0000006508007223 */ /* 0x000fe20000010063 */
[----:B--234-:R-:W-:-:S03]  /*5880*/  FFMA.FTZ R2, R9, R98, R100 ;  /* 0x0000006209027223 */ /* 0x01cfc60000010064 */
[----:B------:R-:W-:Y:S01]  /*5890*/  FMUL.FTZ R3, R0, -1.4426950216293334961 ;  /* 0xbfb8aa3b00037820 */ /* 0x000fe20000410000 */
[----:B------:R-:W-:-:S05]  /*58a0*/  FMUL.FTZ R6, R2, -1.4426950216293334961 ;  /* 0xbfb8aa3b02067820 */ /* 0x000fca0000410000 */
[----:B------:R-:W2:Y:S08]  /*58b0*/  MUFU.EX2 R3, R3 ;  /* 0x0000000300037308 */ /* 0x000eb00000000800 */
[----:B------:R-:W3:Y:S01]  /*58c0*/  MUFU.EX2 R6, R6 ;  /* 0x0000000600067308 */ /* 0x000ee20000000800 */
[----:B--2---:R-:W-:-:S07]  /*58d0*/  FADD.FTZ R4, R3, 1 ;  /* 0x3f80000003047421 */ /* 0x004fce0000010000 */
[----:B------:R-:W2:Y:S01]  /*58e0*/  MUFU.RCP R5, R4 ;  /* 0x0000000400057308 */ /* 0x000ea20000001000 */
[----:B---3--:R-:W-:-:S07]  /*58f0*/  FADD.FTZ R7, R6, 1 ;  /* 0x3f80000006077421 */ /* 0x008fce0000010000 */
[----:B0-----:R-:W1:Y:S01]  /*5900*/  MUFU.RCP R16, R7 ;  /* 0x0000000700107308 */ /* 0x001e620000001000 */
[----:B--2---:R-:W-:Y:S01]  /*5910*/  FADD.FTZ R17, -R5, 1 ;  /* 0x3f80000005117421 */ /* 0x004fe20000010100 */
[----:B------:R-:W-:-:S03]  /*5920*/  FMUL.FTZ R12, R12, R5 ;  /* 0x000000050c0c7220 */ /* 0x000fc60000410000 */
[----:B------:R-:W-:Y:S01]  /*5930*/  FFMA.FTZ R17, R0, R17, 1 ;  /* 0x3f80000000117423 */ /* 0x000fe20000010011 */
[----:B-1----:R-:W-:Y:S01]  /*5940*/  FADD.FTZ R19, -R16, 1 ;  /* 0x3f80000010137421 */ /* 0x002fe20000010100 */
[----:B------:R-:W-:Y:S02]  /*5950*/  FMUL.FTZ R13, R13, R16 ;  /* 0x000000100d0d7220 */ /* 0x000fe40000410000 */
[----:B------:R-:W-:Y:S01]  /*5960*/  FMUL.FTZ R12, R12, R17 ;  /* 0x000000110c0c7220 */ /* 0x000fe20000410000 */
[----:B------:R-:W-:-:S04]  /*5970*/  FFMA.FTZ R2, R2, R19, 1 ;  /* 0x3f80000002027423 */ /* 0x000fc80000010013 */
[----:B------:R-:W-:-:S07]  /*5980*/  FMUL.FTZ R13, R13, R2 ;  /* 0x000000020d0d7220 */ /* 0x000fce0000410000 */
.L_x_1692:
[----:B------:R-:W-:Y:S04]  /*5990*/  BSSY B0, `(.L_x_1693) ;  /* 0x0000013000007945 */ /* 0x000fe80003800000 */
[----:B------:R-:W-:Y:S05]  /*59a0*/  @P5 BRA `(.L_x_1694) ;  /* 0x0000000000445947 */ /* 0x000fea0003800000 */
[----:B------:R-:W-:Y:S01]  /*59b0*/  ULDC.64 UR6, c[0x0][0x288] ;  /* 0x0000a20000067ab9 */ /* 0x000fe20000000a00 */
[----:B--234-:R-:W-:Y:S01]  /*59c0*/  MOV R2, R112 ;  /* 0x0000007000027202 */ /* 0x01cfe20000000f00 */
        /* <DEDUP_REMOVED lines=15> */
.L_x_1694:
[----:B------:R-:W-:Y:S05]  /*5ac0*/  BSYNC B0 ;  /* 0x0000000000007941 */ /* 0x000fea0003800000 */
.L_x_1693:
        /* <DEDUP_REMOVED lines=19> */
.L_x_1695:
        /* <DEDUP_REMOVED lines=18> */
.L_x_1697:
[----:B------:R-:W-:Y:S05]  /*5d20*/  BSYNC B0 ;  /* 0x0000000000007941 */ /* 0x000fea0003800000 */
.L_x_1696:
[----:B--234-:R-:W2:Y:S01]  /*5d30*/  LDC R3, c[0x0][0x10] ;  /* 0x00000400ff037b82 */ /* 0x01cea20000000800 */
[----:B------:R-:W-:Y:S02]  /*5d40*/  IADD3 R103, R103, 0x1, RZ ;  /* 0x0000000167677810 */ /* 0x000fe40007ffe0ff */
[----:B--2---:R-:W-:-:S04]  /*5d50*/  IADD3 R104, R3, R104, RZ ;  /* 0x0000006803687210 */ /* 0x004fc80007ffe0ff */
[----:B------:R-:W-:-:S13]  /*5d60*/  ISETP.GE.AND P0, PT, R104, UR4, PT ;  /* 0x0000000468007c0c */ /* 0x000fda000bf06270 */
[----:B------:R-:W-:Y:S05]  /*5d70*/  @!P0 BRA `(.L_x_1698) ;  /* 0xffffffa400248947 */ /* 0x000fea000383ffff */
.L_x_1646:
        /* <DEDUP_REMOVED lines=19> */
.L_x_1700:
[----:B------:R-:W-:Y:S05]  /*5eb0*/  BSYNC B0 ;  /* 0x0000000000007941 */ /* 0x000fea0003800000 */
.L_x_1699:
        /* <DEDUP_REMOVED lines=11> */
.L_x_1702:
[----:B------:R-:W2:Y:S04]  /*5f70*/  LDG.E.STRONG.GPU R5, desc[UR8][R2.64] ;  /* 0x0000000802057981 */ /* 0x000ea8000c1ef900 */
[----:B--2---:R-:W-:Y:S01]  /*5f80*/  CCTL.IVALL ;  /* 0x00000000ff00798f */ /* 0x004fe20002000000 */
[----:B------:R-:W-:Y:S05]  /*5f90*/  YIELD ;  /* 0x0000000000007946 */ /* 0x000fea0003800000 */
[----:B------:R-:W-:-:S13]  /*5fa0*/  ISETP.NE.AND P0, PT, R5, R0, PT ;  /* 0x000000000500720c */ /* 0x000fda0003f05270 */
[----:B------:R-:W-:Y:S05]  /*5fb0*/  @P0 BRA `(.L_x_1702) ;  /* 0xfffffffc00ec0947 */ /* 0x000fea000383ffff */
.L_x_1701:
[----:B------:R-:W-:Y:S05]  /*5fc0*/  WARPSYNC.ALL ;  /* 0x0000000000007948 */ /* 0x000fea0003800000 */
[----:B------:R-:W2:Y:S08]  /*5fd0*/  LDC.64 R22, c[0x0][0x288] ;  /* 0x0000a200ff167b82 */ /* 0x000eb00000000a00 */
[----:B------:R-:W-:Y:S01]  /*5fe0*/  BAR.SYNC.DEFER_BLOCKING 0x0 ;  /* 0x0000000000007b1d */ /* 0x000fe20000010000 */
[----:B--2---:R-:W-:-:S04]  /*5ff0*/  LEA.HI R0, P0, R23, R22, RZ, 0x1 ;  /* 0x0000001617007211 */ /* 0x004fc800078108ff */
[----:B------:R-:W-:-:S04]  /*6000*/  IADD3.X R3, RZ, R23, RZ, P0, !PT ;  /* 0x00000017ff037210 */ /* 0x000fc800007fe4ff */
[----:B-1----:R-:W-:Y:S02]  /*6010*/  SHF.R.S64 R18, R0, 0x1, R3 ;  /* 0x0000000100127819 */ /* 0x002fe40000001003 */
        /* <DEDUP_REMOVED lines=13> */
[----:B0-----:R-:W0:Y:S03]  /*60f0*/  LDC.64 R16, c[0x0][0x220] ;  /* 0x00008800ff107b82 */ /* 0x001e260000000a00 */
[----:B------:R-:W-:-:S04]  /*6100*/  IADD3.X R5, RZ, R5, RZ, P0, !PT ;  /* 0x00000005ff057210 */ /* 0x000fc800007fe4ff */
[--C-:B------:R-:W-:Y:S02]  /*6110*/  SHF.R.S64 R27, R2, 0x1, R5.reuse ;  /* 0x00000001021b7819 */ /* 0x100fe40000001005 */
[----:B------:R-:W-:-:S04]  /*6120*/  SHF.R.S32.HI R2, RZ, 0x1, R5 ;  /* 0x00000001ff027819 */ /* 0x000fc80000011405 */
[----:B------:R-:W-:-:S07]  /*6130*/  SHF.L.U64.HI R29, R27, 0x2, R2 ;  /* 0x000000021b1d7819 */ /* 0x000fce0000010202 */
.L_x_1703:
        /* <DEDUP_REMOVED lines=14> */
[----:B-1----:R-:W-:-:S04]  /*6220*/  IMAD.WIDE R2, R5, 0x2, R14 ;  /* 0x0000000205027825 */ /* 0x002fc800078e020e */
[----:B0-----:R-:W-:Y:S01]  /*6230*/  IMAD.WIDE R4, R5, 0x2, R16 ;  /* 0x0000000205047825 */ /* 0x001fe200078e0210 */
        /* <DEDUP_REMOVED lines=9> */
.L_x_1704:
        /* <DEDUP_REMOVED lines=11> */
.L_x_3326:


//--------------------- .text._Z35group_norm_nhwc_bwd_one_pass_kernelI11Fp32IOBf16WLi512ELi32ELi512EEv26Group_norm_nhwc_bwd_params --------------------------
	.section	.text._Z35group_norm_nhwc_bwd_one_pass_kernelI11Fp32IOBf16WLi512ELi32ELi512EEv26Group_norm_nhwc_bwd_params,"ax",@progbits
	.align	128
        .global         _Z35group_norm_nhwc_bwd_one_pass_kernelI11Fp32IOBf16WLi512ELi32ELi512EEv26Group_norm_nhwc_bwd_params
        .type           _Z35group_norm_nhwc_bwd_one_pass_kernelI11Fp32IOBf16WLi512ELi32ELi512EEv26Group_norm_nhwc_bwd_params,@function
        .size           _Z35group_norm_nhwc_bwd_one_pass_kernelI11Fp32IOBf16WLi512ELi32ELi512EEv26Group_norm_nhwc_bwd_params,(.L_x_3327 - _Z35group_norm_nhwc_bwd_one_pass_kernelI11Fp32IOBf16WLi512ELi32ELi512EEv26Group_norm_nhwc_bwd_params)
        .other          _Z35group_norm_nhwc_bwd_one_pass_kernelI11Fp32IOBf16WLi512ELi32ELi512EEv26Group_norm_nhwc_bwd_params,@"STO_CUDA_ENTRY STV_DEFAULT"
_Z35group_norm_nhwc_bwd_one_pass_kernelI11Fp32IOBf16WLi512ELi32ELi512EEv26Group_norm_nhwc_bwd_params:
.text._Z35group_norm_nhwc_bwd_one_pass_kernelI11Fp32IOBf16WLi512ELi32ELi512EEv26Group_norm_nhwc_bwd_params:
        /* <DEDUP_REMOVED lines=13> */
[C---:B------:R-:W-:Y:S01]  /*00d0*/  ISETP.GE.U32.AND P4, PT, R83.reuse, 0x200, PT ;  /* 0x000002005300780c */ /* 0x040fe20003f86070 */
[----:B------:R-:W1:Y:S01]  /*00e0*/  S2R R72, SR_LANEID ;  /* 0x0000000000487919 */ /* 0x000e620000000000 */
[----:B------:R-:W-:Y:S01]  /*00f0*/  LOP3.LUT R84, R84, 0xfffffeff, RZ, 0xc0, !PT ;  /* 0xfffffeff54547812 */ /* 0x000fe200078ec0ff */
[----:B------:R-:W-:Y:S01]  /*0100*/  UMOV UR5, 0x400 ;  /* 0x0000040000057882 */ /* 0x000fe20000000000 */
[----:B------:R-:W-:Y:S01]  /*0110*/  SHF.L.U32 R8, R83, 0x1, RZ ;  /* 0x0000000153087819 */ /* 0x000fe200000006ff */
[----:B------:R-:W2:Y:S01]  /*0120*/  LDC.64 R10, c[0x0][0x288] ;  /* 0x0000a200ff0a7b82 */ /* 0x000ea20000000a00 */
[----:B------:R-:W-:Y:S01]  /*0130*/  HFMA2.MMA R78, -RZ, RZ, 0, 0 ;  /* 0x00000000ff4e7435 */ /* 0x000fe200000001ff */
[----:B------:R-:W-:-:S06]  /*0140*/  MOV R79, R75 ;  /* 0x0000004b004f7202 */ /* 0x000fcc0000000f00 */
[----:B------:R-:W3:Y:S01]  /*0150*/  LDC R74, c[0x0][0x10] ;  /* 0x00000400ff4a7b82 */ /* 0x000ee20000000800 */
[----:B0-----:R-:W-:-:S07]  /*0160*/  IMAD R43, R0, UR10, R43 ;  /* 0x0000000a002b7c24 */ /* 0x001fce000f8e022b */
[----:B------:R-:W0:Y:S01]  /*0170*/  LDC R73, c[0x0][0xc] ;  /* 0x00000300ff497b82 */ /* 0x000e220000000800 */
[C---:B------:R-:W-:Y:S02]  /*0180*/  IADD3 R2, R43.reuse, 0x60, RZ ;  /* 0x000000602b027810 */ /* 0x040fe40007ffe0ff */
[----:B------:R-:W-:Y:S02]  /*0190*/  IADD3 R0, R43, 0x80, RZ ;  /* 0x000000802b007810 */ /* 0x000fe40007ffe0ff */
[----:B------:R-:W-:Y:S02]  /*01a0*/  ISETP.LT.U32.AND P0, PT, R2, UR6, PT ;  /* 0x0000000602007c0c */ /* 0x000fe4000bf01070 */
[----:B------:R-:W-:Y:S02]  /*01b0*/  SHF.R.S32.HI R2, RZ, 0x1f, R2 ;  /* 0x0000001fff027819 */ /* 0x000fe40000011402 */
[----:B------:R-:W-:Y:S02]  /*01c0*/  ISETP.LT.U32.AND P1, PT, R0, UR6, PT ;  /* 0x0000000600007c0c */ /* 0x000fe4000bf21070 */
[----:B------:R-:W-:Y:S01]  /*01d0*/  ISETP.LT.AND.EX P0, PT, R2, UR7, !P4, P0 ;  /* 0x0000000702007c0c */ /* 0x000fe2000e701300 */
[----:B---3--:R-:W-:Y:S01]  /*01e0*/  IMAD R81, R74, UR10, R75 ;  /* 0x0000000a4a517c24 */ /* 0x008fe2000f8e024b */
        /* <DEDUP_REMOVED lines=24> */
[----:B------:R-:W-:-:S02]  /*0370*/  ISETP.LT.AND.EX P0, PT, R4, UR7, !P4, P0 ;  /* 0x0000000704007c0c */ /* 0x000fc4000e701300 */
[----:B------:R-:W-:Y:S02]  /*0380*/  LOP3.LUT R84, R84, 0xffffffef, RZ, 0xc0, !PT ;  /* 0xffffffef54547812 */ /* 0x000fe400078ec0ff */
[C---:B------:R-:W-:Y:S02]  /*0390*/  IADD3 R2, R43.reuse, 0x120, RZ ;  /* 0x000001202b027810 */ /* 0x040fe40007ffe0ff */
[----:B------:R-:W-:Y:S02]  /*03a0*/  @P1 LOP3.LUT R84, R84, 0x10, RZ, 0xfc, !PT ;  /* 0x0000001054541812 */ /* 0x000fe400078efcff */
[----:B------:R-:W-:Y:S02]  /*03b0*/  IADD3 R4, R43, 0x140, RZ ;  /* 0x000001402b047810 */ /* 0x000fe40007ffe0ff */
[----:B------:R-:W-:Y:S02]  /*03c0*/  LOP3.LUT R84, R84, 0xfffffff7, RZ, 0xc0, !PT ;  /* 0xfffffff754547812 */ /* 0x000fe400078ec0ff */
[----:B------:R-:W-:-:S02]  /*03d0*/  SHF.R.S32.HI R3, RZ, 0x1f, R2 ;  /* 0x0000001fff037819 */ /* 0x000fc40000011402 */
[----:B------:R-:W-:Y:S02]  /*03e0*/  @P0 LOP3.LUT R84, R84, 0x8, RZ, 0xfc, !PT ;  /* 0x0000000854540812 */ /* 0x000fe400078efcff */
[----:B------:R-:W-:Y:S02]  /*03f0*/  ISETP.LT.U32.AND P0, PT, R2, UR6, PT ;  /* 0x0000000602007c0c */ /* 0x000fe4000bf01070 */
[----:B------:R-:W-:Y:S02]  /*0400*/  SHF.R.S32.HI R9, RZ, 0x1f, R43 ;  /* 0x0000001fff097819 */ /* 0x000fe4000001142b */
[----:B------:R-:W-:Y:S02]  /*0410*/  ISETP.LT.U32.AND P3, PT, R43, UR6, PT ;  /* 0x000000062b007c0c */ /* 0x000fe4000bf61070 */
[----:B------:R-:W-:Y:S02]  /*0420*/  ISETP.LT.AND.EX P0, PT, R3, UR7, !P4, P0 ;  /* 0x0000000703007c0c */ /* 0x000fe4000e701300 */
[----:B------:R-:W-:-:S02]  /*0430*/  SHF.R.S32.HI R2, RZ, 0x1f, R4 ;  /* 0x0000001fff027819 */ /* 0x000fc40000011404 */
[----:B------:R-:W-:Y:S02]  /*0440*/  ISETP.LT.U32.AND P1, PT, R4, UR6, PT ;  /* 0x0000000604007c0c */ /* 0x000fe4000bf21070 */
[----:B------:R-:W-:Y:S02]  /*0450*/  ISETP.LT.AND.EX P3, PT, R9, UR7, !P4, P3 ;  /* 0x0000000709007c0c */ /* 0x000fe4000e761330 */
[----:B------:R-:W-:Y:S02]  /*0460*/  IADD3 R3, R43, 0x160, RZ ;  /* 0x000001602b037810 */ /* 0x000fe40007ffe0ff */
[----:B------:R-:W-:Y:S02]  /*0470*/  ISETP.LT.AND.EX P1, PT, R2, UR7, !P4, P1 ;  /* 0x0000000702007c0c */ /* 0x000fe4000e721310 */
[----:B------:R-:W-:Y:S02]  /*0480*/  SHF.R.S32.HI R2, RZ, 0x1f, R3 ;  /* 0x0000001fff027819 */ /* 0x000fe40000011403 */
[----:B------:R-:W-:-:S02]  /*0490*/  ISETP.LT.U32.AND P2, PT, R3, UR6, PT ;  /* 0x0000000603007c0c */ /* 0x000fc4000bf41070 */
[----:B------:R-:W-:Y:S02]  /*04a0*/  LOP3.LUT R84, R84, 0xfffffdff, RZ, 0xc0, !PT ;  /* 0xfffffdff54547812 */ /* 0x000fe400078ec0ff */
[----:B------:R-:W-:Y:S02]  /*04b0*/  ISETP.LT.AND.EX P2, PT, R2, UR7, !P4, P2 ;  /* 0x0000000702007c0c */ /* 0x000fe4000e741320 */
[C---:B------:R-:W-:Y:S02]  /*04c0*/  IADD3 R2, R43.reuse, 0x20, RZ ;  /* 0x000000202b027810 */ /* 0x040fe40007ffe0ff */
[----:B------:R-:W-:Y:S02]  /*04d0*/  IADD3 R3, R43, 0x40, RZ ;  /* 0x000000402b037810 */ /* 0x000fe40007ffe0ff */
[----:B------:R-:W-:Y:S02]  /*04e0*/  @P3 LOP3.LUT R84, R84, 0x200, RZ, 0xfc, !PT ;  /* 0x0000020054543812 */ /* 0x000fe400078efcff */
[----:B------:R-:W-:-:S02]  /*04f0*/  SHF.R.S32.HI R5, RZ, 0x1f, R2 ;  /* 0x0000001fff057819 */ /* 0x000fc40000011402 */
[----:B------:R-:W-:Y:S02]  /*0500*/  ISETP.LT.U32.AND P3, PT, R2, UR6, PT ;  /* 0x0000000602007c0c */ /* 0x000fe4000bf61070 */
[----:B------:R-:W-:Y:S02]  /*0510*/  SHF.R.S32.HI R7, RZ, 0x1f, R3 ;  /* 0x0000001fff077819 */ /* 0x000fe40000011403 */
[----:B------:R-:W-:Y:S01]  /*0520*/  ISETP.LT.U32.AND P5, PT, R3, UR6, PT ;  /* 0x0000000603007c0c */ /* 0x000fe2000bfa1070 */
[----:B------:R-:W-:Y:S01]  /*0530*/  UIADD3 UR6, UR5, 0xa0, URZ ;  /* 0x000000a005067890 */ /* 0x000fe2000fffe03f */
[----:B------:R-:W-:Y:S02]  /*0540*/  ISETP.LT.AND.EX P3, PT, R5, UR7, !P4, P3 ;  /* 0x0000000705007c0c */ /* 0x000fe4000e761330 */
[----:B------:R-:W-:Y:S01]  /*0550*/  ISETP.LT.AND.EX P4, PT, R7, UR7, !P4, P5 ;  /* 0x0000000707007c0c */ /* 0x000fe2000e781350 */
[----:B------:R-:W3:Y:S01]  /*0560*/  S2UR UR7, SR_CgaCtaId ;  /* 0x00000000000779c3 */ /* 0x000ee20000008800 */
[----:B--2---:R-:W-:-:S02]  /*0570*/  LEA.HI R68, P5, R11, R10, RZ, 0x1 ;  /* 0x0000000a0b447211 */ /* 0x004fc400078b08ff */
[-C--:B------:R-:W-:Y:S02]  /*0580*/  LEA R15, R11, R11.reuse, 0x1 ;  /* 0x0000000b0b0f7211 */ /* 0x080fe400078e08ff */
[----:B------:R-:W-:Y:S01]  /*0590*/  IADD3.X R13, RZ, R11, RZ, P5, !PT ;  /* 0x0000000bff0d7210 */ /* 0x000fe20002ffe4ff */
[----:B------:R-:W-:Y:S01]  /*05a0*/  IMAD.WIDE.U32 R10, R10, 0x3, RZ ;  /* 0x000000030a0a7825 */ /* 0x000fe200078e00ff */
[----:B------:R-:W-:Y:S02]  /*05b0*/  SHF.R.S32.HI R4, RZ, 0x1f, R83 ;  /* 0x0000001fff047819 */ /* 0x000fe40000011453 */
[----:B0-----:R-:W-:Y:S02]  /*05c0*/  LOP3.LUT R82, R73, 0x3, RZ, 0xc0, !PT ;  /* 0x0000000349527812 */ /* 0x001fe400078ec0ff */
[----:B------:R-:W-:Y:S02]  /*05d0*/  IADD3 R11, R11, R15, RZ ;  /* 0x0000000f0b0b7210 */ /* 0x000fe40007ffe0ff */
[----:B------:R-:W-:-:S02]  /*05e0*/  LEA.HI R6, R4, R83, RZ, 0x5 ;  /* 0x0000005304067211 */ /* 0x000fc400078f28ff */
[----:B------:R-:W-:Y:S02]  /*05f0*/  LEA.HI R69, P5, R11, R10, RZ, 0x1 ;  /* 0x0000000a0b457211 */ /* 0x000fe400078b08ff */
[----:B------:R-:W-:Y:S02]  /*0600*/  LOP3.LUT R4, R8, 0x1e, RZ, 0xc0, !PT ;  /* 0x0000001e08047812 */ /* 0x000fe400078ec0ff */
[----:B------:R-:W-:Y:S02]  /*0610*/  IADD3.X R10, RZ, R11, RZ, P5, !PT ;  /* 0x0000000bff0a7210 */ /* 0x000fe40002ffe4ff */
[----:B------:R-:W-:Y:S02]  /*0620*/  SHF.R.S32.HI R8, RZ, 0x5, R6 ;  /* 0x00000005ff087819 */ /* 0x000fe40000011406 */
[----:B------:R-:W-:Y:S01]  /*0630*/  SHF.R.S64 R69, R69, 0x1, R10 ;  /* 0x0000000145457819 */ /* 0x000fe2000000100a */
[----:B---3--:R-:W-:Y:S01]  /*0640*/  ULEA UR5, UR7, UR5, 0x18 ;  /* 0x0000000507057291 */ /* 0x008fe2000f8ec03f */
[--C-:B------:R-:W-:Y:S01]  /*0650*/  SHF.R.S64 R68, R68, 0x1, R13.reuse ;  /* 0x0000000144447819 */ /* 0x100fe2000000100d */
[----:B------:R-:W-:Y:S01]  /*0660*/  ULEA UR6, UR7, UR6, 0x18 ;  /* 0x0000000607067291 */ /* 0x000fe2000f8ec03f */
[----:B------:R-:W-:-:S02]  /*0670*/  SHF.R.S32.HI R11, RZ, 0x1, R13 ;  /* 0x00000001ff0b7819 */ /* 0x000fc4000001140d */
[----:B------:R-:W-:Y:S01]  /*0680*/  SHF.R.S32.HI R10, RZ, 0x1, R10 ;  /* 0x00000001ff0a7819 */ /* 0x000fe2000001140a */
[----:B------:R-:W-:Y:S01]  /*0690*/  ULDC.U8 UR7, c[0x0][0x2a4] ;  /* 0x0000a90000077ab9 */ /* 0x000fe20000000000 */
[----:B------:R-:W-:Y:S02]  /*06a0*/  IADD3 R6, R43, 0x1e0, RZ ;  /* 0x000001e02b067810 */ /* 0x000fe40007ffe0ff */
[----:B------:R-:W-:Y:S02]  /*06b0*/  LEA R8, R8, UR5, 0x3 ;  /* 0x0000000508087c11 */ /* 0x000fe4000f8e18ff */
[----:B------:R-:W-:Y:S02]  /*06c0*/  LEA R42, R83, UR6, 0x4 ;  /* 0x00000006532a7c11 */ /* 0x000fe4000f8e20ff */
[----:B------:R-:W-:Y:S02]  /*06d0*/  IADD3 R80, -R82, R73, RZ ;  /* 0x0000004952507210 */ /* 0x000fe40007ffe1ff */
[----:B------:R-:W-:-:S02]  /*06e0*/  SHF.L.U64.HI R70, R68, 0x2, R11 ;  /* 0x0000000244467819 */ /* 0x000fc4000001020b */
[----:B-1----:R-:W-:-:S07]  /*06f0*/  SHF.L.U64.HI R71, R69, 0x2, R10 ;  /* 0x0000000245477819 */ /* 0x002fce000001020a */
.L_x_1788:
[----:B0-2---:R-:W0:Y:S01]  /*0700*/  LDC R16, c[0x0][0x2a0] ;  /* 0x0000a800ff107b82 */ /* 0x005e220000000800 */
[----:B------:R-:W-:Y:S01]  /*0710*/  LOP3.LUT P6, RZ, R84, 0x200, RZ, 0xc0, !PT ;  /* 0x0000020054ff7812 */ /* 0x000fe200078cc0ff */
[----:B------:R-:W-:Y:S01]  /*0720*/  ULDC.64 UR12, c[0x0][0x298] ;  /* 0x0000a600000c7ab9 */ /* 0x000fe20000000a00 */
[----:B------:R-:W-:Y:S02]  /*0730*/  P2R R110, PR, RZ, 0x4 ;  /* 0x00000004ff6e7803 */ /* 0x000fe40000000000 */
[C---:B-1----:R-:W-:Y:S02]  /*0740*/  IADD3 R19, R43.reuse, 0x180, RZ ;  /* 0x000001802b137810 */ /* 0x042fe40007ffe0ff */
[----:B------:R-:W-:Y:S01]  /*0750*/  P2R R109, PR, RZ, 0x2 ;  /* 0x00000002ff6d7803 */ /* 0x000fe20000000000 */
[----:B------:R-:W1:Y:S01]  /*0760*/  @P3 LDC.64 R24, c[0x0][0x230] ;  /* 0x00008c00ff183b82 */ /* 0x000e620000000a00 */
[----:B------:R-:W-:Y:S02]  /*0770*/  IADD3 R21, R43, 0x1a0, RZ ;  /* 0x000001a02b157810 */ /* 0x000fe40007ffe0ff */
[----:B------:R-:W-:-:S05]  /*0780*/  P2R R108, PR, RZ, 0x1 ;  /* 0x00000001ff6c7803 */ /* 0x000fca0000000000 */
        /* <DEDUP_REMOVED lines=18> */
[----:B------:R-:W-:Y:S01]  /*08b0*/  IMAD R12, R15, R12, R14 ;  /* 0x0000000c0f0c7224 */ /* 0x000fe200078e020e */
[----:B------:R-:W-:-:S04]  /*08c0*/  P2R R14, PR, RZ, 0x8 ;  /* 0x00000008ff0e7803 */ /* 0x000fc80000000000 */
        /* <DEDUP_REMOVED lines=158> */
[----:B------:R-:W1:Y:S08]  /*12b0*/  @P3 LDC.64 R104, c[0x0][0x230] ;  /* 0x00008c00ff683b82 */ /* 0x000e700000000a00 */
        /* <DEDUP_REMOVED lines=27> */
[----:B------:R-:W-:Y:S02]  /*1470*/  @P1 IADD3 R106, P5, R97, R106, RZ ;  /* 0x0000006a616a1210 */ /* 0x000fe40007fbe0ff */
        /* <DEDUP_REMOVED lines=10> */
[----:B------:R-:W-:-:S04]  /*1520*/  SHF.R.U32.HI R15, RZ, 0x4, R83 ;  /* 0x00000004ff0f7819 */ /* 0x000fc80000011653 */
[----:B------:R-:W-:Y:S02]  /*1530*/  @P2 IADD3 R11, R11, R13, RZ ;  /* 0x0000000d0b0b2210 */ /* 0x000fe40007ffe0ff */
[----:B------:R-:W0:Y:S01]  /*1540*/  @P2 LDC.64 R12, c[0x0][0x228] ;  /* 0x00008a00ff0c2b82 */ /* 0x000e220000000a00 */
[C---:B------:R-:W-:Y:S02]  /*1550*/  @P2 SHF.L.U32 R101, R10.reuse, 0x2, RZ ;  /* 0x000000020a652819 */ /* 0x040fe400000006ff */
[----:B------:R-:W-:Y:S02]  /*1560*/  @P2 SHF.L.U64.HI R10, R10, 0x2, R11 ;  /* 0x000000020a0a2819 */ /* 0x000fe4000001020b */
[----:B------:R-:W-:-:S04]  /*1570*/  @P2 IADD3 R76, P5, R101, R76, RZ ;  /* 0x0000004c654c2210 */ /* 0x000fc80007fbe0ff */
[----:B------:R-:W-:Y:S02]  /*1580*/  @P2 IADD3.X R77, R10, R77, RZ, P5, !PT ;  /* 0x0000004d0a4d2210 */ /* 0x000fe40002ffe4ff */
[----:B0-----:R-:W-:-:S04]  /*1590*/  @P2 IADD3 R100, P5, R101, R12, RZ ;  /* 0x0000000c65642210 */ /* 0x001fc80007fbe0ff */
[----:B------:R-:W-:Y:S02]  /*15a0*/  @P2 IADD3.X R101, R10, R13, RZ, P5, !PT ;  /* 0x0000000d0a652210 */ /* 0x000fe40002ffe4ff */
[----:B------:R-:W0:Y:S01]  /*15b0*/  LDC R10, c[0x0][0x2ac] ;  /* 0x0000ab00ff0a7b82 */ /* 0x000e220000000800 */
[----:B------:R-:W-:Y:S01]  /*15c0*/  SHF.R.S32.HI R13, RZ, 0x1f, R19 ;  /* 0x0000001fff0d7819 */ /* 0x000fe20000011413 */
[----:B0-----:R-:W-:-:S05]  /*15d0*/  IMAD R15, R10, UR10, R15 ;  /* 0x0000000a0a0f7c24 */ /* 0x001fca000f8e020f */
[----:B------:R-:W-:-:S04]  /*15e0*/  IADD3 R10, R15, 0x180, RZ ;  /* 0x000001800f0a7810 */ /* 0x000fc80007ffe0ff */
[----:B------:R-:W-:Y:S02]  /*15f0*/  SHF.R.S32.HI R11, RZ, 0x1f, R10 ;  /* 0x0000001fff0b7819 */ /* 0x000fe4000001140a */
[----:B------:R-:W-:-:S04]  /*1600*/  ISETP.GE.U32.AND P5, PT, R10, UR12, PT ;  /* 0x0000000c0a007c0c */ /* 0x000fc8000bfa6070 */
[----:B------:R-:W-:-:S04]  /*1610*/  ISETP.GE.AND.EX P5, PT, R11, UR13, PT, P5 ;  /* 0x0000000d0b007c0c */ /* 0x000fc8000bfa6350 */
[----:B------:R-:W-:-:S13]  /*1620*/  ISETP.LT.U32.AND P2, PT, R83, 0x200, !P5 ;  /* 0x000002005300780c */ /* 0x000fda0006f41070 */
[----:B------:R-:W0:Y:S08]  /*1630*/  @P2 LDC.64 R10, c[0x0][0x288] ;  /* 0x0000a200ff0a2b82 */ /* 0x000e300000000a00 */
[----:B------:R-:W3:Y:S01]  /*1640*/  @P2 LDC.64 R52, c[0x0][0x230] ;  /* 0x00008c00ff342b82 */ /* 0x000ee20000000a00 */
        /* <DEDUP_REMOVED lines=9> */
[----:B---3--:R-:W-:-:S04]  /*16e0*/  @P2 IADD3 R52, P5, R17, R52, RZ ;  /* 0x0000003411342210 */ /* 0x008fc80007fbe0ff */
[----:B------:R-:W-:Y:S02]  /*16f0*/  @P2 IADD3.X R53, R10, R53, RZ, P5, !PT ;  /* 0x000000350a352210 */ /* 0x000fe40002ffe4ff */
[----:B0-----:R-:W-:-:S04]  /*1700*/  @P2 IADD3 R16, P5, R17, R12, RZ ;  /* 0x0000000c11102210 */ /* 0x001fc80007fbe0ff */
[----:B------:R-:W-:Y:S02]  /*1710*/  @P2 IADD3.X R17, R10, R13, RZ, P5, !PT ;  /* 0x0000000d0a112210 */ /* 0x000fe40002ffe4ff */
[----:B------:R-:W-:Y:S02]  /*1720*/  IADD3 R10, R15, 0x1a0, RZ ;  /* 0x000001a00f0a7810 */ /* 0x000fe40007ffe0ff */
[----:B------:R-:W-:Y:S02]  /*1730*/  SHF.R.S32.HI R13, RZ, 0x1f, R21 ;  /* 0x0000001fff0d7819 */ /* 0x000fe40000011415 */
        /* <DEDUP_REMOVED lines=28> */
[----:B------:R-:W3:Y:S08]  /*1900*/  @P5 LDC.64 R58, c[0x0][0x230] ;  /* 0x00008c00ff3a5b82 */ /* 0x000ef00000000a00 */
[----:B------:R-:W4:Y:S01]  /*1910*/  @P5 LDC.64 R56, c[0x0][0x228] ;  /* 0x00008a00ff385b82 */ /* 0x000f220000000a00 */
        /* <DEDUP_REMOVED lines=9> */
[----:B---3--:R-:W-:Y:S02]  /*19b0*/  @P5 IADD3 R58, P6, R11, R58, RZ ;  /* 0x0000003a0b3a5210 */ /* 0x008fe40007fde0ff */
[----:B------:R-:W-:Y:S02]  /*19c0*/  SHF.R.S32.HI R13, RZ, 0x1f, R6 ;  /* 0x0000001fff0d7819 */ /* 0x000fe40000011406 */
[----:B------:R-:W-:-:S02]  /*19d0*/  @P5 IADD3.X R59, R12, R59, RZ, P6, !PT ;  /* 0x0000003b0c3b5210 */ /* 0x000fc400037fe4ff */
[----:B----4-:R-:W-:-:S04]  /*19e0*/  @P5 IADD3 R56, P6, R11, R56, RZ ;  /* 0x000000380b385210 */ /* 0x010fc80007fde0ff */
[----:B------:R-:W-:Y:S02]  /*19f0*/  @P5 IADD3.X R57, R12, R57, RZ, P6, !PT ;  /* 0x000000390c395210 */ /* 0x000fe400037fe4ff */
[----:B------:R-:W-:Y:S02]  /*1a00*/  ISETP.GE.U32.AND P6, PT, R15, UR12, PT ;  /* 0x0000000c0f007c0c */ /* 0x000fe4000bfc6070 */
[----:B------:R-:W-:Y:S02]  /*1a10*/  IADD3 R15, R43, 0x60, RZ ;  /* 0x000000602b0f7810 */ /* 0x000fe40007ffe0ff */
        /* <DEDUP_REMOVED lines=13> */
[----:B---3--:R-:W-:Y:S02]  /*1af0*/  @P6 IADD3 R20, P0, R11, R20, RZ ;  /* 0x000000140b146210 */ /* 0x008fe40007f1e0ff */
[----:B------:R-:W-:Y:S02]  /*1b00*/  SHF.R.S32.HI R13, RZ, 0x1f, R15 ;  /* 0x0000001fff0d7819 */ /* 0x000fe4000001140f */
[----:B------:R-:W-:-:S02]  /*1b10*/  @P6 IADD3.X R21, R12, R21, RZ, P0, !PT ;  /* 0x000000150c156210 */ /* 0x000fc400007fe4ff */
[----:B----4-:R-:W-:Y:S02]  /*1b20*/  @P6 IADD3 R22, P0, R11, R22, RZ ;  /* 0x000000160b166210 */ /* 0x010fe40007f1e0ff */
[----:B------:R-:W0:Y:S02]  /*1b30*/  @P3 LDC.64 R10, c[0x0][0x288] ;  /* 0x0000a200ff0a3b82 */ /* 0x000e240000000a00 */
[----:B------:R-:W-:Y:S01]  /*1b40*/  @P6 IADD3.X R23, R12, R23, RZ, P0, !PT ;  /* 0x000000170c176210 */ /* 0x000fe200007fe4ff */
        /* <DEDUP_REMOVED lines=8> */
[----:B-1----:R-:W-:-:S04]  /*1bd0*/  @P3 IADD3 R104, P0, R11, R104, RZ ;  /* 0x000000680b683210 */ /* 0x002fc80007f1e0ff */
[C---:B------:R-:W-:Y:S02]  /*1be0*/  @P3 IADD3.X R105, R12.reuse, R105, RZ, P0, !PT ;  /* 0x000000690c693210 */ /* 0x040fe400007fe4ff */
[----:B--2---:R-:W-:Y:S02]  /*1bf0*/  @P3 IADD3 R102, P0, R11, R102, RZ ;  /* 0x000000660b663210 */ /* 0x004fe40007f1e0ff */
[----:B------:R-:W0:Y:S02]  /*1c00*/  LDC.64 R10, c[0x0][0x248] ;  /* 0x00009200ff0a7b82 */ /* 0x000e240000000a00 */
[----:B------:R-:W-:Y:S02]  /*1c10*/  @P3 IADD3.X R103, R12, R103, RZ, P0, !PT ;  /* 0x000000670c673210 */ /* 0x000fe400007fe4ff */
[----:B------:R-:W-:Y:S01]  /*1c20*/  ISETP.NE.AND P3, PT, R14, RZ, PT ;  /* 0x000000ff0e00720c */ /* 0x000fe20003f65270 */
[----:B0-----:R-:W-:-:S06]  /*1c30*/  IMAD.WIDE R44, R79, 0x8, R10 ;  /* 0x000000084f2c7825 */ /* 0x001fcc00078e020a */
[----:B------:R-:W2:Y:S01]  /*1c40*/  LDG.E.64 R44, desc[UR8][R44.64] ;  /* 0x000000082c2c7981 */ /* 0x000ea2000c1e1b00 */
[----:B------:R-:W-:Y:S02]  /*1c50*/  MOV R85, 0x3f800000 ;  /* 0x3f80000000557802 */ /* 0x000fe40000000f00 */
[----:B------:R-:W-:Y:S02]  /*1c60*/  CS2R R46, SRZ ;  /* 0x00000000002e7805 */ /* 0x000fe4000001ff00 */
[----:B------:R-:W-:Y:S02]  /*1c70*/  MOV R10, RZ ;  /* 0x000000ff000a7202 */ /* 0x000fe40000000f00 */
[----:B------:R-:W-:Y:S02]  /*1c80*/  CS2R R48, SRZ ;  /* 0x0000000000307805 */ /* 0x000fe4000001ff00 */
[----:B------:R-:W-:Y:S01]  /*1c90*/  CS2R R12, SRZ ;  /* 0x00000000000c7805 */ /* 0x000fe2000001ff00 */
[----:B------:R-:W5:Y:S04]  /*1ca0*/  @P2 LDG.E.64 R46, desc[UR8][R52.64] ;  /* 0x00000008342e2981 */ /* 0x000f68000c1e1b00 */
[----:B------:R0:W5:Y:S04]  /*1cb0*/  @P1 LDG.E.64 R48, desc[UR8][R54.64] ;  /* 0x0000000836301981 */ /* 0x000168000c1e1b00 */
[----:B------:R1:W5:Y:S01]  /*1cc0*/  @P1 LDG.E.64 R12, desc[UR8][R18.64] ;  /* 0x00000008120c1981 */ /* 0x000362000c1e1b00 */
[----:B------:R-:W-:-:S02]  /*1cd0*/  LOP3.LUT P1, RZ, R84, 0x40, RZ, 0xc0, !PT ;  /* 0x0000004054ff7812 */ /* 0x000fc4000782c0ff */
[----:B0-----:R-:W-:Y:S02]  /*1ce0*/  CS2R R54, SRZ ;  /* 0x0000000000367805 */ /* 0x001fe4000001ff00 */
[----:B-1----:R-:W-:Y:S02]  /*1cf0*/  CS2R R18, SRZ ;  /* 0x0000000000127805 */ /* 0x002fe4000001ff00 */
[----:B------:R-:W-:-:S06]  /*1d00*/  CS2R R50, SRZ ;  /* 0x0000000000327805 */ /* 0x000fcc000001ff00 */
[----:B------:R0:W5:Y:S02]  /*1d10*/  @P5 LDG.E.64 R50, desc[UR8][R58.64] ;  /* 0x000000083a325981 */ /* 0x000164000c1e1b00 */
[----:B0-----:R-:W-:-:S06]  /*1d20*/  CS2R R58, SRZ ;  /* 0x00000000003a7805 */ /* 0x001fcc000001ff00 */
[----:B------:R0:W5:Y:S02]  /*1d30*/  @P4 LDG.E.64 R58, desc[UR8][R26.64] ;  /* 0x000000081a3a4981 */ /* 0x000164000c1e1b00 */
[----:B0-----:R-:W-:-:S06]  /*1d40*/  CS2R R26, SRZ ;  /* 0x00000000001a7805 */ /* 0x001fcc000001ff00 */
[----:B------:R0:W5:Y:S02]  /*1d50*/  @P1 LDG.E.64 R26, desc[UR8][R88.64] ;  /* 0x00000008581a1981 */ /* 0x000164000c1e1b00 */
[----:B0-----:R-:W-:Y:S01]  /*1d60*/  CS2R R88, SRZ ;  /* 0x0000000000587805 */ /* 0x001fe2000001ff00 */
[----:B--2---:R-:W-:-:S05]  /*1d70*/  FFMA.FTZ R11, -R44, R44, R45 ;  /* 0x0000002c2c0b7223 */ /* 0x004fca000001012d */
[----:B------:R-:W-:-:S13]  /*1d80*/  FSETP.GTU.FTZ.AND P0, PT, R11, RZ, PT ;  /* 0x000000ff0b00720b */ /* 0x000fda0003f1c000 */
[----:B------:R-:W0:Y:S02]  /*1d90*/  @P0 LDC R14, c[0x0][0x250] ;  /* 0x00009400ff0e0b82 */ /* 0x000e240000000800 */
[----:B0-----:R-:W-:Y:S01]  /*1da0*/  @P0 FADD.FTZ R14, R11, R14 ;  /* 0x0000000e0b0e0221 */ /* 0x001fe20000010000 */
[----:B------:R-:W-:-:S03]  /*1db0*/  MOV R11, RZ ;  /* 0x000000ff000b7202 */ /* 0x000fc60000000f00 */
[----:B------:R0:W1:Y:S01]  /*1dc0*/  @P0 MUFU.RSQ R85, R14 ;  /* 0x0000000e00550308 */ /* 0x0000620000001400 */
[C---:B------:R-:W-:Y:S02]  /*1dd0*/  LOP3.LUT P0, RZ, R84.reuse, 0x200, RZ, 0xc0, !PT ;  /* 0x0000020054ff7812 */ /* 0x040fe4000780c0ff */
[----:B------:R-:W5:Y:S01]  /*1de0*/  @P2 LDG.E.64 R10, desc[UR8][R16.64] ;  /* 0x00000008100a2981 */ /* 0x000f62000c1e1b00 */
[----:B0-----:R-:W-:Y:S02]  /*1df0*/  CS2R R14, SRZ ;  /* 0x00000000000e7805 */ /* 0x001fe4000001ff00 */
[----:B------:R-:W-:-:S08]  /*1e00*/  LOP3.LUT P2, RZ, R84, 0x80, RZ, 0xc0, !PT ;  /* 0x0000008054ff7812 */ /* 0x000fd0000784c0ff */
[----:B------:R-:W5:Y:S04]  /*1e10*/  @P0 LDG.E.64 R54, desc[UR8][R62.64] ;  /* 0x000000083e360981 */ /* 0x000f68000c1e1b00 */
[----:B------:R0:W5:Y:S04]  /*1e20*/  @P5 LDG.E.64 R14, desc[UR8][R56.64] ;  /* 0x00000008380e5981 */ /* 0x000168000c1e1b00 */
[----:B------:R-:W5:Y:S01]  /*1e30*/  @P0 LDG.E.64 R18, desc[UR8][R60.64] ;  /* 0x000000083c120981 */ /* 0x000f62000c1e1b00 */
[----:B0-----:R-:W-:Y:S02]  /*1e40*/  CS2R R56, SRZ ;  /* 0x0000000000387805 */ /* 0x001fe4000001ff00 */
[----:B------:R-:W-:-:S02]  /*1e50*/  LOP3.LUT P0, RZ, R84, 0x10, RZ, 0xc0, !PT ;  /* 0x0000001054ff7812 */ /* 0x000fc4000780c0ff */
[----:B------:R-:W-:Y:S02]  /*1e60*/  CS2R R62, SRZ ;  /* 0x00000000003e7805 */ /* 0x000fe4000001ff00 */
[----:B------:R0:W5:Y:S04]  /*1e70*/  @P3 LDG.E.64 R56, desc[UR8][R24.64] ;  /* 0x0000000818383981 */ /* 0x000168000c1e1b00 */
[----:B------:R2:W5:Y:S01]  /*1e80*/  @P1 LDG.E.64 R62, desc[UR8][R30.64] ;  /* 0x000000081e3e1981 */ /* 0x000562000c1e1b00 */
[----:B0-----:R-:W-:Y:S02]  /*1e90*/  CS2R R24, SRZ ;  /* 0x0000000000187805 */ /* 0x001fe4000001ff00 */
[----:B--2---:R-:W-:-:S04]  /*1ea0*/  CS2R R30, SRZ ;  /* 0x00000000001e7805 */ /* 0x004fc8000001ff00 */
[----:B------:R0:W5:Y:S01]  /*1eb0*/  @P2 LDG.E.64 R24, desc[UR8][R66.64] ;  /* 0x0000000842182981 */ /* 0x000162000c1e1b00 */
[----:B------:R-:W-:-:S03]  /*1ec0*/  CS2R R60, SRZ ;  /* 0x00000000003c7805 */ /* 0x000fc6000001ff00 */
[----:B------:R2:W5:Y:S01]  /*1ed0*/  @P0 LDG.E.64 R30, desc[UR8][R90.64] ;  /* 0x000000085a1e0981 */ /* 0x000562000c1e1b00 */
[----:B------:R-:W-:-:S03]  /*1ee0*/  ISETP.NE.AND P1, PT, R109, RZ, PT ;  /* 0x000000ff6d00720c */ /* 0x000fc60003f25270 */
[----:B------:R-:W5:Y:S01]  /*1ef0*/  @P2 LDG.E.64 R60, desc[UR8][R86.64] ;  /* 0x00000008563c2981 */ /* 0x000f62000c1e1b00 */
[----:B0-----:R-:W-:-:S06]  /*1f00*/  CS2R R66, SRZ ;  /* 0x0000000000427805 */ /* 0x001fcc000001ff00 */
[----:B------:R-:W5:Y:S01]  /*1f10*/  @P0 LDG.E.64 R66, desc[UR8][R92.64] ;  /* 0x000000085c420981 */ /* 0x000f62000c1e1b00 */
[----:B------:R-:W-:Y:S02]  /*1f20*/  ISETP.NE.AND P0, PT, R108, RZ, PT ;  /* 0x000000ff6c00720c */ /* 0x000fe40003f05270 */
[----:B------:R-:W-:Y:S02]  /*1f30*/  ISETP.NE.AND P2, PT, R110, RZ, PT ;  /* 0x000000ff6e00720c */ /* 0x000fe40003f45270 */
[----:B--2---:R-:W-:-:S06]  /*1f40*/  CS2R R90, SRZ ;  /* 0x00000000005a7805 */ /* 0x004fcc000001ff00 */
[----:B------:R-:W5:Y:S04]  /*1f50*/  @P1 LDG.E.64 R90, desc[UR8][R106.64] ;  /* 0x000000086a5a1981 */ /* 0x000f68000c1e1b00 */
[----:B------:R0:W5:Y:S02]  /*1f60*/  @P0 LDG.E.64 R88, desc[UR8][R38.64] ;  /* 0x0000000826580981 */ /* 0x000164000c1e1b00 */
[----:B0-----:R-:W-:-:S06]  /*1f70*/  CS2R R38, SRZ ;  /* 0x0000000000267805 */ /* 0x001fcc000001ff00 */
[----:B------:R-:W5:Y:S01]  /*1f80*/  @P2 LDG.E.64 R38, desc[UR8][R100.64] ;  /* 0x0000000864262981 */ /* 0x000f62000c1e1b00 */
[----:B------:R-:W-:Y:S02]  /*1f90*/  CS2R R52, SRZ ;  /* 0x0000000000347805 */ /* 0x000fe4000001ff00 */
[----:B------:R-:W-:Y:S02]  /*1fa0*/  CS2R R16, SRZ ;  /* 0x0000000000107805 */ /* 0x000fe4000001ff00 */
[----:B------:R-:W-:Y:S02]  /*1fb0*/  LOP3.LUT P5, RZ, R84, 0x20, RZ, 0xc0, !PT ;  /* 0x0000002054ff7812 */ /* 0x000fe400078ac0ff */
[----:B------:R0:W5:Y:S04]  /*1fc0*/  @P6 LDG.E.64 R52, desc[UR8][R20.64] ;  /* 0x0000000814346981 */ /* 0x000168000c1e1b00 */
[----:B------:R2:W5:Y:S01]  /*1fd0*/  @P6 LDG.E.64 R16, desc[UR8][R22.64] ;  /* 0x0000000816106981 */ /* 0x000562000c1e1b00 */
[----:B0-----:R-:W-:-:S02]  /*1fe0*/  CS2R R20, SRZ ;  /* 0x0000000000147805 */ /* 0x001fc4000001ff00 */
[----:B--2---:R-:W-:Y:S02]  /*1ff0*/  CS2R R22, SRZ ;  /* 0x0000000000167805 */ /* 0x004fe4000001ff00 */
[----:B------:R-:W-:Y:S02]  /*2000*/  LOP3.LUT P6, RZ, R84, 0x8, RZ, 0xc0, !PT ;  /* 0x0000000854ff7812 */ /* 0x000fe400078cc0ff */
[----:B------:R0:W5:Y:S04]  /*2010*/  @P3 LDG.E.64 R20, desc[UR8][R64.64] ;  /* 0x0000000840143981 */ /* 0x000168000c1e1b00 */
[----:B------:R2:W5:Y:S01]  /*2020*/  @P4 LDG.E.64 R22, desc[UR8][R28.64] ;  /* 0x000000081c164981 */ /* 0x000562000c1e1b00 */
[----:B0-----:R-:W-:Y:S02]  /*2030*/  CS2R R64, SRZ ;  /* 0x0000000000407805 */ /* 0x001fe4000001ff00 */
[----:B--2---:R-:W-:-:S04]  /*2040*/  CS2R R28, SRZ ;  /* 0x00000000001c7805 */ /* 0x004fc8000001ff00 */
[----:B------:R0:W5:Y:S04]  /*2050*/  @P5 LDG.E.64 R64, desc[UR8][R32.64] ;  /* 0x0000000820405981 */ /* 0x000168000c1e1b00 */
[----:B------:R2:W5:Y:S01]  /*2060*/  @P5 LDG.E.64 R28, desc[UR8][R34.64] ;  /* 0x00000008221c5981 */ /* 0x000562000c1e1b00 */
[----:B------:R-:W-:Y:S02]  /*2070*/  LOP3.LUT P5, RZ, R84, 0x100, RZ, 0xc0, !PT ;  /* 0x0000010054ff7812 */ /* 0x000fe400078ac0ff */
[----:B0-----:R-:W-:Y:S02]  /*2080*/  CS2R R32, SRZ ;  /* 0x0000000000207805 */ /* 0x001fe4000001ff00 */
[----:B--2---:R-:W-:-:S04]  /*2090*/  CS2R R34, SRZ ;  /* 0x0000000000227805 */ /* 0x004fc8000001ff00 */
[----:B------:R0:W5:Y:S04]  /*20a0*/  @P6 LDG.E.64 R32, desc[UR8][R94.64] ;  /* 0x000000085e206981 */ /* 0x000168000c1e1b00 */
[----:B------:R2:W5:Y:S01]  /*20b0*/  @P0 LDG.E.64 R34, desc[UR8][R40.64] ;  /* 0x0000000828220981 */ /* 0x000562000c1e1b00 */
[----:B0-----:R-:W-:Y:S02]  /*20c0*/  CS2R R94, SRZ ;  /* 0x00000000005e7805 */ /* 0x001fe4000001ff00 */
[----:B--2---:R-:W-:-:S04]  /*20d0*/  CS2R R40, SRZ ;  /* 0x0000000000287805 */ /* 0x004fc8000001ff00 */
[----:B------:R-:W5:Y:S01]  /*20e0*/  @P5 LDG.E.64 R94, desc[UR8][R104.64] ;  /* 0x00000008685e5981 */ /* 0x000f62000c1e1b00 */
[----:B------:R-:W-:-:S03]  /*20f0*/  CS2R R86, SRZ ;  /* 0x0000000000567805 */ /* 0x000fc6000001ff00 */
[----:B------:R-:W5:Y:S01]  /*2100*/  @P5 LDG.E.64 R40, desc[UR8][R102.64] ;  /* 0x0000000866285981 */ /* 0x000f62000c1e1b00 */
[----:B------:R-:W-:Y:S02]  /*2110*/  ISETP.GT.U32.AND P5, PT, R83, 0x1ff, PT ;  /* 0x000001ff5300780c */ /* 0x000fe40003fa4070 */
[----:B------:R-:W-:Y:S01]  /*2120*/  CS2R R92, SRZ ;  /* 0x00000000005c7805 */ /* 0x000fe2000001ff00 */
[----:B------:R0:W5:Y:S01]  /*2130*/  @P6 LDG.E.64 R86, desc[UR8][R36.64] ;  /* 0x0000000824566981 */ /* 0x000162000c1e1b00 */
[----:B------:R-:W-:Y:S04]  /*2140*/  BSSY B0, `(.L_x_1706) ;  /* 0x0000018000007945 */ /* 0x000fe80003800000 */
[----:B------:R2:W5:Y:S01]  /*2150*/  @P2 LDG.E.64 R92, desc[UR8][R76.64] ;  /* 0x000000084c5c2981 */ /* 0x000562000c1e1b00 */
[----:B0-----:R-:W-:-:S02]  /*2160*/  CS2R R36, SRZ ;  /* 0x0000000000247805 */ /* 0x001fc4000001ff00 */
        /* <DEDUP_REMOVED lines=21> */
.L_x_1707:
[----:B------:R-:W-:Y:S05]  /*22c0*/  BSYNC B0 ;  /* 0x0000000000007941 */ /* 0x000fea0003800000 */
.L_x_1706:
[----:B------:R-:W-:Y:S01]  /*22d0*/  ISETP.NE.AND P5, PT, RZ, UR7, PT ;  /* 0x00000007ff007c0c */ /* 0x000fe2000bfa5270 */
[C---:B-----5:R-:W-:Y:S01]  /*22e0*/  FADD.FTZ R100, -R44.reuse, R54 ;  /* 0x000000362c647221 */ /* 0x060fe20000010100 */
[----:B------:R-:W-:Y:S01]  /*22f0*/  FADD.FTZ R98, -R44, R55 ;  /* 0x000000372c627221 */ /* 0x000fe20000010100 */
[----:B------:R-:W-:Y:S01]  /*2300*/  LOP3.LUT R84, R84, 0xfffffffd, RZ, 0xc0, !PT ;  /* 0xfffffffd54547812 */ /* 0x000fe200078ec0ff */
[C---:B------:R-:W-:Y:S01]  /*2310*/  FADD.FTZ R110, -R44.reuse, R56 ;  /* 0x000000382c6e7221 */ /* 0x040fe20000010100 */
[----:B------:R-:W-:Y:S01]  /*2320*/  FADD.FTZ R54, -R44, R57 ;  /* 0x000000392c367221 */ /* 0x000fe20000010100 */
[----:B------:R-:W-:Y:S01]  /*2330*/  MOV R109, R18 ;  /* 0x00000012006d7202 */ /* 0x000fe20000000f00 */
[----:B------:R-:W-:Y:S01]  /*2340*/  FMUL.FTZ R100, R100, R85 ;  /* 0x0000005564647220 */ /* 0x000fe20000410000 */
        /* <DEDUP_REMOVED lines=23> */
.L_x_1708:
        /* <DEDUP_REMOVED lines=26> */
.L_x_1709:
        /* <DEDUP_REMOVED lines=31> */
.L_x_1710:
        /* <DEDUP_REMOVED lines=31> */
.L_x_1711:
[----:B------:R-:W-:Y:S01]  /*2a40*/  FFMA.FTZ R105, R103, R104, R54 ;  /* 0x0000006867697223 */ /* 0x000fe20000010036 */
[----:B------:R-:W-:Y:S01]  /*2a50*/  FMUL.FTZ R59, R55, R96 ;  /* 0x00000060373b7220 */ /* 0x000fe20000410000 */
[----:B------:R-:W-:Y:S01]  /*2a60*/  FADD.FTZ R104, R104, R45 ;  /* 0x0000002d68687221 */ /* 0x000fe20000010000 */
[C---:B------:R-:W-:Y:S01]  /*2a70*/  FADD.FTZ R60, -R44.reuse, R60 ;  /* 0x0000003c2c3c7221 */ /* 0x040fe20000010100 */
[----:B------:R-:W-:Y:S01]  /*2a80*/  FADD.FTZ R112, -R44, R61 ;  /* 0x0000003d2c707221 */ /* 0x000fe20000010100 */
[----:B------:R-:W-:Y:S01]  /*2a90*/  FFMA.FTZ R110, R94, R59, R105 ;  /* 0x0000003b5e6e7223 */ /* 0x000fe20000010069 */
[----:B------:R-:W-:Y:S01]  /*2aa0*/  FADD.FTZ R59, R104, R59 ;  /* 0x0000003b683b7221 */ /* 0x000fe20000010000 */
[----:B------:R-:W-:Y:S01]  /*2ab0*/  FMUL.FTZ R104, R60, R85 ;  /* 0x000000553c687220 */ /* 0x000fe20000410000 */
[----:B------:R-:W-:Y:S01]  /*2ac0*/  MOV R45, R24 ;  /* 0x00000018002d7202 */ /* 0x000fe20000000f00 */
[----:B------:R-:W-:Y:S01]  /*2ad0*/  FMUL.FTZ R60, R56, R97 ;  /* 0x00000061383c7220 */ /* 0x000fe20000410000 */
        /* <DEDUP_REMOVED lines=21> */
.L_x_1712:
        /* <DEDUP_REMOVED lines=55> */
.L_x_1713:
[----:B------:R-:W-:Y:S01]  /*2fa0*/  FMUL.FTZ R63, R47, R96 ;  /* 0x000000602f3f7220 */ /* 0x000fe20000410000 */
[----:B------:R-:W-:Y:S01]  /*2fb0*/  FFMA.FTZ R53, R98, R107, R53 ;  /* 0x0000006b62357223 */ /* 0x000fe20000010035 */
[----:B------:R-:W-:Y:S01]  /*2fc0*/  FADD.FTZ R87, R87, R107 ;  /* 0x0000006b57577221 */ /* 0x000fe20000010000 */
[----:B------:R-:W-:Y:S01]  /*2fd0*/  FMUL.FTZ R116, R116, R85 ;  /* 0x0000005574747220 */ /* 0x000fe20000410000 */
[----:B------:R-:W-:Y:S01]  /*2fe0*/  FFMA.FTZ R89, R118, R63, R61 ;  /* 0x0000003f76597223 */ /* 0x000fe2000001003d */
[----:B------:R-:W-:Y:S01]  /*2ff0*/  FADD.FTZ R59, R59, R63 ;  /* 0x0000003f3b3b7221 */ /* 0x000fe20000010000 */
[----:B------:R-:W-:Y:S01]  /*3000*/  FFMA.FTZ R61, R101, R108, RZ ;  /* 0x0000006c653d7223 */ /* 0x000fe200000100ff */
[----:B------:R-:W-:Y:S01]  /*3010*/  FADD.FTZ R63, RZ, R108 ;  /* 0x0000006cff3f7221 */ /* 0x000fe20000010000 */
[----:B------:R-:W-:Y:S01]  /*3020*/  FMUL.FTZ R108, R60, R97 ;  /* 0x000000613c6c7220 */ /* 0x000fe20000410000 */
[----:B------:R-:W-:Y:S01]  /*3030*/  FMUL.FTZ R117, R65, R85 ;  /* 0x0000005541757220 */ /* 0x000fe20000410000 */
[----:B------:R-:W-:Y:S01]  /*3040*/  FFMA.FTZ R61, R99, R106, R61 ;  /* 0x0000006a633d7223 */ /* 0x000fe2000001003d */
[----:B------:R-:W-:Y:S01]  /*3050*/  FADD.FTZ R63, R63, R106 ;  /* 0x0000006a3f3f7221 */ /* 0x000fe20000010000 */
[----:B------:R-:W-:Y:S01]  /*3060*/  FADD.FTZ R91, R108, R59 ;  /* 0x0000003b6c5b7221 */ /* 0x000fe20000010000 */
[----:B------:R-:W-:Y:S01]  /*3070*/  FFMA.FTZ R89, R119, R108, R89 ;  /* 0x0000006c77597223 */ /* 0x000fe20000010059 */
        /* <DEDUP_REMOVED lines=21> */
.L_x_1714:
[----:B------:R-:W-:Y:S01]  /*31d0*/  FMUL.FTZ R65, R59, R96 ;  /* 0x000000603b417220 */ /* 0x000fe20000410000 */
[----:B------:R-:W-:Y:S01]  /*31e0*/  FADD.FTZ R108, R87, R57 ;  /* 0x00000039576c7221 */ /* 0x000fe20000010000 */
[----:B------:R-:W-:Y:S01]  /*31f0*/  FMUL.FTZ R87, R106, R97 ;  /* 0x000000616a577220 */ /* 0x000fe20000410000 */
[----:B------:R-:W-:Y:S01]  /*3200*/  FFMA.FTZ R53, R102, R57, R53 ;  /* 0x0000003966357223 */ /* 0x000fe20000010035 */
[----:B------:R-:W-:Y:S01]  /*3210*/  FFMA.FTZ R89, R116, R65, R89 ;  /* 0x0000004174597223 */ /* 0x000fe20000010059 */
[----:B------:R-:W-:Y:S01]  /*3220*/  FADD.FTZ R91, R91, R65 ;  /* 0x000000415b5b7221 */ /* 0x000fe20000010000 */
[----:B------:R-:W-:Y:S01]  /*3230*/  FADD.FTZ R63, R63, R58 ;  /* 0x0000003a3f3f7221 */ /* 0x000fe20000010000 */
[----:B------:R-:W-:Y:S01]  /*3240*/  FFMA.FTZ R61, R103, R58, R61 ;  /* 0x0000003a673d7223 */ /* 0x000fe2000001003d */
[----:B------:R-:W-:Y:S01]  /*3250*/  FFMA.FTZ R65, R117, R87, R89 ;  /* 0x0000005775417223 */ /* 0x000fe20000010059 */
[----:B------:R-:W-:Y:S01]  /*3260*/  FADD.FTZ R87, R87, R91 ;  /* 0x0000005b57577221 */ /* 0x000fe20000010000 */
        /* <DEDUP_REMOVED lines=23> */
.L_x_1715:
        /* <DEDUP_REMOVED lines=33> */
.L_x_1716:
        /* <DEDUP_REMOVED lines=33> */
.L_x_1717:
        /* <DEDUP_REMOVED lines=33> */
.L_x_1718:
        /* <DEDUP_REMOVED lines=33> */
.L_x_1719:
[----:B------:R-:W-:Y:S01]  /*3c20*/  FMUL.FTZ R66, R55, R96 ;  /* 0x0000006037427220 */ /* 0x000fe20000410000 */
[----:B------:R-:W-:Y:S01]  /*3c30*/  FADD.FTZ R64, R64, R57 ;  /* 0x0000003940407221 */ /* 0x000fe20000010000 */
[----:B------:R-:W-:Y:S01]  /*3c40*/  FFMA.FTZ R59, R114, R57, R59 ;  /* 0x00000039723b7223 */ /* 0x000fe2000001003b */
[----:B------:R-:W-:Y:S01]  /*3c50*/  FADD.FTZ R57, R63, R58 ;  /* 0x0000003a3f397221 */ /* 0x000fe20000010000 */
[----:B------:R-:W-:Y:S01]  /*3c60*/  FADD.FTZ R92, R65, R66 ;  /* 0x00000042415c7221 */ /* 0x000fe20000010000 */
[----:B------:R-:W-:Y:S01]  /*3c70*/  FFMA.FTZ R90, R106, R66, R61 ;  /* 0x000000426a5a7223 */ /* 0x000fe2000001003d */
        /* <DEDUP_REMOVED lines=27> */
.L_x_1720:
        /* <DEDUP_REMOVED lines=29> */
.L_x_1721:
        /* <DEDUP_REMOVED lines=29> */
.L_x_1722:
[----:B------:R-:W-:Y:S01]  /*41d0*/  FMUL.FTZ R50, R51, R96 ;  /* 0x0000006033327220 */ /* 0x000fe20000410000 */
[----:B------:R-:W-:-:S03]  /*41e0*/  FMUL.FTZ R87, R44, R85 ;  /* 0x000000552c577220 */ /* 0x000fc60000410000 */
[----:B------:R-:W-:Y:S01]  /*41f0*/  FFMA.FTZ R86, R88, R50, R63 ;  /* 0x0000003258567223 */ /* 0x000fe2000001003f */
[----:B------:R-:W-:Y:S01]  /*4200*/  FADD.FTZ R63, R65, R50 ;  /* 0x00000032413f7221 */ /* 0x000fe20000010000 */
[----:B------:R-:W-:-:S04]  /*4210*/  FMUL.FTZ R50, R48, R97 ;  /* 0x0000006130327220 */ /* 0x000fc80000410000 */
[----:B------:R-:W-:Y:S01]  /*4220*/  FFMA.FTZ R65, R89, R50, R86 ;  /* 0x0000003259417223 */ /* 0x000fe20000010056 */
[----:B------:R-:W-:Y:S01]  /*4230*/  FADD.FTZ R50, R50, R63 ;  /* 0x0000003f32327221 */ /* 0x000fe20000010000 */
[----:B------:R-:W-:Y:S01]  /*4240*/  FMUL.FTZ R86, R52, R85 ;  /* 0x0000005534567220 */ /* 0x000fe20000410000 */
[----:B------:R-:W-:Y:S02]  /*4250*/  MOV R63, R16 ;  /* 0x00000010003f7202 */ /* 0x000fe40000000f00 */
[----:B------:R-:W-:Y:S01]  /*4260*/  MOV R52, R17 ;  /* 0x0000001100347202 */ /* 0x000fe20000000f00 */
[----:B------:R-:W-:Y:S06]  /*4270*/  @!P5 BRA `(.L_x_1723) ;  /* 0x000000000048d947 */ /* 0x000fec0003800000 */
[----:B------:R-:W-:Y:S01]  /*4280*/  FFMA.FTZ R52, R86, R96, R77 ;  /* 0x0000006056347223 */ /* 0x000fe2000001004d */
[----:B------:R-:W-:-:S03]  /*4290*/  FFMA.FTZ R44, R87, R97, R76 ;  /* 0x00000061572c7223 */ /* 0x000fc6000001004c */
[----:B------:R-:W-:-:S06]  /*42a0*/  FMUL.FTZ R121, R52, -1.4426950216293334961 ;  /* 0xbfb8aa3b34797820 */ /* 0x000fcc0000410000 */
[----:B------:R-:W0:Y:S02]  /*42b0*/  MUFU.EX2 R121, R121 ;  /* 0x0000007900797308 */ /* 0x000e240000000800 */
[----:B0-----:R-:W-:-:S06]  /*42c0*/  FADD.FTZ R63, R121, 1 ;  /* 0x3f800000793f7421 */ /* 0x001fcc0000010000 */
[----:B------:R-:W0:Y:S02]  /*42d0*/  MUFU.RCP R63, R63 ;  /* 0x0000003f003f7308 */ /* 0x000e240000001000 */
[----:B0-----:R-:W-:Y:S01]  /*42e0*/  FADD.FTZ R67, -R63, 1 ;  /* 0x3f8000003f437421 */ /* 0x001fe20000010100 */
[----:B------:R-:W-:-:S03]  /*42f0*/  FMUL.FTZ R63, R16, R63 ;  /* 0x0000003f103f7220 */ /* 0x000fc60000410000 */
[----:B------:R-:W-:Y:S01]  /*4300*/  FFMA.FTZ R52, R52, R67, 1 ;  /* 0x3f80000034347423 */ /* 0x000fe20000010043 */
[----:B------:R-:W-:-:S03]  /*4310*/  FMUL.FTZ R67, R44, -1.4426950216293334961 ;  /* 0xbfb8aa3b2c437820 */ /* 0x000fc60000410000 */
[----:B------:R-:W-:-:S03]  /*4320*/  FMUL.FTZ R63, R63, R52 ;  /* 0x000000343f3f7220 */ /* 0x000fc60000410000 */
[----:B------:R-:W0:Y:S02]  /*4330*/  MUFU.EX2 R67, R67 ;  /* 0x0000004300437308 */ /* 0x000e240000000800 */
[----:B0-----:R-:W-:-:S06]  /*4340*/  FADD.FTZ R67, R67, 1 ;  /* 0x3f80000043437421 */ /* 0x001fcc0000010000 */
[----:B------:R-:W0:Y:S02]  /*4350*/  MUFU.RCP R67, R67 ;  /* 0x0000004300437308 */ /* 0x000e240000001000 */
[----:B0-----:R-:W-:Y:S01]  /*4360*/  FADD.FTZ R121, -R67, 1 ;  /* 0x3f80000043797421 */ /* 0x001fe20000010100 */
[----:B------:R-:W-:-:S03]  /*4370*/  FMUL.FTZ R52, R17, R67 ;  /* 0x0000004311347220 */ /* 0x000fc60000410000 */
[----:B------:R-:W-:-:S04]  /*4380*/  FFMA.FTZ R121, R44, R121, 1 ;  /* 0x3f8000002c797423 */ /* 0x000fc80000010079 */
[----:B------:R-:W-:-:S07]  /*4390*/  FMUL.FTZ R52, R52, R121 ;  /* 0x0000007934347220 */ /* 0x000fce0000410000 */
.L_x_1723:
        /* <DEDUP_REMOVED lines=37> */
[----:B------:R-:W-:Y:S01]  /*45f0*/  BSSY B0, `(.L_x_1724) ;  /* 0x000004b000007945 */ /* 0x000fe20003800000 */
[----:B------:R-:W-:Y:S01]  /*4600*/  FADD.FTZ R46, R64, R63 ;  /* 0x0000003f402e7221 */ /* 0x000fe20000010000 */
[----:B0-----:R-:W-:Y:S01]  /*4610*/  @!P5 FADD.FTZ R50, R50, R65 ;  /* 0x000000413232d221 */ /* 0x001fe20000010000 */
[----:B------:R-:W-:Y:S01]  /*4620*/  FFMA.FTZ R45, R87, R52, R66 ;  /* 0x00000034572d7223 */ /* 0x000fe20000010042 */
[----:B------:R-:W-:Y:S01]  /*4630*/  FADD.FTZ R47, R57, R52 ;  /* 0x00000034392f7221 */ /* 0x000fe20000010000 */
[----:B-1----:R-:W-:-:S02]  /*4640*/  @!P5 FADD.FTZ R67, R67, R44 ;  /* 0x0000002c4343d221 */ /* 0x002fc40000010000 */
        /* <DEDUP_REMOVED lines=21> */
[----:B------:R-:W-:-:S02]  /*47a0*/  FFMA.FTZ R44, R86, R63, R59 ;  /* 0x0000003f562c7223 */ /* 0x000fc4000001003b */
[----:B------:R-:W-:-:S03]  /*47b0*/  MOV R66, R50 ;  /* 0x0000003200427202 */ /* 0x000fc60000000f00 */
[----:B------:R0:W-:Y:S07]  /*47c0*/  STS.128 [R42], R44 ;  /* 0x0000002c2a007388 */ /* 0x0001ee0000000c00 */
        /* <DEDUP_REMOVED lines=45> */
.L_x_1725:
[----:B------:R-:W-:Y:S05]  /*4aa0*/  BSYNC B0 ;  /* 0x0000000000007941 */ /* 0x000fea0003800000 */
.L_x_1724:
        /* <DEDUP_REMOVED lines=35> */
[----:B------:R-:W-:Y:S01]  /*4ce0*/  LDS.128 R60, [R42+0x900] ;  /* 0x000900002a3c7984 */ /* 0x000fe20000000c00 */
[----:B------:R-:W-:Y:S01]  /*4cf0*/  FADD.FTZ R65, R65, R46 ;  /* 0x0000002e41417221 */ /* 0x000fe20000010000 */
[----:B---3--:R-:W-:Y:S01]  /*4d00*/  FADD.FTZ R121, R121, R52 ;  /* 0x0000003479797221 */ /* 0x008fe20000010000 */
[----:B------:R-:W-:Y:S01]  /*4d10*/  FADD.FTZ R64, R64, R47 ;  /* 0x0000002f40407221 */ /* 0x000fe20000010000 */
[----:B------:R-:W0:Y:S01]  /*4d20*/  LDS.128 R48, [R42+0x800] ;  /* 0x000800002a307984 */ /* 0x000e220000000c00 */
[----:B------:R-:W-:Y:S01]  /*4d30*/  FADD.FTZ R52, R44, R53 ;  /* 0x000000352c347221 */ /* 0x000fe20000010000 */
[----:B------:R-:W-:Y:S01]  /*4d40*/  FADD.FTZ R65, R65, R54 ;  /* 0x0000003641417221 */ /* 0x000fe20000010000 */
[----:B------:R-:W-:Y:S01]  /*4d50*/  FADD.FTZ R64, R64, R55 ;  /* 0x0000003740407221 */ /* 0x000fe20000010000 */
[----:B------:R-:W1:Y:S04]  /*4d60*/  LDS.128 R44, [R42+0xa00] ;  /* 0x000a00002a2c7984 */ /* 0x000e680000000c00 */
        /* <DEDUP_REMOVED lines=117> */
.L_x_1727:
[----:B------:R-:W-:Y:S05]  /*54c0*/  BSYNC B0 ;  /* 0x0000000000007941 */ /* 0x000fea0003800000 */
.L_x_1726:
[----:B------:R-:W0:Y:S01]  /*54d0*/  LDC.64 R50, c[0x0][0x268] ;  /* 0x00009a00ff327b82 */ /* 0x000e220000000a00 */
[----:B------:R-:W-:Y:S01]  /*54e0*/  LEA R49, R120, R83, 0x4 ;  /* 0x0000005378317211 */ /* 0x000fe200078e20ff */
[----:B------:R-:W-:Y:S04]  /*54f0*/  BSSY B0, `(.L_x_1728) ;  /* 0x000000e000007945 */ /* 0x000fe80003800000 */
[----:B0-----:R-:W-:Y:S01]  /*5500*/  IMAD.WIDE R50, R49, 0x4, R50 ;  /* 0x0000000431327825 */ /* 0x001fe200078e0232 */
        /* <DEDUP_REMOVED lines=12> */
.L_x_1729:
[----:B------:R-:W-:Y:S05]  /*55d0*/  BSYNC B0 ;  /* 0x0000000000007941 */ /* 0x000fea0003800000 */
.L_x_1728:
        /* <DEDUP_REMOVED lines=33> */
.L_x_1732:
[----:B-1----:R-:W2:Y:S04]  /*57f0*/  LDG.E.STRONG.GPU R46, desc[UR8][R44.64] ;  /* 0x000000082c2e7981 */ /* 0x002ea8000c1ef900 */
[----:B--2---:R-:W-:Y:S01]  /*5800*/  CCTL.IVALL ;  /* 0x00000000ff00798f */ /* 0x004fe20002000000 */
[----:B------:R-:W-:Y:S05]  /*5810*/  YIELD ;  /* 0x0000000000007946 */ /* 0x000fea0003800000 */
[----:B------:R-:W-:-:S13]  /*5820*/  ISETP.NE.AND P6, PT, R46, R53, PT ;  /* 0x000000352e00720c */ /* 0x000fda0003fc5270 */
[----:B------:R-:W-:Y:S05]  /*5830*/  @P6 BRA `(.L_x_1732) ;  /* 0xfffffffc00ec6947 */ /* 0x000fea000383ffff */
.L_x_1731:
        /* <DEDUP_REMOVED lines=22> */
.L_x_1736:
        /* <DEDUP_REMOVED lines=115> */
.L_x_1735:
        /* <DEDUP_REMOVED lines=63> */
.L_x_1737:
[----:B------:R-:W-:-:S04]  /*64c0*/  LOP3.LUT P6, RZ, R84, 0x1, RZ, 0xc0, !PT ;  /* 0x0000000154ff7812 */ /* 0x000fc800078cc0ff */
[----:B------:R-:W-:-:S13]  /*64d0*/  ISETP.NE.OR P6, PT, R46, RZ, P6 ;  /* 0x000000ff2e00720c */ /* 0x000fda00037c5670 */
[----:B------:R-:W-:Y:S05]  /*64e0*/  @!P6 BRA `(.L_x_1733) ;  /* 0x00000000007ce947 */ /* 0x000fea0003800000 */
.L_x_1734:
        /* <DEDUP_REMOVED lines=31> */
.L_x_1733:
        /* <DEDUP_REMOVED lines=10> */
.L_x_1739:
[----:B------:R-:W-:Y:S05]  /*6780*/  BSYNC B0 ;  /* 0x0000000000007941 */ /* 0x000fea0003800000 */
.L_x_1738:
        /* <DEDUP_REMOVED lines=17> */
.L_x_1730:
        /* <DEDUP_REMOVED lines=35> */
.L_x_1740:
        /* <DEDUP_REMOVED lines=19> */
[----:B------:R0:W-:Y:S02]  /*6c00*/  STG.E.64 desc[UR8][R44.64], R18 ;  /* 0x000000122c007986 */ /* 0x0001e4000c101b08 */
.L_x_1742:
[----:B------:R-:W-:Y:S05]  /*6c10*/  BSYNC B0 ;  /* 0x0000000000007941 */ /* 0x000fea0003800000 */
.L_x_1741:
[----:B------:R-:W-:-:S13]  /*6c20*/  ISETP.NE.AND P6, PT, RZ, UR7, PT ;  /* 0x00000007ff007c0c */ /* 0x000fda000bfc5270 */
        /* <DEDUP_REMOVED lines=19> */
.L_x_1743:
[----:B------:R-:W-:Y:S04]  /*6d60*/  BSSY B0, `(.L_x_1744) ;  /* 0x0000013000007945 */ /* 0x000fe80003800000 */
[----:B------:R-:W-:Y:S05]  /*6d70*/  @!P3 BRA `(.L_x_1745) ;  /* 0x000000000044b947 */ /* 0x000fea0003800000 */
[----:B------:R-:W-:Y:S01]  /*6d80*/  ULDC.64 UR14, c[0x0][0x288] ;  /* 0x0000a200000e7ab9 */ /* 0x000fe20000000a00 */
[----:B0-----:R-:W-:Y:S01]  /*6d90*/  MOV R18, R122 ;  /* 0x0000007a00127202 */ /* 0x001fe20000000f00 */
[----:B------:R-:W-:Y:S01]  /*6da0*/  IMAD R45, R5, UR14, RZ ;  /* 0x0000000e052d7c24 */ /* 0x000fe2000f8e02ff */
[----:B------:R-:W-:Y:S01]  /*6db0*/  MOV R19, R125 ;  /* 0x0000007d00137202 */ /* 0x000fe20000000f00 */
[----:B------:R-:W-:Y:S02]  /*6dc0*/  FFMA.FTZ R46, R99, R51, R52 ;  /* 0x00000033632e7223 */ /* 0x000fe40000010034 */
[C---:B------:R-:W-:Y:S02]  /*6dd0*/  IMAD R45, R2.reuse, UR15, R45 ;  /* 0x0000000f022d7c24 */ /* 0x040fe4000f8e022d */
[----:B------:R-:W-:Y:S01]  /*6de0*/  IMAD.WIDE.U32 R18, R2, UR14, R18 ;  /* 0x0000000e02127c25 */ /* 0x000fe2000f8e0012 */
[----:B------:R-:W-:-:S03]  /*6df0*/  ULDC.64 UR14, c[0x0][0x210] ;  /* 0x00008400000e7ab9 */ /* 0x000fc60000000a00 */
[----:B------:R-:W-:Y:S01]  /*6e00*/  FFMA.FTZ R46, R97, R21, -R46 ;  /* 0x00000015612e7223 */ /* 0x000fe2000001082e */
[----:B------:R-:W-:Y:S01]  /*6e10*/  IADD3 R45, R19, R45, RZ ;  /* 0x0000002d132d7210 */ /* 0x000fe20007ffe0ff */
[----:B------:R-:W-:Y:S01]  /*6e20*/  FFMA.FTZ R19, R98, R51, R52 ;  /* 0x0000003362137223 */ /* 0x000fe20000010034 */
[----:B------:R-:W-:-:S04]  /*6e30*/  LEA R44, P5, R18, UR14, 0x2 ;  /* 0x0000000e122c7c11 */ /* 0x000fc8000f8a10ff */
[----:B------:R-:W-:Y:S01]  /*6e40*/  LEA.HI.X R45, R18, UR15, R45, 0x2, P5 ;  /* 0x0000000f122d7c11 */ /* 0x000fe2000a8f142d */
[----:B------:R-:W-:Y:S01]  /*6e50*/  FFMA.FTZ R18, R96, R20, -R19 ;  /* 0x0000001460127223 */ /* 0x000fe20000010813 */
[----:B------:R-:W-:-:S03]  /*6e60*/  FMUL.FTZ R19, R46, R85 ;  /* 0x000000552e137220 */ /* 0x000fc60000410000 */
[----:B------:R-:W-:-:S05]  /*6e70*/  FMUL.FTZ R18, R18, R85 ;  /* 0x0000005512127220 */ /* 0x000fca0000410000 */
[----:B------:R1:W-:Y:S02]  /*6e80*/  STG.E.64 desc[UR8][R44.64], R18 ;  /* 0x000000122c007986 */ /* 0x0003e4000c101b08 */
.L_x_1745:
[----:B------:R-:W-:Y:S05]  /*6e90*/  BSYNC B0 ;  /* 0x0000000000007941 */ /* 0x000fea0003800000 */
.L_x_1744:
        /* <DEDUP_REMOVED lines=19> */
.L_x_1746:
[----:B------:R-:W-:Y:S04]  /*6fd0*/  BSSY B0, `(.L_x_1747) ;  /* 0x0000013000007945 */ /* 0x000fe80003800000 */
[----:B------:R-:W-:Y:S05]  /*6fe0*/  @!P4 BRA `(.L_x_1748) ;  /* 0x000000000044c947 */ /* 0x000fea0003800000 */
[----:B------:R-:W-:Y:S01]  /*6ff0*/  ULDC.64 UR14, c[0x0][0x288] ;  /* 0x0000a200000e7ab9 */ /* 0x000fe20000000a00 */
[----:B01----:R-:W-:Y:S01]  /*7000*/  MOV R18, R122 ;  /* 0x0000007a00127202 */ /* 0x003fe20000000f00 */
        /* <DEDUP_REMOVED lines=15> */
.L_x_1748:
[----:B------:R-:W-:Y:S05]  /*7100*/  BSYNC B0 ;  /* 0x0000000000007941 */ /* 0x000fea0003800000 */
.L_x_1747:
[----:B------:R-:W-:Y:S05]  /*7110*/  @!P6 BRA `(.L_x_1749) ;  /* 0x000000000048e947 */ /* 0x000fea0003800000 */
        /* <DEDUP_REMOVED lines=18> */
.L_x_1749:
[----:B------:R-:W-:Y:S01]  /*7240*/  LOP3.LUT P5, RZ, R84, 0x100, RZ, 0xc0, !PT ;  /* 0x0000010054ff7812 */ /* 0x000fe200078ac0ff */
[----:B------:R-:W-:-:S12]  /*7250*/  BSSY B0, `(.L_x_1750) ;  /* 0x0000015000007945 */ /* 0x000fd80003800000 */
[----:B------:R-:W-:Y:S05]  /*7260*/  @!P5 BRA `(.L_x_1751) ;  /* 0x00000000004cd947 */ /* 0x000fea0003800000 */
[----:B--2---:R-:W-:Y:S01]  /*7270*/  IADD3 R21, R43, 0x60, RZ ;  /* 0x000000602b157810 */ /* 0x004fe20007ffe0ff */
[----:B------:R-:W-:Y:S01]  /*7280*/  ULDC.64 UR14, c[0x0][0x288] ;  /* 0x0000a200000e7ab9 */ /* 0x000fe20000000a00 */
[----:B01----:R-:W-:Y:S01]  /*7290*/  MOV R18, R122 ;  /* 0x0000007a00127202 */ /* 0x003fe20000000f00 */
[----:B------:R-:W-:Y:S01]  /*72a0*/  FFMA.FTZ R22, R95, R51, R52 ;  /* 0x000000335f167223 */ /* 0x000fe20000010034 */
[----:B------:R-:W-:Y:S02]  /*72b0*/  SHF.R.S32.HI R20, RZ, 0x1f, R21 ;  /* 0x0000001fff147819 */ /* 0x000fe40000011415 */
        /* <DEDUP_REMOVED lines=10> */
[----:B------:R-:W-:Y:S01]  /*7360*/  FFMA.FTZ R18, R96, R40, -R19 ;  /* 0x0000002860127223 */ /* 0x000fe20000010813 */
[----:B------:R-:W-:-:S03]  /*7370*/  FMUL.FTZ R19, R22, R85 ;  /* 0x0000005516137220 */ /* 0x000fc60000410000 */
[----:B------:R-:W-:-:S05]  /*7380*/  FMUL.FTZ R18, R18, R85 ;  /* 0x0000005512127220 */ /* 0x000fca0000410000 */
[----:B------:R3:W-:Y:S02]  /*7390*/  STG.E.64 desc[UR8][R20.64], R18 ;  /* 0x0000001214007986 */ /* 0x0007e4000c101b08 */
.L_x_1751:
[----:B------:R-:W-:Y:S05]  /*73a0*/  BSYNC B0 ;  /* 0x0000000000007941 */ /* 0x000fea0003800000 */
.L_x_1750:
[----:B------:R-:W-:-:S13]  /*73b0*/  ISETP.NE.AND P5, PT, RZ, UR7, PT ;  /* 0x00000007ff007c0c */ /* 0x000fda000bfa5270 */
[----:B------:R-:W-:Y:S05]  /*73c0*/  @!P5 BRA `(.L_x_1752) ;  /* 0x000000000048d947 */ /* 0x000fea0003800000 */
        /* <DEDUP_REMOVED lines=18> */
.L_x_1752:
[----:B------:R-:W-:Y:S01]  /*74f0*/  LOP3.LUT P5, RZ, R84, 0x80, RZ, 0xc0, !PT ;  /* 0x0000008054ff7812 */ /* 0x000fe200078ac0ff */
[----:B------:R-:W-:-:S12]  /*7500*/  BSSY B0, `(.L_x_1753) ;  /* 0x0000014000007945 */ /* 0x000fd80003800000 */
[----:B------:R-:W-:Y:S05]  /*7510*/  @!P5 BRA `(.L_x_1754) ;  /* 0x000000000048d947 */ /* 0x000fea0003800000 */
[----:B--23--:R-:W-:Y:S01]  /*7520*/  SHF.R.S32.HI R21, RZ, 0x1f, R0 ;  /* 0x0000001fff157819 */ /* 0x00cfe20000011400 */
[----:B------:R-:W-:Y:S01]  /*7530*/  ULDC.64 UR14, c[0x0][0x288] ;  /* 0x0000a200000e7ab9 */ /* 0x000fe20000000a00 */
[----:B01----:R-:W-:Y:S01]  /*7540*/  MOV R18, R122 ;  /* 0x0000007a00127202 */ /* 0x003fe20000000f00 */
[----:B------:R-:W-:Y:S01]  /*7550*/  FFMA.FTZ R22, R105, R51, R52 ;  /* 0x0000003369167223 */ /* 0x000fe20000010034 */
[----:B------:R-:W-:Y:S01]  /*7560*/  MOV R19, R125 ;  /* 0x0000007d00137202 */ /* 0x000fe20000000f00 */
[----:B------:R-:W-:Y:S02]  /*7570*/  IMAD R21, R21, UR14, RZ ;  /* 0x0000000e15157c24 */ /* 0x000fe4000f8e02ff */
[----:B------:R-:W-:Y:S01]  /*7580*/  FFMA.FTZ R22, R97, R25, -R22 ;  /* 0x0000001961167223 */ /* 0x000fe20000010816 */
        /* <DEDUP_REMOVED lines=11> */
.L_x_1754:
[----:B------:R-:W-:Y:S05]  /*7640*/  BSYNC B0 ;  /* 0x0000000000007941 */ /* 0x000fea0003800000 */
.L_x_1753:
[----:B------:R-:W-:-:S13]  /*7650*/  ISETP.NE.AND P5, PT, RZ, UR7, PT ;  /* 0x00000007ff007c0c */ /* 0x000fda000bfa5270 */
[----:B------:R-:W-:Y:S05]  /*7660*/  @!P5 BRA `(.L_x_1755) ;  /* 0x000000000048d947 */ /* 0x000fea0003800000 */
[----:B01234-:R-:W-:Y:S01]  /*7670*/  FFMA.FTZ R18, R118, R96, R77 ;  /* 0x0000006076127223 */ /* 0x01ffe2000001004d */
        /* <DEDUP_REMOVED lines=17> */
.L_x_1755:
[----:B------:R-:W-:Y:S01]  /*7790*/  LOP3.LUT P5, RZ, R84, 0x40, RZ, 0xc0, !PT ;  /* 0x0000004054ff7812 */ /* 0x000fe200078ac0ff */
[----:B------:R-:W-:-:S12]  /*77a0*/  BSSY B0, `(.L_x_1756) ;  /* 0x0000015000007945 */ /* 0x000fd80003800000 */
[----:B------:R-:W-:Y:S05]  /*77b0*/  @!P5 BRA `(.L_x_1757) ;  /* 0x00000000004cd947 */ /* 0x000fea0003800000 */
[----:B--234-:R-:W-:Y:S01]  /*77c0*/  IADD3 R21, R43, 0xa0, RZ ;  /* 0x000000a02b157810 */ /* 0x01cfe20007ffe0ff */
        /* <DEDUP_REMOVED lines=18> */
.L_x_1757:
[----:B------:R-:W-:Y:S05]  /*78f0*/  BSYNC B0 ;  /* 0x0000000000007941 */ /* 0x000fea0003800000 */
.L_x_1756:
        /* <DEDUP_REMOVED lines=20> */
.L_x_1758:
[----:B------:R-:W-:Y:S01]  /*7a40*/  LOP3.LUT P5, RZ, R84, 0x20, RZ, 0xc0, !PT ;  /* 0x0000002054ff7812 */ /* 0x000fe200078ac0ff */
[----:B------:R-:W-:-:S12]  /*7a50*/  BSSY B0, `(.L_x_1759) ;  /* 0x0000015000007945 */ /* 0x000fd80003800000 */
[----:B------:R-:W-:Y:S05]  /*7a60*/  @!P5 BRA `(.L_x_1760) ;  /* 0x00000000004cd947 */ /* 0x000fea0003800000 */
[----:B0-234-:R-:W-:Y:S01]  /*7a70*/  IADD3 R21, R43, 0xc0, RZ ;  /* 0x000000c02b157810 */ /* 0x01dfe20007ffe0ff */
[----:B------:R-:W-:Y:S01]  /*7a80*/  ULDC.64 UR14, c[0x0][0x288] ;  /* 0x0000a200000e7ab9 */ /* 0x000fe20000000a00 */
[----:B-1----:R-:W-:Y:S01]  /*7a90*/  MOV R18, R122 ;  /* 0x0000007a00127202 */ /* 0x002fe20000000f00 */
        /* <DEDUP_REMOVED lines=16> */
.L_x_1760:
[----:B------:R-:W-:Y:S05]  /*7ba0*/  BSYNC B0 ;  /* 0x0000000000007941 */ /* 0x000fea0003800000 */
.L_x_1759:
        /* <DEDUP_REMOVED lines=20> */
.L_x_1761:
        /* <DEDUP_REMOVED lines=22> */
.L_x_1763:
[----:B------:R-:W-:Y:S05]  /*7e50*/  BSYNC B0 ;  /* 0x0000000000007941 */ /* 0x000fea0003800000 */
.L_x_1762:
        /* <DEDUP_REMOVED lines=20> */
.L_x_1764:
[----:B------:R-:W-:Y:S01]  /*7fa0*/  LOP3.LUT P5, RZ, R84, 0x8, RZ, 0xc0, !PT ;  /* 0x0000000854ff7812 */ /* 0x000fe200078ac0ff */
[----:B------:R-:W-:-:S12]  /*7fb0*/  BSSY B0, `(.L_x_1765) ;  /* 0x0000015000007945 */ /* 0x000fd80003800000 */
[----:B------:R-:W-:Y:S05]  /*7fc0*/  @!P5 BRA `(.L_x_1766) ;  /* 0x00000000004cd947 */ /* 0x000fea0003800000 */
[----:B0-234-:R-:W-:Y:S01]  /*7fd0*/  IADD3 R21, R43, 0x100, RZ ;  /* 0x000001002b157810 */ /* 0x01dfe20007ffe0ff */
[----:B------:R-:W-:Y:S01]  /*7fe0*/  ULDC.64 UR14, c[0x0][0x288] ;  /* 0x0000a200000e7ab9 */ /* 0x000fe20000000a00 */
[----:B-1----:R-:W-:Y:S02]  /*7ff0*/  MOV R18, R122 ;  /* 0x0000007a00127202 */ /* 0x002fe40000000f00 */
        /* <DEDUP_REMOVED lines=15> */
[----:B------:R0:W-:Y:S02]  /*80f0*/  STG.E.64 desc[UR8][R20.64], R32 ;  /* 0x0000002014007986 */ /* 0x0001e4000c101b08 */
.L_x_1766:
[----:B------:R-:W-:Y:S05]  /*8100*/  BSYNC B0 ;  /* 0x0000000000007941 */ /* 0x000fea0003800000 */
.L_x_1765:
        /* <DEDUP_REMOVED lines=20> */
.L_x_1767:
[----:B------:R-:W-:Y:S04]  /*8250*/  BSSY B0, `(.L_x_1768) ;  /* 0x0000015000007945 */ /* 0x000fe80003800000 */
[----:B------:R-:W-:Y:S05]  /*8260*/  @!P0 BRA `(.L_x_1769) ;  /* 0x00000000004c8947 */ /* 0x000fea0003800000 */
[----:B01234-:R-:W-:Y:S01]  /*8270*/  IADD3 R19, R43, 0x120, RZ ;  /* 0x000001202b137810 */ /* 0x01ffe20007ffe0ff */
        /* <DEDUP_REMOVED lines=18> */
.L_x_1769:
[----:B------:R-:W-:Y:S05]  /*83a0*/  BSYNC B0 ;  /* 0x0000000000007941 */ /* 0x000fea0003800000 */
.L_x_1768:
        /* <DEDUP_REMOVED lines=19> */
.L_x_1770:
[----:B------:R-:W-:Y:S04]  /*84e0*/  BSSY B0, `(.L_x_1771) ;  /* 0x0000015000007945 */ /* 0x000fe80003800000 */
[----:B------:R-:W-:Y:S05]  /*84f0*/  @!P1 BRA `(.L_x_1772) ;  /* 0x00000000004c9947 */ /* 0x000fea0003800000 */
[----:B------:R-:W-:Y:S01]  /*8500*/  IADD3 R23, R43, 0x140, RZ ;  /* 0x000001402b177810 */ /* 0x000fe20007ffe0ff */
[----:B------:R-:W-:Y:S01]  /*8510*/  ULDC.64 UR14, c[0x0][0x288] ;  /* 0x0000a200000e7ab9 */ /* 0x000fe20000000a00 */
[----:B01234-:R-:W-:Y:S02]  /*8520*/  MOV R18, R122 ;  /* 0x0000007a00127202 */ /* 0x01ffe40000000f00 */
        /* <DEDUP_REMOVED lines=16> */
.L_x_1772:
[----:B------:R-:W-:Y:S05]  /*8630*/  BSYNC B0 ;  /* 0x0000000000007941 */ /* 0x000fea0003800000 */
.L_x_1771:
        /* <DEDUP_REMOVED lines=19> */
.L_x_1773:
        /* <DEDUP_REMOVED lines=21> */
.L_x_1775:
[----:B------:R-:W-:Y:S05]  /*88c0*/  BSYNC B0 ;  /* 0x0000000000007941 */ /* 0x000fea0003800000 */
.L_x_1774:
        /* <DEDUP_REMOVED lines=19> */
.L_x_1776:
        /* <DEDUP_REMOVED lines=26> */
.L_x_1778:
[----:B------:R-:W-:Y:S05]  /*8ba0*/  BSYNC B0 ;  /* 0x0000000000007941 */ /* 0x000fea0003800000 */
.L_x_1777:
[----:B------:R-:W-:Y:S05]  /*8bb0*/  @!P6 BRA `(.L_x_1779) ;  /* 0x000000000048e947 */ /* 0x000fea0003800000 */
[----:B0-----:R-:W-:Y:S01]  /*8bc0*/  FFMA.FTZ R10, R90, R96, R77 ;  /* 0x000000605a0a7223 */ /* 0x001fe2000001004d */
[----:B------:R-:W-:-:S03]  /*8bd0*/  FFMA.FTZ R11, R91, R97, R76 ;  /* 0x000000615b0b7223 */ /* 0x000fc6000001004c */
[----:B-1234-:R-:W-:Y:S01]  /*8be0*/  FMUL.FTZ R18, R10, -1.4426950216293334961 ;  /* 0xbfb8aa3b0a127820 */ /* 0x01efe20000410000 */
        /* <DEDUP_REMOVED lines=15> */
.L_x_1779:
[----:B------:R-:W-:Y:S01]  /*8ce0*/  ISETP.GE.U32.AND P5, PT, R25, UR12, PT ;  /* 0x0000000c19007c0c */ /* 0x000fe2000bfa6070 */
[----:B------:R-:W-:Y:S01]  /*8cf0*/  BSSY B0, `(.L_x_1780) ;  /* 0x0000019000007945 */ /* 0x000fe20003800000 */
[----:B------:R-:W-:Y:S02]  /*8d00*/  IADD3 R23, R50, 0x1c0, RZ ;  /* 0x000001c032177810 */ /* 0x000fe40007ffe0ff */
[----:B------:R-:W-:Y:S02]  /*8d10*/  ISETP.GE.AND.EX P5, PT, R26, UR13, PT, P5 ;  /* 0x0000000d1a007c0c */ /* 0x000fe4000bfa6350 */
[----:B------:R-:W-:Y:S02]  /*8d20*/  SHF.R.S32.HI R24, RZ, 0x1f, R23 ;  /* 0x0000001fff187819 */ /* 0x000fe40000011417 */
[----:B------:R-:W-:-:S13]  /*8d30*/  ISETP.LT.U32.AND P5, PT, R83, 0x200, !P5 ;  /* 0x000002005300780c */ /* 0x000fda0006fa1070 */
[----:B------:R-:W-:Y:S05]  /*8d40*/  @!P5 BRA `(.L_x_1781) ;  /* 0x00000000004cd947 */ /* 0x000fea0003800000 */
[----:B0-234-:R-:W-:Y:S01]  /*8d50*/  IADD3 R21, R43, 0x1a0, RZ ;  /* 0x000001a02b157810 */ /* 0x01dfe20007ffe0ff */
[----:B------:R-:W-:Y:S01]  /*8d60*/  ULDC.64 UR14, c[0x0][0x288] ;  /* 0x0000a200000e7ab9 */ /* 0x000fe20000000a00 */
[----:B------:R-:W-:Y:S02]  /*8d70*/  MOV R10, R122 ;  /* 0x0000007a000a7202 */ /* 0x000fe40000000f00 */
[----:B------:R-:W-:Y:S02]  /*8d80*/  SHF.R.S32.HI R20, RZ, 0x1f, R21 ;  /* 0x0000001fff147819 */ /* 0x000fe40000011415 */
[----:B------:R-:W-:-:S03]  /*8d90*/  MOV R11, R125 ;  /* 0x0000007d000b7202 */ /* 0x000fc60000000f00 */
[----:B------:R-:W-:Y:S02]  /*8da0*/  IMAD R20, R20, UR14, RZ ;  /* 0x0000000e14147c24 */ /* 0x000fe4000f8e02ff */
[----:B-1----:R-:W-:-:S04]  /*8db0*/  IMAD.WIDE.U32 R18, R21, UR14, R10 ;  /* 0x0000000e15127c25 */ /* 0x002fc8000f8e000a */
        /* <DEDUP_REMOVED lines=12> */
.L_x_1781:
[----:B------:R-:W-:Y:S05]  /*8e80*/  BSYNC B0 ;  /* 0x0000000000007941 */ /* 0x000fea0003800000 */
.L_x_1780:
[----:B------:R-:W-:Y:S05]  /*8e90*/  @!P6 BRA `(.L_x_1782) ;  /* 0x000000000048e947 */ /* 0x000fea0003800000 */
[----:B0-----:R-:W-:Y:S01]  /*8ea0*/  FFMA.FTZ R10, R88, R96, R77 ;  /* 0x00000060580a7223 */ /* 0x001fe2000001004d */
[----:B------:R-:W-:-:S03]  /*8eb0*/  FFMA.FTZ R11, R89, R97, R76 ;  /* 0x00000061590b7223 */ /* 0x000fc6000001004c */
[----:B------:R-:W-:Y:S01]  /*8ec0*/  FMUL.FTZ R12, R10, -1.4426950216293334961 ;  /* 0xbfb8aa3b0a0c7820 */ /* 0x000fe20000410000 */
[----:B-1234-:R-:W-:-:S05]  /*8ed0*/  FMUL.FTZ R18, R11, -1.4426950216293334961 ;  /* 0xbfb8aa3b0b127820 */ /* 0x01efca0000410000 */
        /* <DEDUP_REMOVED lines=14> */
.L_x_1782:
[----:B------:R-:W-:Y:S01]  /*8fc0*/  ISETP.GE.U32.AND P5, PT, R23, UR12, PT ;  /* 0x0000000c17007c0c */ /* 0x000fe2000bfa6070 */
[----:B------:R-:W-:Y:S01]  /*8fd0*/  BSSY B0, `(.L_x_1783) ;  /* 0x0000019000007945 */ /* 0x000fe20003800000 */
[----:B------:R-:W-:Y:S02]  /*8fe0*/  IADD3 R50, R50, 0x1e0, RZ ;  /* 0x000001e032327810 */ /* 0x000fe40007ffe0ff */
[----:B------:R-:W-:Y:S02]  /*8ff0*/  ISETP.GE.AND.EX P5, PT, R24, UR13, PT, P5 ;  /* 0x0000000d18007c0c */ /* 0x000fe4000bfa6350 */
[----:B0-234-:R-:W-:Y:S02]  /*9000*/  SHF.R.S32.HI R20, RZ, 0x1f, R50 ;  /* 0x0000001fff147819 */ /* 0x01dfe40000011432 */
[----:B------:R-:W-:-:S13]  /*9010*/  ISETP.LT.U32.AND P5, PT, R83, 0x200, !P5 ;  /* 0x000002005300780c */ /* 0x000fda0006fa1070 */
[----:B------:R-:W-:Y:S05]  /*9020*/  @!P5 BRA `(.L_x_1784) ;  /* 0x00000000004cd947 */ /* 0x000fea0003800000 */
[----:B-1----:R-:W-:Y:S01]  /*9030*/  IADD3 R19, R43, 0x1c0, RZ ;  /* 0x000001c02b137810 */ /* 0x002fe20007ffe0ff */
        /* <DEDUP_REMOVED lines=18> */
.L_x_1784:
[----:B------:R-:W-:Y:S05]  /*9160*/  BSYNC B0 ;  /* 0x0000000000007941 */ /* 0x000fea0003800000 */
.L_x_1783:
[----:B------:R-:W-:Y:S05]  /*9170*/  @!P6 BRA `(.L_x_1785) ;  /* 0x000000000048e947 */ /* 0x000fea0003800000 */
[----:B------:R-:W-:Y:S01]  /*9180*/  FFMA.FTZ R77, R86, R96, R77 ;  /* 0x00000060564d7223 */ /* 0x000fe2000001004d */
[----:B------:R-:W-:-:S03]  /*9190*/  FFMA.FTZ R76, R87, R97, R76 ;  /* 0x00000061574c7223 */ /* 0x000fc6000001004c */
[----:B0-----:R-:W-:Y:S01]  /*91a0*/  FMUL.FTZ R10, R77, -1.4426950216293334961 ;  /* 0xbfb8aa3b4d0a7820 */ /* 0x001fe20000410000 */
[----:B------:R-:W-:-:S05]  /*91b0*/  FMUL.FTZ R12, R76, -1.4426950216293334961 ;  /* 0xbfb8aa3b4c0c7820 */ /* 0x000fca0000410000 */
[----:B------:R-:W0:Y:S08]  /*91c0*/  MUFU.EX2 R10, R10 ;  /* 0x0000000a000a7308 */ /* 0x000e300000000800 */
[----:B------:R-:W2:Y:S01]  /*91d0*/  MUFU.EX2 R12, R12 ;  /* 0x0000000c000c7308 */ /* 0x000ea20000000800 */
[----:B0-----:R-:W-:-:S07]  /*91e0*/  FADD.FTZ R11, R10, 1 ;  /* 0x3f8000000a0b7421 */ /* 0x001fce0000010000 */
        /* <DEDUP_REMOVED lines=11> */
.L_x_1785:
[----:B------:R-:W-:Y:S01]  /*92a0*/  ISETP.GE.U32.AND P5, PT, R50, UR12, PT ;  /* 0x0000000c32007c0c */ /* 0x000fe2000bfa6070 */
[----:B------:R-:W-:Y:S03]  /*92b0*/  BSSY B0, `(.L_x_1786) ;  /* 0x0000015000007945 */ /* 0x000fe60003800000 */
[----:B------:R-:W-:-:S04]  /*92c0*/  ISETP.GE.AND.EX P5, PT, R20, UR13, PT, P5 ;  /* 0x0000000d14007c0c */ /* 0x000fc8000bfa6350 */
[----:B------:R-:W-:-:S13]  /*92d0*/  ISETP.LT.U32.AND P5, PT, R83, 0x200, !P5 ;  /* 0x000002005300780c */ /* 0x000fda0006fa1070 */
[----:B------:R-:W-:Y:S05]  /*92e0*/  @!P5 BRA `(.L_x_1787) ;  /* 0x000000000044d947 */ /* 0x000fea0003800000 */
[----:B0-----:R-:W-:Y:S01]  /*92f0*/  SHF.R.S32.HI R11, RZ, 0x1f, R6 ;  /* 0x0000001fff0b7819 */ /* 0x001fe20000011406 */
        /* <DEDUP_REMOVED lines=11> */
[----:B------:R-:W-:Y:S01]  /*93b0*/  LEA R10, P5, R122, UR12, 0x2 ;  /* 0x0000000c7a0a7c11 */ /* 0x000fe2000f8a10ff */
[----:B------:R-:W-:Y:S01]  /*93c0*/  FMUL.FTZ R17, R52, R85 ;  /* 0x0000005534117220 */ /* 0x000fe20000410000 */
[----:B------:R-:W-:-:S04]  /*93d0*/  IADD3 R11, R123, R11, RZ ;  /* 0x0000000b7b0b7210 */ /* 0x000fc80007ffe0ff */
[----:B------:R-:W-:-:S05]  /*93e0*/  LEA.HI.X R11, R122, UR13, R11, 0x2, P5 ;  /* 0x0000000d7a0b7c11 */ /* 0x000fca000a8f140b */
[----:B------:R2:W-:Y:S02]  /*93f0*/  STG.E.64 desc[UR8][R10.64], R16 ;  /* 0x000000100a007986 */ /* 0x0005e4000c101b08 */
.L_x_1787:
[----:B------:R-:W-:Y:S05]  /*9400*/  BSYNC B0 ;  /* 0x0000000000007941 */ /* 0x000fea0003800000 */
.L_x_1786:
[----:B------:R-:W-:Y:S02]  /*9410*/  IADD3 R79, R74, R79, RZ ;  /* 0x0000004f4a4f7210 */ /* 0x000fe40007ffe0ff */
[----:B------:R-:W-:Y:S02]  /*9420*/  IADD3 R78, R78, 0x1, RZ ;  /* 0x000000014e4e7810 */ /* 0x000fe40007ffe0ff */
[----:B------:R-:W-:-:S13]  /*9430*/  ISETP.GE.AND P5, PT, R79, UR4, PT ;  /* 0x000000044f007c0c */ /* 0x000fda000bfa6270 */
[----:B------:R-:W-:Y:S05]  /*9440*/  @!P5 BRA `(.L_x_1788) ;  /* 0xffffff7000acd947 */ /* 0x000fea000383ffff */
.L_x_1705:
        /* <DEDUP_REMOVED lines=8> */
[C---:B----4-:R-:W-:Y:S02]  /*94d0*/  SHF.L.U32 R0, R7.reuse, 0x1, RZ ;  /* 0x0000000107007819 */ /* 0x050fe400000006ff */
[----:B------:R-:W-:Y:S02]  /*94e0*/  IADD3 R4, R7, -0x1, RZ ;  /* 0xffffffff07047810 */ /* 0x000fe40007ffe0ff */
[----:B------:R-:W-:Y:S02]  /*94f0*/  SEL R5, R0, RZ, P1 ;  /* 0x000000ff00057207 */ /* 0x000fe40000800000 */
[----:B------:R-:W-:-:S03]  /*9500*/  ISETP.NE.OR P0, PT, R75, R4, P0 ;  /* 0x000000044b00720c */ /* 0x000fc60000705670 */
[----:B-----5:R-:W-:Y:S01]  /*9510*/  IMAD.WIDE.U32 R2, R5, 0x4, R2 ;  /* 0x0000000405027825 */ /* 0x020fe200078e0002 */
[----:B------:R-:W-:Y:S09]  /*9520*/  @P2 BRA `(.L_x_1790) ;  /* 0x0000000000242947 */ /* 0x000ff20003800000 */
        /* <DEDUP_REMOVED lines=9> */
.L_x_1790:
[----:B------:R-:W-:Y:S05]  /*95c0*/  BSYNC B0 ;  /* 0x0000000000007941 */ /* 0x000fea0003800000 */
.L_x_1789:
[----:B------:R-:W-:Y:S05]  /*95d0*/  @P0 EXIT ;  /* 0x000000000000094d */ /* 0x000fea0003800000 */
[----:B------:R-:W-:Y:S05]  /*95e0*/  @P2 BRA `(.L_x_1791) ;  /* 0x0000000000202947 */ /* 0x000fea0003800000 */
[----:B------:R-:W-:-:S05]  /*95f0*/  IMAD R0, R6, R7, RZ ;  /* 0x0000000706007224 */ /* 0x000fca00078e02ff */
[----:B------:R-:W-:-:S13]  /*9600*/  ISETP.NE.AND P0, PT, R0, -0x1, PT ;  /* 0xffffffff0000780c */ /* 0x000fda0003f05270 */
[----:B------:R-:W-:Y:S05]  /*9610*/  @!P0 BRA `(.L_x_1791) ;  /* 0x0000000000148947 */ /* 0x000fea0003800000 */
.L_x_1792:
[----:B---3--:R-:W3:Y:S04]  /*9620*/  LDG.E.STRONG.GPU R5, desc[UR8][R2.64] ;  /* 0x0000000802057981 */ /* 0x008ee8000c1ef900 */
[----:B---3--:R-:W-:Y:S01]  /*9630*/  CCTL.IVALL ;  /* 0x00000000ff00798f */ /* 0x008fe20002000000 */
[----:B------:R-:W-:Y:S05]  /*9640*/  YIELD ;  /* 0x0000000000007946 */ /* 0x000fea0003800000 */
[----:B------:R-:W-:-:S13]  /*9650*/  ISETP.NE.AND P0, PT, R5, R0, PT ;  /* 0x000000000500720c */ /* 0x000fda0003f05270 */
[----:B------:R-:W-:Y:S05]  /*9660*/  @P0 BRA `(.L_x_1792) ;  /* 0xfffffffc00ec0947 */ /* 0x000fea000383ffff */
.L_x_1791:
[----:B------:R-:W-:Y:S05]  /*9670*/  WARPSYNC.ALL ;  /* 0x0000000000007948 */ /* 0x000fea0003800000 */
[----:B------:R-:W4:Y:S08]  /*9680*/  LDC.64 R22, c[0x0][0x288] ;  /* 0x0000a200ff167b82 */ /* 0x000f300000000a00 */
[----:B------:R-:W-:Y:S01]  /*9690*/  BAR.SYNC.DEFER_BLOCKING 0x0 ;  /* 0x0000000000007b1d */ /* 0x000fe20000010000 */
[----:B----4-:R-:W-:-:S04]  /*96a0*/  LEA.HI R0, P0, R23, R22, RZ, 0x1 ;  /* 0x0000001617007211 */ /* 0x010fc800078108ff */
[----:B---3--:R-:W-:-:S04]  /*96b0*/  IADD3.X R3, RZ, R23, RZ, P0, !PT ;  /* 0x00000017ff037210 */ /* 0x008fc800007fe4ff */
        /* <DEDUP_REMOVED lines=14> */
[----:B--2---:R-:W1:Y:S03]  /*97a0*/  LDC.64 R16, c[0x0][0x220] ;  /* 0x00008800ff107b82 */ /* 0x004e660000000a00 */
[----:B------:R-:W-:-:S04]  /*97b0*/  IADD3.X R5, RZ, R5, RZ, P0, !PT ;  /* 0x00000005ff057210 */ /* 0x000fc800007fe4ff */
[--C-:B------:R-:W-:Y:S02]  /*97c0*/  SHF.R.S64 R27, R2, 0x1, R5.reuse ;  /* 0x00000001021b7819 */ /* 0x100fe40000001005 */
[----:B------:R-:W-:-:S04]  /*97d0*/  SHF.R.S32.HI R2, RZ, 0x1, R5 ;  /* 0x00000001ff027819 */ /* 0x000fc80000011405 */
[----:B------:R-:W-:-:S07]  /*97e0*/  SHF.L.U64.HI R29, R27, 0x2, R2 ;  /* 0x000000021b1d7819 */ /* 0x000fce0000010202 */
.L_x_1793:
        /* <DEDUP_REMOVED lines=25> */
.L_x_1794:
        /* <DEDUP_REMOVED lines=16> */
.L_x_3327:


//--------------------- .text._Z35group_norm_nhwc_bwd_one_pass_kernelI11Fp32IOFp16WLi64ELi32ELi512EEv26Group_norm_nhwc_bwd_params --------------------------
	.section	.text._Z35group_norm_nhwc_bwd_one_pass_kernelI11Fp32IOFp16WLi64ELi32ELi512EEv26Group_norm_nhwc_bwd_params,"ax",@progbits
	.align	128
        .global         _Z35group_norm_nhwc_bwd_one_pass_kernelI11Fp32IOFp16WLi64ELi32ELi512EEv26Group_norm_nhwc_bwd_params
        .type           _Z35group_norm_nhwc_bwd_one_pass_kernelI11Fp32IOFp16WLi64ELi32ELi512EEv26Group_norm_nhwc_bwd_params,@function
        .size           _Z35group_norm_nhwc_bwd_one_pass_kernelI11Fp32IOFp16WLi64ELi32ELi512EEv26Group_norm_nhwc_bwd_params,(.L_x_3328 - _Z35group_norm_nhwc_bwd_one_pass_kernelI11Fp32IOFp16WLi64ELi32ELi512EEv26Group_norm_nhwc_bwd_params)
        .other          _Z35group_norm_nhwc_bwd_one_pass_kernelI11Fp32IOFp16WLi64ELi32ELi512EEv26Group_norm_nhwc_bwd_params,@"STO_CUDA_ENTRY STV_DEFAULT"
_Z35group_norm_nhwc_bwd_one_pass_kernelI11Fp32IOFp16WLi64ELi32ELi512EEv26Group_norm_nhwc_bwd_params:
.text._Z35group_norm_nhwc_bwd_one_pass_kernelI11Fp32IOFp16WLi64ELi32ELi512EEv26Group_norm_nhwc_bwd_params:
        /* <DEDUP_REMOVED lines=52> */
.L_x_1822:
        /* <DEDUP_REMOVED lines=118> */
.L_x_1797:
[----:B------:R-:W-:Y:S05]  /*0aa0*/  BSYNC B0 ;  /* 0x0000000000007941 */ /* 0x000fea0003800000 */
.L_x_1796:
        /* <DEDUP_REMOVED lines=29> */
.L_x_1798:
        /* <DEDUP_REMOVED lines=26> */
.L_x_1799:
        /* <DEDUP_REMOVED lines=95> */
.L_x_1801:
[----:B------:R-:W-:Y:S05]  /*1410*/  BSYNC B0 ;  /* 0x0000000000007941 */ /* 0x000fea0003800000 */
.L_x_1800:
        /* <DEDUP_REMOVED lines=158> */
.L_x_1803:
[----:B------:R-:W-:Y:S05]  /*1e00*/  BSYNC B0 ;  /* 0x0000000000007941 */ /* 0x000fea0003800000 */
.L_x_1802:
        /* <DEDUP_REMOVED lines=17> */
.L_x_1805:
[----:B------:R-:W-:Y:S05]  /*1f20*/  BSYNC B0 ;  /* 0x0000000000007941 */ /* 0x000fea0003800000 */
.L_x_1804:
        /* <DEDUP_REMOVED lines=30> */
.L_x_1808:
[----:B-1----:R-:W2:Y:S04]  /*2110*/  LDG.E.STRONG.GPU R16, desc[UR8][R14.64] ;  /* 0x000000080e107981 */ /* 0x002ea8000c1ef900 */
[----:B--2---:R-:W-:Y:S01]  /*2120*/  CCTL.IVALL ;  /* 0x00000000ff00798f */ /* 0x004fe20002000000 */
[----:B------:R-:W-:Y:S05]  /*2130*/  YIELD ;  /* 0x0000000000007946 */ /* 0x000fea0003800000 */
[----:B------:R-:W-:-:S13]  /*2140*/  ISETP.NE.AND P0, PT, R16, R21, PT ;  /* 0x000000151000720c */ /* 0x000fda0003f05270 */
[----:B------:R-:W-:Y:S05]  /*2150*/  @P0 BRA `(.L_x_1808) ;  /* 0xfffffffc00ec0947 */ /* 0x000fea000383ffff */
.L_x_1807:
        /* <DEDUP_REMOVED lines=16> */
.L_x_1812:
        /* <DEDUP_REMOVED lines=115> */
.L_x_1811:
        /* <DEDUP_REMOVED lines=61> */
.L_x_1813:
[----:B------:R-:W-:-:S13]  /*2d60*/  ISETP.NE.OR P0, PT, R22, RZ, P0 ;  /* 0x000000ff1600720c */ /* 0x000fda0000705670 */
[----:B------:R-:W-:Y:S05]  /*2d70*/  @!P0 BRA `(.L_x_1809) ;  /* 0x00000000007c8947 */ /* 0x000fea0003800000 */
.L_x_1810:
        /* <DEDUP_REMOVED lines=31> */
.L_x_1809:
        /* <DEDUP_REMOVED lines=11> */
.L_x_1815:
[----:B------:R-:W-:Y:S05]  /*3020*/  BSYNC B0 ;  /* 0x0000000000007941 */ /* 0x000fea0003800000 */
.L_x_1814:
        /* <DEDUP_REMOVED lines=16> */
.L_x_1806:
        /* <DEDUP_REMOVED lines=32> */
.L_x_1816:
        /* <DEDUP_REMOVED lines=19> */
.L_x_1818:
[----:B------:R-:W-:Y:S05]  /*3460*/  BSYNC B0 ;  /* 0x0000000000007941 */ /* 0x000fea0003800000 */
.L_x_1817:
        /* <DEDUP_REMOVED lines=19> */
.L_x_1819:
        /* <DEDUP_REMOVED lines=24> */
.L_x_1821:
[----:B------:R-:W-:Y:S05]  /*3720*/  BSYNC B0 ;  /* 0x0000000000007941 */ /* 0x000fea0003800000 */
.L_x_1820:
[----:B------:R-:W-:Y:S02]  /*3730*/  IADD3 R48, R41, R48, RZ ;  /* 0x0000003029307210 */ /* 0x000fe40007ffe0ff */
[----:B------:R-:W-:Y:S02]  /*3740*/  IADD3 R49, R49, 0x1, RZ ;  /* 0x0000000131317810 */ /* 0x000fe40007ffe0ff */
[----:B------:R-:W-:-:S13]  /*3750*/  ISETP.GE.AND P0, PT, R48, UR4, PT ;  /* 0x0000000430007c0c */ /* 0x000fda000bf06270 */
[----:B------:R-:W-:Y:S05]  /*3760*/  @!P0 BRA `(.L_x_1822) ;  /* 0xffffffc800f48947 */ /* 0x000fea000383ffff */
.L_x_1795:
        /* <DEDUP_REMOVED lines=23> */
.L_x_1824:
[----:B------:R-:W-:Y:S05]  /*38e0*/  BSYNC B0 ;  /* 0x0000000000007941 */ /* 0x000fea0003800000 */
.L_x_1823:
[----:B------:R-:W-:Y:S05]  /*38f0*/  @P0 EXIT ;  /* 0x000000000000094d */ /* 0x000fea0003800000 */
[----:B------:R-:W-:Y:S05]  /*3900*/  @P2 BRA `(.L_x_1825) ;  /* 0x0000000000202947 */ /* 0x000fea0003800000 */
[----:B------:R-:W-:-:S05]  /*3910*/  IMAD R0, R4, R7, RZ ;  /* 0x0000000704007224 */ /* 0x000fca00078e02ff */
[----:B------:R-:W-:-:S13]  /*3920*/  ISETP.NE.AND P0, PT, R0, -0x1, PT ;  /* 0xffffffff0000780c */ /* 0x000fda0003f05270 */
[----:B------:R-:W-:Y:S05]  /*3930*/  @!P0 BRA `(.L_x_1825) ;  /* 0x0000000000148947 */ /* 0x000fea0003800000 */
.L_x_1826:
[----:B-1----:R-:W2:Y:S04]  /*3940*/  LDG.E.STRONG.GPU R5, desc[UR8][R2.64] ;  /* 0x0000000802057981 */ /* 0x002ea8000c1ef900 */
[----:B--2---:R-:W-:Y:S01]  /*3950*/  CCTL.IVALL ;  /* 0x00000000ff00798f */ /* 0x004fe20002000000 */
[----:B------:R-:W-:Y:S05]  /*3960*/  YIELD ;  /* 0x0000000000007946 */ /* 0x000fea0003800000 */
[----:B------:R-:W-:-:S13]  /*3970*/  ISETP.NE.AND P0, PT, R5, R0, PT ;  /* 0x000000000500720c */ /* 0x000fda0003f05270 */
[----:B------:R-:W-:Y:S05]  /*3980*/  @P0 BRA `(.L_x_1826) ;  /* 0xfffffffc00ec0947 */ /* 0x000fea000383ffff */
.L_x_1825:
        /* <DEDUP_REMOVED lines=24> */
.L_x_1827:
        /* <DEDUP_REMOVED lines=25> */
.L_x_1828:
        /* <DEDUP_REMOVED lines=14> */
.L_x_3328:


//--------------------- .text._Z35group_norm_nhwc_bwd_one_pass_kernelI11Fp32IOFp16WLi128ELi32ELi512EEv26Group_norm_nhwc_bwd_params --------------------------
	.section	.text._Z35group_norm_nhwc_bwd_one_pass_kernelI11Fp32IOFp16WLi128ELi32ELi512EEv26Group_norm_nhwc_bwd_params,"ax",@progbits
	.align	128
        .global         _Z35group_norm_nhwc_bwd_one_pass_kernelI11Fp32IOFp16WLi128ELi32ELi512EEv26Group_norm_nhwc_bwd_params
        .type           _Z35group_norm_nhwc_bwd_one_pass_kernelI11Fp32IOFp16WLi128ELi32ELi512EEv26Group_norm_nhwc_bwd_params,@function
        .size           _Z35group_norm_nhwc_bwd_one_pass_kernelI11Fp32IOFp16WLi128ELi32ELi512EEv26Group_norm_nhwc_bwd_params,(.L_x_3329 - _Z35group_norm_nhwc_bwd_one_pass_kernelI11Fp32IOFp16WLi128ELi32ELi512EEv26Group_norm_nhwc_bwd_params)
        .other          _Z35group_norm_nhwc_bwd_one_pass_kernelI11Fp32IOFp16WLi128ELi32ELi512EEv26Group_norm_nhwc_bwd_params,@"STO_CUDA_ENTRY STV_DEFAULT"
_Z35group_norm_nhwc_bwd_one_pass_kernelI11Fp32IOFp16WLi128ELi32ELi512EEv26Group_norm_nhwc_bwd_params:
.text._Z35group_norm_nhwc_bwd_one_pass_kernelI11Fp32IOFp16WLi128ELi32ELi512EEv26Group_norm_nhwc_bwd_params:
        /* <DEDUP_REMOVED lines=53> */
.L_x_1864:
        /* <DEDUP_REMOVED lines=153> */
[----:B---3--:R-:W-:Y:S02]  /*0ce0*/  HADD2.F32 R46, -RZ, R46.H0_H0 ;  /* 0x2000002eff2e7230 */ /* 0x008fe40000004100 */
[----:B----4-:R-:W-:Y:S02]  /*0cf0*/  HADD2.F32 R47, -RZ, R47.H0_H0 ;  /* 0x2000002fff2f7230 */ /* 0x010fe40000004100 */
[----:B--2---:R-:W-:Y:S02]  /*0d00*/  @P0 HADD2.F32 R41, -RZ, R30.H0_H0 ;  /* 0x2000001eff290230 */ /* 0x004fe40000004100 */
[----:B------:R-:W-:-:S07]  /*0d10*/  @P0 HADD2.F32 R40, -RZ, R25.H0_H0 ;  /* 0x20000019ff280230 */ /* 0x000fce0000004100 */
.L_x_1831:
[----:B------:R-:W-:Y:S05]  /*0d20*/  BSYNC B0 ;  /* 0x0000000000007941 */ /* 0x000fea0003800000 */
.L_x_1830:
        /* <DEDUP_REMOVED lines=29> */
.L_x_1832:
        /* <DEDUP_REMOVED lines=26> */
.L_x_1833:
        /* <DEDUP_REMOVED lines=31> */
.L_x_1834:
        /* <DEDUP_REMOVED lines=31> */
.L_x_1835:
        /* <DEDUP_REMOVED lines=102> */
.L_x_1837:
[----:B------:R-:W-:Y:S05]  /*1ae0*/  BSYNC B0 ;  /* 0x0000000000007941 */ /* 0x000fea0003800000 */
.L_x_1836:
        /* <DEDUP_REMOVED lines=158> */
.L_x_1839:
[----:B------:R-:W-:Y:S05]  /*24d0*/  BSYNC B0 ;  /* 0x0000000000007941 */ /* 0x000fea0003800000 */
.L_x_1838:
        /* <DEDUP_REMOVED lines=18> */
.L_x_1841:
[----:B------:R-:W-:Y:S05]  /*2600*/  BSYNC B0 ;  /* 0x0000000000007941 */ /* 0x000fea0003800000 */
.L_x_1840:
        /* <DEDUP_REMOVED lines=32> */
.L_x_1844:
[----:B0-----:R-:W2:Y:S04]  /*2810*/  LDG.E.STRONG.GPU R20, desc[UR8][R18.64] ;  /* 0x0000000812147981 */ /* 0x001ea8000c1ef900 */
[----:B--2---:R-:W-:Y:S01]  /*2820*/  CCTL.IVALL ;  /* 0x00000000ff00798f */ /* 0x004fe20002000000 */
[----:B------:R-:W-:Y:S05]  /*2830*/  YIELD ;  /* 0x0000000000007946 */ /* 0x000fea0003800000 */
[----:B------:R-:W-:-:S13]  /*2840*/  ISETP.NE.AND P0, PT, R20, R25, PT ;  /* 0x000000191400720c */ /* 0x000fda0003f05270 */
[----:B------:R-:W-:Y:S05]  /*2850*/  @P0 BRA `(.L_x_1844) ;  /* 0xfffffffc00ec0947 */ /* 0x000fea000383ffff */
.L_x_1843:
        /* <DEDUP_REMOVED lines=17> */
.L_x_1848:
        /* <DEDUP_REMOVED lines=115> */
.L_x_1847:
        /* <DEDUP_REMOVED lines=61> */
.L_x_1849:
[----:B------:R-:W-:-:S13]  /*3470*/  ISETP.NE.OR P0, PT, R24, RZ, P0 ;  /* 0x000000ff1800720c */ /* 0x000fda0000705670 */
[----:B------:R-:W-:Y:S05]  /*3480*/  @!P0 BRA `(.L_x_1845) ;  /* 0x00000000007c8947 */ /* 0x000fea0003800000 */
.L_x_1846:
        /* <DEDUP_REMOVED lines=31> */
.L_x_1845:
        /* <DEDUP_REMOVED lines=11> */
.L_x_1851:
[----:B------:R-:W-:Y:S05]  /*3730*/  BSYNC B0 ;  /* 0x0000000000007941 */ /* 0x000fea0003800000 */
.L_x_1850:
        /* <DEDUP_REMOVED lines=16> */
.L_x_1842:
        /* <DEDUP_REMOVED lines=35> */
.L_x_1852:
        /* <DEDUP_REMOVED lines=20> */
.L_x_1854:
[----:B------:R-:W-:Y:S05]  /*3bb0*/  BSYNC B0 ;  /* 0x0000000000007941 */ /* 0x000fea0003800000 */
.L_x_1853:
        /* <DEDUP_REMOVED lines=19> */
.L_x_1855:
        /* <DEDUP_REMOVED lines=19> */
.L_x_1857:
[----:B------:R-:W-:Y:S05]  /*3e20*/  BSYNC B0 ;  /* 0x0000000000007941 */ /* 0x000fea0003800000 */
.L_x_1856:
        /* <DEDUP_REMOVED lines=19> */
.L_x_1858:
        /* <DEDUP_REMOVED lines=19> */
.L_x_1860:
[----:B------:R-:W-:Y:S05]  /*4090*/  BSYNC B0 ;  /* 0x0000000000007941 */ /* 0x000fea0003800000 */
.L_x_1859:
        /* <DEDUP_REMOVED lines=19> */
.L_x_1861:
        /* <DEDUP_REMOVED lines=19> */
.L_x_1863:
[----:B------:R-:W-:Y:S05]  /*4300*/  BSYNC B0 ;  /* 0x0000000000007941 */ /* 0x000fea0003800000 */
.L_x_1862:
[----:B------:R-:W-:Y:S02]  /*4310*/  IADD3 R43, R38, R43, RZ ;  /* 0x0000002b262b7210 */ /* 0x000fe40007ffe0ff */
[----:B------:R-:W-:Y:S02]  /*4320*/  IADD3 R42, R42, 0x1, RZ ;  /* 0x000000012a2a7810 */ /* 0x000fe40007ffe0ff */
[----:B------:R-:W-:-:S13]  /*4330*/  ISETP.GE.AND P0, PT, R43, UR4, PT ;  /* 0x000000042b007c0c */ /* 0x000fda000bf06270 */
[----:B------:R-:W-:Y:S05]  /*4340*/  @!P0 BRA `(.L_x_1864) ;  /* 0xffffffc000008947 */ /* 0x000fea000383ffff */
.L_x_1829:
        /* <DEDUP_REMOVED lines=23> */
.L_x_1866:
[----:B------:R-:W-:Y:S05]  /*44c0*/  BSYNC B0 ;  /* 0x0000000000007941 */ /* 0x000fea0003800000 */
.L_x_1865:
[----:B------:R-:W-:Y:S05]  /*44d0*/  @P0 EXIT ;  /* 0x000000000000094d */ /* 0x000fea0003800000 */
[----:B------:R-:W-:Y:S05]  /*44e0*/  @P2 BRA `(.L_x_1867) ;  /* 0x0000000000202947 */ /* 0x000fea0003800000 */
[----:B------:R-:W-:-:S05]  /*44f0*/  IMAD R0, R6, R7, RZ ;  /* 0x0000000706007224 */ /* 0x000fca00078e02ff */
[----:B------:R-:W-:-:S13]  /*4500*/  ISETP.NE.AND P0, PT, R0, -0x1, PT ;  /* 0xffffffff0000780c */ /* 0x000fda0003f05270 */
[----:B------:R-:W-:Y:S05]  /*4510*/  @!P0 BRA `(.L_x_1867) ;  /* 0x0000000000148947 */ /* 0x000fea0003800000 */
.L_x_1868:
[----:B0-----:R-:W4:Y:S04]  /*4520*/  LDG.E.STRONG.GPU R5, desc[UR8][R2.64] ;  /* 0x0000000802057981 */ /* 0x001f28000c1ef900 */
[----:B----4-:R-:W-:Y:S01]  /*4530*/  CCTL.IVALL ;  /* 0x00000000ff00798f */ /* 0x010fe20002000000 */
[----:B------:R-:W-:Y:S05]  /*4540*/  YIELD ;  /* 0x0000000000007946 */ /* 0x000fea0003800000 */
[----:B------:R-:W-:-:S13]  /*4550*/  ISETP.NE.AND P0, PT, R5, R0, PT ;  /* 0x000000000500720c */ /* 0x000fda0003f05270 */
[----:B------:R-:W-:Y:S05]  /*4560*/  @P0 BRA `(.L_x_1868) ;  /* 0xfffffffc00ec0947 */ /* 0x000fea000383ffff */
.L_x_1867:
        /* <DEDUP_REMOVED lines=24> */
.L_x_1869:
        /* <DEDUP_REMOVED lines=25> */
.L_x_1870:
        /* <DEDUP_REMOVED lines=16> */
.L_x_3329:


//--------------------- .text._Z35group_norm_nhwc_bwd_one_pass_kernelI11Fp32IOFp16WLi256ELi32ELi512EEv26Group_norm_nhwc_bwd_params --------------------------
	.section	.text._Z35group_norm_nhwc_bwd_one_pass_kernelI11Fp32IOFp16WLi256ELi32ELi512EEv26Group_norm_nhwc_bwd_params,"ax",@progbits
	.align	128
        .global         _Z35group_norm_nhwc_bwd_one_pass_kernelI11Fp32IOFp16WLi256ELi32ELi512EEv26Group_norm_nhwc_bwd_params
        .type           _Z35group_norm_nhwc_bwd_one_pass_kernelI11Fp32IOFp16WLi256ELi32ELi512EEv26Group_norm_nhwc_bwd_params,@function
        .size           _Z35group_norm_nhwc_bwd_one_pass_kernelI11Fp32IOFp16WLi256ELi32ELi512EEv26Group_norm_nhwc_bwd_params,(.L_x_3330 - _Z35group_norm_nhwc_bwd_one_pass_kernelI11Fp32IOFp16WLi256ELi32ELi512EEv26Group_norm_nhwc_bwd_params)
        .other          _Z35group_norm_nhwc_bwd_one_pass_kernelI11Fp32IOFp16WLi256ELi32ELi512EEv26Group_norm_nhwc_bwd_params,@"STO_CUDA_ENTRY STV_DEFAULT"
_Z35group_norm_nhwc_bwd_one_pass_kernelI11Fp32IOFp16WLi256ELi32ELi512EEv26Group_norm_nhwc_bwd_params:
.text._Z35group_norm_nhwc_bwd_one_pass_kernelI11Fp32IOFp16WLi256ELi32ELi512EEv26Group_norm_nhwc_bwd_params:
        /* <DEDUP_REMOVED lines=33> */
.L_x_1923:
        /* <DEDUP_REMOVED lines=270> */
.L_x_1873:
[----:B------:R-:W-:Y:S05]  /*12f0*/  BSYNC B0 ;  /* 0x0000000000007941 */ /* 0x000fea0003800000 */
.L_x_1872:
        /* <DEDUP_REMOVED lines=31> */
.L_x_1874:
        /* <DEDUP_REMOVED lines=26> */
.L_x_1875:
        /* <DEDUP_REMOVED lines=31> */
.L_x_1876:
        /* <DEDUP_REMOVED lines=31> */
.L_x_1877:
        /* <DEDUP_REMOVED lines=31> */
.L_x_1878:
        /* <DEDUP_REMOVED lines=31> */
.L_x_1879:
        /* <DEDUP_REMOVED lines=31> */
.L_x_1880:
        /* <DEDUP_REMOVED lines=31> */
.L_x_1881:
        /* <DEDUP_REMOVED lines=122> */
.L_x_1883:
[----:B------:R-:W-:Y:S05]  /*29d0*/  BSYNC B0 ;  /* 0x0000000000007941 */ /* 0x000fea0003800000 */
.L_x_1882:
        /* <DEDUP_REMOVED lines=161> */
.L_x_1885:
[----:B------:R-:W-:Y:S05]  /*33f0*/  BSYNC B0 ;  /* 0x0000000000007941 */ /* 0x000fea0003800000 */
.L_x_1884:
        /* <DEDUP_REMOVED lines=13> */
.L_x_1887:
[----:B------:R-:W-:Y:S05]  /*34d0*/  BSYNC B0 ;  /* 0x0000000000007941 */ /* 0x000fea0003800000 */
.L_x_1886:
        /* <DEDUP_REMOVED lines=35> */
.L_x_1890:
[----:B-1----:R-:W2:Y:S04]  /*3710*/  LDG.E.STRONG.GPU R36, desc[UR8][R34.64] ;  /* 0x0000000822247981 */ /* 0x002ea8000c1ef900 */
[----:B--2---:R-:W-:Y:S01]  /*3720*/  CCTL.IVALL ;  /* 0x00000000ff00798f */ /* 0x004fe20002000000 */
[----:B------:R-:W-:Y:S05]  /*3730*/  YIELD ;  /* 0x0000000000007946 */ /* 0x000fea0003800000 */
[----:B------:R-:W-:-:S13]  /*3740*/  ISETP.NE.AND P6, PT, R36, R43, PT ;  /* 0x0000002b2400720c */ /* 0x000fda0003fc5270 */
[----:B------:R-:W-:Y:S05]  /*3750*/  @P6 BRA `(.L_x_1890) ;  /* 0xfffffffc00ec6947 */ /* 0x000fea000383ffff */
.L_x_1889:
        /* <DEDUP_REMOVED lines=24> */
.L_x_1894:
        /* <DEDUP_REMOVED lines=116> */
.L_x_1893:
        /* <DEDUP_REMOVED lines=63> */
.L_x_1895:
[----:B------:R-:W-:-:S04]  /*4410*/  LOP3.LUT P6, RZ, R106, 0x1, RZ, 0xc0, !PT ;  /* 0x000000016aff7812 */ /* 0x000fc800078cc0ff */
[----:B------:R-:W-:-:S13]  /*4420*/  ISETP.NE.OR P6, PT, R36, RZ, P6 ;  /* 0x000000ff2400720c */ /* 0x000fda00037c5670 */
[----:B------:R-:W-:Y:S05]  /*4430*/  @!P6 BRA `(.L_x_1891) ;  /* 0x000000000088e947 */ /* 0x000fea0003800000 */
.L_x_1892:
[----:B------:R-:W0:Y:S01]  /*4440*/  S2UR UR5, SR_CTAID.X ;  /* 0x00000000000579c3 */ /* 0x000e220000002500 */
[----:B------:R-:W-:Y:S01]  /*4450*/  NOP ;  /* 0x0000000000007918 */ /* 0x000fe20000000000 */
.L_x_1896:
        /* <DEDUP_REMOVED lines=32> */
.L_x_1891:
        /* <DEDUP_REMOVED lines=10> */
.L_x_1898:
[----:B------:R-:W-:Y:S05]  /*4700*/  BSYNC B0 ;  /* 0x0000000000007941 */ /* 0x000fea0003800000 */
.L_x_1897:
        /* <DEDUP_REMOVED lines=17> */
.L_x_1888:
        /* <DEDUP_REMOVED lines=34> */
.L_x_1899:
        /* <DEDUP_REMOVED lines=20> */
.L_x_1901:
[----:B------:R-:W-:Y:S05]  /*4b80*/  BSYNC B0 ;  /* 0x0000000000007941 */ /* 0x000fea0003800000 */
.L_x_1900:
        /* <DEDUP_REMOVED lines=22> */
.L_x_1902:
        /* <DEDUP_REMOVED lines=19> */
.L_x_1904:
[----:B------:R-:W-:Y:S05]  /*4e20*/  BSYNC B0 ;  /* 0x0000000000007941 */ /* 0x000fea0003800000 */
.L_x_1903:
        /* <DEDUP_REMOVED lines=26> */
.L_x_1905:
        /* <DEDUP_REMOVED lines=19> */
.L_x_1907:
[----:B------:R-:W-:Y:S05]  /*5100*/  BSYNC B0 ;  /* 0x0000000000007941 */ /* 0x000fea0003800000 */
.L_x_1906:
        /* <DEDUP_REMOVED lines=19> */
.L_x_1908:
        /* <DEDUP_REMOVED lines=19> */
.L_x_1910:
[----:B------:R-:W-:Y:S05]  /*5370*/  BSYNC B0 ;  /* 0x0000000000007941 */ /* 0x000fea0003800000 */
.L_x_1909:
        /* <DEDUP_REMOVED lines=19> */
.L_x_1911:
        /* <DEDUP_REMOVED lines=19> */
.L_x_1913:
[----:B------:R-:W-:Y:S05]  /*55e0*/  BSYNC B0 ;  /* 0x0000000000007941 */ /* 0x000fea0003800000 */
.L_x_1912:
        /* <DEDUP_REMOVED lines=19> */
.L_x_1914:
        /* <DEDUP_REMOVED lines=19> */
.L_x_1916:
[----:B------:R-:W-:Y:S05]  /*5850*/  BSYNC B0 ;  /* 0x0000000000007941 */ /* 0x000fea0003800000 */
.L_x_1915:
        /* <DEDUP_REMOVED lines=19> */
.L_x_1917:
        /* <DEDUP_REMOVED lines=19> */
.L_x_1919:
[----:B------:R-:W-:Y:S05]  /*5ac0*/  BSYNC B0 ;  /* 0x0000000000007941 */ /* 0x000fea0003800000 */
.L_x_1918:
        /* <DEDUP_REMOVED lines=19> */
.L_x_1920:
        /* <DEDUP_REMOVED lines=18> */
.L_x_1922:
[----:B------:R-:W-:Y:S05]  /*5d20*/  BSYNC B0 ;  /* 0x0000000000007941 */ /* 0x000fea0003800000 */
.L_x_1921:
[----:B--234-:R-:W2:Y:S01]  /*5d30*/  LDC R3, c[0x0][0x10] ;  /* 0x00000400ff037b82 */ /* 0x01cea20000000800 */
[----:B------:R-:W-:Y:S02]  /*5d40*/  IADD3 R103, R103, 0x1, RZ ;  /* 0x0000000167677810 */ /* 0x000fe40007ffe0ff */
[----:B--2---:R-:W-:-:S04]  /*5d50*/  IADD3 R104, R3, R104, RZ ;  /* 0x0000006803687210 */ /* 0x004fc80007ffe0ff */
[----:B------:R-:W-:-:S13]  /*5d60*/  ISETP.GE.AND P0, PT, R104, UR4, PT ;  /* 0x0000000468007c0c */ /* 0x000fda000bf06270 */
[----:B------:R-:W-:Y:S05]  /*5d70*/  @!P0 BRA `(.L_x_1923) ;  /* 0xffffffa400248947 */ /* 0x000fea000383ffff */
.L_x_1871:
        /* <DEDUP_REMOVED lines=19> */
.L_x_1925:
[----:B------:R-:W-:Y:S05]  /*5eb0*/  BSYNC B0 ;  /* 0x0000000000007941 */ /* 0x000fea0003800000 */
.L_x_1924:
        /* <DEDUP_REMOVED lines=11> */
.L_x_1927:
[----:B------:R-:W2:Y:S04]  /*5f70*/  LDG.E.STRONG.GPU R5, desc[UR8][R2.64] ;  /* 0x0000000802057981 */ /* 0x000ea8000c1ef900 */
[----:B--2---:R-:W-:Y:S01]  /*5f80*/  CCTL.IVALL ;  /* 0x00000000ff00798f */ /* 0x004fe20002000000 */
[----:B------:R-:W-:Y:S05]  /*5f90*/  YIELD ;  /* 0x0000000000007946 */ /* 0x000fea0003800000 */
[----:B------:R-:W-:-:S13]  /*5fa0*/  ISETP.NE.AND P0, PT, R5, R0, PT ;  /* 0x000000000500720c */ /* 0x000fda0003f05270 */
[----:B------:R-:W-:Y:S05]  /*5fb0*/  @P0 BRA `(.L_x_1927) ;  /* 0xfffffffc00ec0947 */ /* 0x000fea000383ffff */
.L_x_1926:
        /* <DEDUP_REMOVED lines=24> */
.L_x_1928:
        /* <DEDUP_REMOVED lines=25> */
.L_x_1929:
        /* <DEDUP_REMOVED lines=11> */
.L_x_3330:


//--------------------- .text._Z35group_norm_nhwc_bwd_one_pass_kernelI11Fp32IOFp16WLi512ELi32ELi512EEv26Group_norm_nhwc_bwd_params --------------------------
	.section	.text._Z35group_norm_nhwc_bwd_one_pass_kernelI11Fp32IOFp16WLi512ELi32ELi512EEv26Group_norm_nhwc_bwd_params,"ax",@progbits
	.align	128
        .global         _Z35group_norm_nhwc_bwd_one_pass_kernelI11Fp32IOFp16WLi512ELi32ELi512EEv26Group_norm_nhwc_bwd_params
        .type           _Z35group_norm_nhwc_bwd_one_pass_kernelI11Fp32IOFp16WLi512ELi32ELi512EEv26Group_norm_nhwc_bwd_params,@function
        .size           _Z35group_norm_nhwc_bwd_one_pass_kernelI11Fp32IOFp16WLi512ELi32ELi512EEv26Group_norm_nhwc_bwd_params,(.L_x_3331 - _Z35group_norm_nhwc_bwd_one_pass_kernelI11Fp32IOFp16WLi512ELi32ELi512EEv26Group_norm_nhwc_bwd_params)
        .other          _Z35group_norm_nhwc_bwd_one_pass_kernelI11Fp32IOFp16WLi512ELi32ELi512EEv26Group_norm_nhwc_bwd_params,@"STO_CUDA_ENTRY STV_DEFAULT"
_Z35group_norm_nhwc_bwd_one_pass_kernelI11Fp32IOFp16WLi512ELi32ELi512EEv26Group_norm_nhwc_bwd_params:
.text._Z35group_norm_nhwc_bwd_one_pass_kernelI11Fp32IOFp16WLi512ELi32ELi512EEv26Group_norm_nhwc_bwd_params:
        /* <DEDUP_REMOVED lines=112> */
.L_x_2013:
        /* <DEDUP_REMOVED lines=444> */
.L_x_1932:
[----:B------:R-:W-:Y:S05]  /*22c0*/  BSYNC B0 ;  /* 0x0000000000007941 */ /* 0x000fea0003800000 */
.L_x_1931:
        /* <DEDUP_REMOVED lines=31> */
.L_x_1933:
        /* <DEDUP_REMOVED lines=26> */
.L_x_1934:
        /* <DEDUP_REMOVED lines=31> */
.L_x_1935:
        /* <DEDUP_REMOVED lines=31> */
.L_x_1936:
        /* <DEDUP_REMOVED lines=31> */
.L_x_1937:
        /* <DEDUP_REMOVED lines=55> */
.L_x_1938:
        /* <DEDUP_REMOVED lines=35> */
.L_x_1939:
        /* <DEDUP_REMOVED lines=33> */
.L_x_1940:
        /* <DEDUP_REMOVED lines=33> */
.L_x_1941:
        /* <DEDUP_REMOVED lines=33> */
.L_x_1942:
        /* <DEDUP_REMOVED lines=33> */
.L_x_1943:
        /* <DEDUP_REMOVED lines=33> */
.L_x_1944:
        /* <DEDUP_REMOVED lines=33> */
.L_x_1945:
        /* <DEDUP_REMOVED lines=29> */
.L_x_1946:
        /* <DEDUP_REMOVED lines=29> */
.L_x_1947:
        /* <DEDUP_REMOVED lines=29> */
.L_x_1948:
        /* <DEDUP_REMOVED lines=112> */
.L_x_1950:
[----:B------:R-:W-:Y:S05]  /*4aa0*/  BSYNC B0 ;  /* 0x0000000000007941 */ /* 0x000fea0003800000 */
.L_x_1949:
        /* <DEDUP_REMOVED lines=161> */
.L_x_1952:
[----:B------:R-:W-:Y:S05]  /*54c0*/  BSYNC B0 ;  /* 0x0000000000007941 */ /* 0x000fea0003800000 */
.L_x_1951:
        /* <DEDUP_REMOVED lines=16> */
.L_x_1954:
[----:B------:R-:W-:Y:S05]  /*55d0*/  BSYNC B0 ;  /* 0x0000000000007941 */ /* 0x000fea0003800000 */
.L_x_1953:
        /* <DEDUP_REMOVED lines=33> */
.L_x_1957:
[----:B-1----:R-:W2:Y:S04]  /*57f0*/  LDG.E.STRONG.GPU R46, desc[UR8][R44.64] ;  /* 0x000000082c2e7981 */ /* 0x002ea8000c1ef900 */
[----:B--2---:R-:W-:Y:S01]  /*5800*/  CCTL.IVALL ;  /* 0x00000000ff00798f */ /* 0x004fe20002000000 */
[----:B------:R-:W-:Y:S05]  /*5810*/  YIELD ;  /* 0x0000000000007946 */ /* 0x000fea0003800000 */
[----:B------:R-:W-:-:S13]  /*5820*/  ISETP.NE.AND P6, PT, R46, R53, PT ;  /* 0x000000352e00720c */ /* 0x000fda0003fc5270 */
[----:B------:R-:W-:Y:S05]  /*5830*/  @P6 BRA `(.L_x_1957) ;  /* 0xfffffffc00ec6947 */ /* 0x000fea000383ffff */
.L_x_1956:
        /* <DEDUP_REMOVED lines=22> */
.L_x_1961:
        /* <DEDUP_REMOVED lines=115> */
.L_x_1960:
        /* <DEDUP_REMOVED lines=63> */
.L_x_1962:
[----:B------:R-:W-:-:S04]  /*64c0*/  LOP3.LUT P6, RZ, R84, 0x1, RZ, 0xc0, !PT ;  /* 0x0000000154ff7812 */ /* 0x000fc800078cc0ff */
[----:B------:R-:W-:-:S13]  /*64d0*/  ISETP.NE.OR P6, PT, R46, RZ, P6 ;  /* 0x000000ff2e00720c */ /* 0x000fda00037c5670 */
[----:B------:R-:W-:Y:S05]  /*64e0*/  @!P6 BRA `(.L_x_1958) ;  /* 0x00000000007ce947 */ /* 0x000fea0003800000 */
.L_x_1959:
        /* <DEDUP_REMOVED lines=31> */
.L_x_1958:
        /* <DEDUP_REMOVED lines=10> */
.L_x_1964:
[----:B------:R-:W-:Y:S05]  /*6780*/  BSYNC B0 ;  /* 0x0000000000007941 */ /* 0x000fea0003800000 */
.L_x_1963:
        /* <DEDUP_REMOVED lines=17> */
.L_x_1955:
        /* <DEDUP_REMOVED lines=35> */
.L_x_1965:
        /* <DEDUP_REMOVED lines=20> */
.L_x_1967:
[----:B------:R-:W-:Y:S05]  /*6c10*/  BSYNC B0 ;  /* 0x0000000000007941 */ /* 0x000fea0003800000 */
.L_x_1966:
        /* <DEDUP_REMOVED lines=20> */
.L_x_1968:
        /* <DEDUP_REMOVED lines=19> */
.L_x_1970:
[----:B------:R-:W-:Y:S05]  /*6e90*/  BSYNC B0 ;  /* 0x0000000000007941 */ /* 0x000fea0003800000 */
.L_x_1969:
        /* <DEDUP_REMOVED lines=19> */
.L_x_1971:
        /* <DEDUP_REMOVED lines=19> */
.L_x_1973:
[----:B------:R-:W-:Y:S05]  /*7100*/  BSYNC B0 ;  /* 0x0000000000007941 */ /* 0x000fea0003800000 */
.L_x_1972:
        /* <DEDUP_REMOVED lines=19> */
.L_x_1974:
        /* <DEDUP_REMOVED lines=22> */
.L_x_1976:
[----:B------:R-:W-:Y:S05]  /*73a0*/  BSYNC B0 ;  /* 0x0000000000007941 */ /* 0x000fea0003800000 */
.L_x_1975:
        /* <DEDUP_REMOVED lines=20> */
.L_x_1977:
        /* <DEDUP_REMOVED lines=21> */
.L_x_1979:
[----:B------:R-:W-:Y:S05]  /*7640*/  BSYNC B0 ;  /* 0x0000000000007941 */ /* 0x000fea0003800000 */
.L_x_1978:
        /* <DEDUP_REMOVED lines=20> */
.L_x_1980:
        /* <DEDUP_REMOVED lines=22> */
.L_x_1982:
[----:B------:R-:W-:Y:S05]  /*78f0*/  BSYNC B0 ;  /* 0x0000000000007941 */ /* 0x000fea0003800000 */
.L_x_1981:
        /* <DEDUP_REMOVED lines=20> */
.L_x_1983:
        /* <DEDUP_REMOVED lines=22> */
.L_x_1985:
[----:B------:R-:W-:Y:S05]  /*7ba0*/  BSYNC B0 ;  /* 0x0000000000007941 */ /* 0x000fea0003800000 */
.L_x_1984:
        /* <DEDUP_REMOVED lines=20> */
.L_x_1986:
        /* <DEDUP_REMOVED lines=22> */
.L_x_1988:
[----:B------:R-:W-:Y:S05]  /*7e50*/  BSYNC B0 ;  /* 0x0000000000007941 */ /* 0x000fea0003800000 */
.L_x_1987:
        /* <DEDUP_REMOVED lines=20> */
.L_x_1989:
        /* <DEDUP_REMOVED lines=22> */
.L_x_1991:
[----:B------:R-:W-:Y:S05]  /*8100*/  BSYNC B0 ;  /* 0x0000000000007941 */ /* 0x000fea0003800000 */
.L_x_1990:
        /* <DEDUP_REMOVED lines=20> */
.L_x_1992:
        /* <DEDUP_REMOVED lines=21> */
.L_x_1994:
[----:B------:R-:W-:Y:S05]  /*83a0*/  BSYNC B0 ;  /* 0x0000000000007941 */ /* 0x000fea0003800000 */
.L_x_1993:
        /* <DEDUP_REMOVED lines=19> */
.L_x_1995:
        /* <DEDUP_REMOVED lines=21> */
.L_x_1997:
[----:B------:R-:W-:Y:S05]  /*8630*/  BSYNC B0 ;  /* 0x0000000000007941 */ /* 0x000fea0003800000 */
.L_x_1996:
        /* <DEDUP_REMOVED lines=19> */
.L_x_1998:
        /* <DEDUP_REMOVED lines=21> */
.L_x_2000:
[----:B------:R-:W-:Y:S05]  /*88c0*/  BSYNC B0 ;  /* 0x0000000000007941 */ /* 0x000fea0003800000 */
.L_x_1999:
        /* <DEDUP_REMOVED lines=19> */
.L_x_2001:
        /* <DEDUP_REMOVED lines=26> */
.L_x_2003:
[----:B------:R-:W-:Y:S05]  /*8ba0*/  BSYNC B0 ;  /* 0x0000000000007941 */ /* 0x000fea0003800000 */
.L_x_2002:
        /* <DEDUP_REMOVED lines=19> */
.L_x_2004:
        /* <DEDUP_REMOVED lines=26> */
.L_x_2006:
[----:B------:R-:W-:Y:S05]  /*8e80*/  BSYNC B0 ;  /* 0x0000000000007941 */ /* 0x000fea0003800000 */
.L_x_2005:
        /* <DEDUP_REMOVED lines=19> */
.L_x_2007:
        /* <DEDUP_REMOVED lines=26> */
.L_x_2009:
[----:B------:R-:W-:Y:S05]  /*9160*/  BSYNC B0 ;  /* 0x0000000000007941 */ /* 0x000fea0003800000 */
.L_x_2008:
        /* <DEDUP_REMOVED lines=19> */
.L_x_2010:
        /* <DEDUP_REMOVED lines=22> */
.L_x_2012:
[----:B------:R-:W-:Y:S05]  /*9400*/  BSYNC B0 ;  /* 0x0000000000007941 */ /* 0x000fea0003800000 */
.L_x_2011:
[----:B------:R-:W-:Y:S02]  /*9410*/  IADD3 R79, R74, R79, RZ ;  /* 0x0000004f4a4f7210 */ /* 0x000fe40007ffe0ff */
[----:B------:R-:W-:Y:S02]  /*9420*/  IADD3 R78, R78, 0x1, RZ ;  /* 0x000000014e4e7810 */ /* 0x000fe40007ffe0ff */
[----:B------:R-:W-:-:S13]  /*9430*/  ISETP.GE.AND P5, PT, R79, UR4, PT ;  /* 0x000000044f007c0c */ /* 0x000fda000bfa6270 */
[----:B------:R-:W-:Y:S05]  /*9440*/  @!P5 BRA `(.L_x_2013) ;  /* 0xffffff7000acd947 */ /* 0x000fea000383ffff */
.L_x_1930:
        /* <DEDUP_REMOVED lines=23> */
.L_x_2015:
[----:B------:R-:W-:Y:S05]  /*95c0*/  BSYNC B0 ;  /* 0x0000000000007941 */ /* 0x000fea0003800000 */
.L_x_2014:
[----:B------:R-:W-:Y:S05]  /*95d0*/  @P0 EXIT ;  /* 0x000000000000094d */ /* 0x000fea0003800000 */
[----:B------:R-:W-:Y:S05]  /*95e0*/  @P2 BRA `(.L_x_2016) ;  /* 0x0000000000202947 */ /* 0x000fea0003800000 */
[----:B------:R-:W-:-:S05]  /*95f0*/  IMAD R0, R6, R7, RZ ;  /* 0x0000000706007224 */ /* 0x000fca00078e02ff */
[----:B------:R-:W-:-:S13]  /*9600*/  ISETP.NE.AND P0, PT, R0, -0x1, PT ;  /* 0xffffffff0000780c */ /* 0x000fda0003f05270 */
[----:B------:R-:W-:Y:S05]  /*9610*/  @!P0 BRA `(.L_x_2016) ;  /* 0x0000000000148947 */ /* 0x000fea0003800000 */
.L_x_2017:
[----:B---3--:R-:W3:Y:S04]  /*9620*/  LDG.E.STRONG.GPU R5, desc[UR8][R2.64] ;  /* 0x0000000802057981 */ /* 0x008ee8000c1ef900 */
[----:B---3--:R-:W-:Y:S01]  /*9630*/  CCTL.IVALL ;  /* 0x00000000ff00798f */ /* 0x008fe20002000000 */
[----:B------:R-:W-:Y:S05]  /*9640*/  YIELD ;  /* 0x0000000000007946 */ /* 0x000fea0003800000 */
[----:B------:R-:W-:-:S13]  /*9650*/  ISETP.NE.AND P0, PT, R5, R0, PT ;  /* 0x000000000500720c */ /* 0x000fda0003f05270 */
[----:B------:R-:W-:Y:S05]  /*9660*/  @P0 BRA `(.L_x_2017) ;  /* 0xfffffffc00ec0947 */ /* 0x000fea000383ffff */
.L_x_2016:
        /* <DEDUP_REMOVED lines=24> */
.L_x_2018:
        /* <DEDUP_REMOVED lines=25> */
.L_x_2019:
        /* <DEDUP_REMOVED lines=16> */
.L_x_3331:


//--------------------- .text._Z35group_norm_nhwc_fwd_one_pass_kernelI11Bf16IOFp32WLi64ELi32ELi512EEv26Group_norm_nhwc_fwd_params --------------------------
	.section	.text._Z35group_norm_nhwc_fwd_one_pass_kernelI11Bf16IOFp32WLi64ELi32ELi512EEv26Group_norm_nhwc_fwd_params,"ax",@progbits
	.align	128
        .global         _Z35group_norm_nhwc_fwd_one_pass_kernelI11Bf16IOFp32WLi64ELi32ELi512EEv26Group_norm_nhwc_fwd_params
        .type           _Z35group_norm_nhwc_fwd_one_pass_kernelI11Bf16IOFp32WLi64ELi32ELi512EEv26Group_norm_nhwc_fwd_params,@function
        .size           _Z35group_norm_nhwc_fwd_one_pass_kernelI11Bf16IOFp32WLi64ELi32ELi512EEv26Group_norm_nhwc_fwd_params,(.L_x_3332 - _Z35group_norm_nhwc_fwd_one_pass_kernelI11Bf16IOFp32WLi64ELi32ELi512EEv26Group_norm_nhwc_fwd_params)
        .other          _Z35group_norm_nhwc_fwd_one_pass_kernelI11Bf16IOFp32WLi64ELi32ELi512EEv26Group_norm_nhwc_fwd_params,@"STO_CUDA_ENTRY STV_DEFAULT"
_Z35group_norm_nhwc_fwd_one_pass_kernelI11Bf16IOFp32WLi64ELi32ELi512EEv26Group_norm_nhwc_fwd_params:
.text._Z35group_norm_nhwc_fwd_one_pass_kernelI11Bf16IOFp32WLi64ELi32ELi512EEv26Group_norm_nhwc_fwd_params:
[----:B------:R-:W-:Y:S01]  /*0000*/  LDC R1, c[0x0][0x28] ;  /* 0x00000a00ff017b82 */ /* 0x000fe20000000800 */
[----:B------:R-:W0:Y:S01]  /*0010*/  S2R R23, SR_CTAID.Y ;  /* 0x0000000000177919 */ /* 0x000e220000002600 */
[----:B------:R-:W-:Y:S01]  /*0020*/  ULDC UR4, c[0x0][0x288] ;  /* 0x0000a20000047ab9 */ /* 0x000fe20000000800 */
[----:B------:R-:W-:Y:S02]  /*0030*/  ULDC UR5, c[0x0][0x258] ;  /* 0x0000960000057ab9 */ /* 0x000fe40000000800 */
[----:B------:R-:W-:-:S06]  /*0040*/  UIMAD UR4, UR4, UR5, URZ ;  /* 0x00000005040472a4 */ /* 0x000fcc000f8e023f */
[----:B0-----:R-:W-:-:S13]  /*0050*/  ISETP.GE.AND P0, PT, R23, UR4, PT ;  /* 0x0000000417007c0c */ /* 0x001fda000bf06270 */
[----:B------:R-:W-:Y:S05]  /*0060*/  @P0 EXIT ;  /* 0x000000000000094d */ /* 0x000fea0003800000 */
[----:B------:R-:W0:Y:S01]  /*0070*/  S2R R0, SR_TID.X ;  /* 0x0000000000007919 */ /* 0x000e220000002100 */
[----:B------:R-:W1:Y:S01]  /*0080*/  S2UR UR6, SR_CgaCtaId ;  /* 0x00000000000679c3 */ /* 0x000e620000008800 */
[----:B------:R-:W-:Y:S01]  /*0090*/  UMOV UR5, 0x400 ;  /* 0x0000040000057882 */ /* 0x000fe20000000000 */
[----:B------:R-:W-:Y:S01]  /*00a0*/  HFMA2.MMA R21, -RZ, RZ, 0, 0 ;  /* 0x00000000ff157435 */ /* 0x000fe200000001ff */
[----:B------:R-:W2:Y:S01]  /*00b0*/  S2R R2, SR_LANEID ;  /* 0x0000000000027919 */ /* 0x000ea20000000000 */
[----:B------:R-:W-:Y:S01]  /*00c0*/  ULDC.U8 UR10, c[0x0][0x28c] ;  /* 0x0000a300000a7ab9 */ /* 0x000fe20000000000 */
[----:B------:R-:W-:Y:S01]  /*00d0*/  ULDC.64 UR8, c[0x0][0x208] ;  /* 0x0000820000087ab9 */ /* 0x000fe20000000a00 */
[----:B-1----:R-:W-:Y:S01]  /*00e0*/  ULEA UR5, UR6, UR5, 0x18 ;  /* 0x0000000506057291 */ /* 0x002fe2000f8ec03f */
[----:B0-----:R-:W-:-:S04]  /*00f0*/  SHF.R.S32.HI R3, RZ, 0x1f, R0 ;  /* 0x0000001fff037819 */ /* 0x001fc80000011400 */
[----:B------:R-:W-:-:S04]  /*0100*/  LEA.HI R3, R3, R0, RZ, 0x5 ;  /* 0x0000000003037211 */ /* 0x000fc800078f28ff */
[----:B------:R-:W-:-:S04]  /*0110*/  SHF.R.S32.HI R3, RZ, 0x5, R3 ;  /* 0x00000005ff037819 */ /* 0x000fc80000011403 */
[----:B--2---:R-:W-:-:S07]  /*0120*/  LEA R22, R3, UR5, 0x3 ;  /* 0x0000000503167c11 */ /* 0x004fce000f8e18ff */
.L_x_2035:
[----:B0-----:R-:W0:Y:S01]  /*0130*/  LDC R4, c[0x0][0x288] ;  /* 0x0000a200ff047b82 */ /* 0x001e220000000800 */
[----:B------:R-:W-:Y:S01]  /*0140*/  IABS R9, R23 ;  /* 0x0000001700097213 */ /* 0x000fe20000000000 */
[----:B------:R-:W-:Y:S01]  /*0150*/  ULDC.64 UR6, c[0x0][0x278] ;  /* 0x00009e0000067ab9 */ /* 0x000fe20000000a00 */
[----:B------:R-:W-:Y:S02]  /*0160*/  SHF.R.U32.HI R13, RZ, 0x4, R0 ;  /* 0x00000004ff0d7819 */ /* 0x000fe40000011600 */
[----:B------:R-:W-:-:S03]  /*0170*/  MOV R20, RZ ;  /* 0x000000ff00147202 */ /* 0x000fc60000000f00 */
[----:B------:R-:W1:Y:S01]  /*0180*/  S2UR UR5, SR_CTAID.X ;  /* 0x00000000000579c3 */ /* 0x000e620000002500 */
[----:B0-----:R-:W-:Y:S02]  /*0190*/  IABS R8, R4 ;  /* 0x0000000400087213 */ /* 0x001fe40000000000 */
[----:B------:R-:W-:Y:S02]  /*01a0*/  ISETP.NE.AND P3, PT, R4, RZ, PT ;  /* 0x000000ff0400720c */ /* 0x000fe40003f65270 */
        /* <DEDUP_REMOVED lines=8> */
[----:B------:R-:W-:Y:S01]  /*0230*/  MOV R5, R9 ;  /* 0x0000000900057202 */ /* 0x000fe20000000f00 */
[----:B------:R-:W1:Y:S04]  /*0240*/  LDC R6, c[0x0][0x294] ;  /* 0x0000a500ff067b82 */ /* 0x000e680000000800 */
[----:B------:R-:W-:-:S05]  /*0250*/  IMAD.HI.U32 R7, R7, R5, RZ ;  /* 0x0000000507077227 */ /* 0x000fca00078e00ff */
[----:B------:R-:W-:-:S05]  /*0260*/  IADD3 R3, -R7, RZ, RZ ;  /* 0x000000ff07037210 */ /* 0x000fca0007ffe1ff */
[----:B------:R-:W-:Y:S01]  /*0270*/  IMAD R3, R8, R3, R5 ;  /* 0x0000000308037224 */ /* 0x000fe200078e0205 */
[----:B------:R-:W-:-:S04]  /*0280*/  LOP3.LUT R5, R23, R4, RZ, 0x3c, !PT ;  /* 0x0000000417057212 */ /* 0x000fc800078e3cff */
[----:B------:R-:W-:Y:S02]  /*0290*/  ISETP.GT.U32.AND P1, PT, R8, R3, PT ;  /* 0x000000030800720c */ /* 0x000fe40003f24070 */
[----:B------:R-:W-:Y:S02]  /*02a0*/  ISETP.GE.AND P2, PT, R5, RZ, PT ;  /* 0x000000ff0500720c */ /* 0x000fe40003f46270 */
[----:B------:R-:W-:Y:S01]  /*02b0*/  SHF.L.U32 R5, R0, 0x1, RZ ;  /* 0x0000000100057819 */ /* 0x000fe200000006ff */
[----:B-1----:R-:W-:-:S03]  /*02c0*/  IMAD R13, R6, UR5, R13 ;  /* 0x00000005060d7c24 */ /* 0x002fc6000f8e020d */
[----:B------:R-:W-:Y:S02]  /*02d0*/  LOP3.LUT R5, R5, 0x1e, RZ, 0xc0, !PT ;  /* 0x0000001e05057812 */ /* 0x000fe400078ec0ff */
[----:B------:R-:W-:Y:S02]  /*02e0*/  ISETP.GE.U32.AND P0, PT, R13, UR6, PT ;  /* 0x000000060d007c0c */ /* 0x000fe4000bf06070 */
[----:B------:R-:W-:Y:S02]  /*02f0*/  SHF.R.S32.HI R17, RZ, 0x1f, R13 ;  /* 0x0000001fff117819 */ /* 0x000fe4000001140d */
[-C--:B------:R-:W-:Y:S02]  /*0300*/  @!P1 IADD3 R3, R3, -R8.reuse, RZ ;  /* 0x8000000803039210 */ /* 0x080fe40007ffe0ff */
[----:B------:R-:W-:Y:S02]  /*0310*/  @!P1 IADD3 R7, R7, 0x1, RZ ;  /* 0x0000000107079810 */ /* 0x000fe40007ffe0ff */
[----:B------:R-:W-:-:S02]  /*0320*/  ISETP.GE.U32.AND P4, PT, R3, R8, PT ;  /* 0x000000080300720c */ /* 0x000fc40003f86070 */
[----:B------:R-:W-:Y:S02]  /*0330*/  IADD3 R3, R13, 0x20, RZ ;  /* 0x000000200d037810 */ /* 0x000fe40007ffe0ff */
[----:B------:R-:W-:Y:S02]  /*0340*/  ISETP.GE.AND.EX P0, PT, R17, UR7, PT, P0 ;  /* 0x0000000711007c0c */ /* 0x000fe4000bf06300 */
[----:B------:R-:W-:Y:S02]  /*0350*/  ISETP.GE.U32.AND P1, PT, R3, UR6, PT ;  /* 0x0000000603007c0c */ /* 0x000fe4000bf26070 */
[----:B------:R-:W-:Y:S02]  /*0360*/  SHF.R.S32.HI R15, RZ, 0x1f, R3 ;  /* 0x0000001fff0f7819 */ /* 0x000fe40000011403 */
[----:B------:R-:W-:Y:S02]  /*0370*/  ISETP.GT.U32.OR P0, PT, R0, 0x1ff, P0 ;  /* 0x000001ff0000780c */ /* 0x000fe40000704470 */
[----:B------:R-:W-:Y:S01]  /*0380*/  ISETP.GE.AND.EX P1, PT, R15, UR7, PT, P1 ;  /* 0x000000070f007c0c */ /* 0x000fe2000bf26310 */
[----:B------:R-:W-:Y:S01]  /*0390*/  ULDC.64 UR6, c[0x0][0x280] ;  /* 0x0000a00000067ab9 */ /* 0x000fe20000000a00 */
[----:B------:R-:W-:-:S02]  /*03a0*/  @P4 IADD3 R7, R7, 0x1, RZ ;  /* 0x0000000107074810 */ /* 0x000fc40007ffe0ff */
[----:B------:R-:W-:Y:S02]  /*03b0*/  ISETP.GT.U32.OR P1, PT, R0, 0x1ff, P1 ;  /* 0x000001ff0000780c */ /* 0x000fe40000f24470 */
[----:B------:R-:W-:-:S04]  /*03c0*/  MOV R25, R7 ;  /* 0x0000000700197202 */ /* 0x000fc80000000f00 */
[----:B------:R-:W-:Y:S01]  /*03d0*/  @!P2 IADD3 R25, -R25, RZ, RZ ;  /* 0x000000ff1919a210 */ /* 0x000fe20007ffe1ff */
[----:B------:R-:W0:Y:S01]  /*03e0*/  @!P0 LDC.64 R10, c[0x0][0x270] ;  /* 0x00009c00ff0a8b82 */ /* 0x000e220000000a00 */
[----:B------:R-:W-:-:S04]  /*03f0*/  @!P3 LOP3.LUT R25, RZ, R4, RZ, 0x33, !PT ;  /* 0x00000004ff19b212 */ /* 0x000fc800078e33ff */
[----:B------:R-:W-:-:S03]  /*0400*/  IADD3 R6, -R25, RZ, RZ ;  /* 0x000000ff19067210 */ /* 0x000fc60007ffe1ff */
[----:B------:R-:W1:Y:S02]  /*0410*/  @!P1 LDC.64 R8, c[0x0][0x270] ;  /* 0x00009c00ff089b82 */ /* 0x000e640000000a00 */
[----:B------:R-:W-:Y:S01]  /*0420*/  IMAD R4, R4, R6, R23 ;  /* 0x0000000604047224 */ /* 0x000fe200078e0217 */
[----:B------:R-:W-:-:S04]  /*0430*/  SHF.R.S32.HI R6, RZ, 0x1f, R25 ;  /* 0x0000001fff067819 */ /* 0x000fc80000011419 */
[----:B------:R-:W-:Y:S01]  /*0440*/  LEA R28, R4, R5, 0x5 ;  /* 0x00000005041c7211 */ /* 0x000fe200078e28ff */
[----:B------:R-:W-:Y:S01]  /*0450*/  IMAD R12, R6, UR6, RZ ;  /* 0x00000006060c7c24 */ /* 0x000fe2000f8e02ff */
[----:B------:R-:W2:Y:S02]  /*0460*/  @!P0 LDC.64 R4, c[0x0][0x220] ;  /* 0x00008800ff048b82 */ /* 0x000ea40000000a00 */
[----:B------:R-:W-:Y:S01]  /*0470*/  SHF.R.S32.HI R29, RZ, 0x1f, R28 ;  /* 0x0000001fff1d7819 */ /* 0x000fe2000001141c */
[C---:B------:R-:W-:Y:S02]  /*0480*/  IMAD R27, R25.reuse, UR7, R12 ;  /* 0x00000007191b7c24 */ /* 0x040fe4000f8e020c */
[----:B------:R-:W-:-:S03]  /*0490*/  IMAD.WIDE.U32 R24, R25, UR6, R28 ;  /* 0x0000000619187c25 */ /* 0x000fc6000f8e001c */
[----:B------:R-:W3:Y:S01]  /*04a0*/  @!P1 LDC.64 R6, c[0x0][0x220] ;  /* 0x00008800ff069b82 */ /* 0x000ee20000000a00 */
[----:B0-----:R-:W-:Y:S01]  /*04b0*/  @!P0 IMAD R12, R17, R10, RZ ;  /* 0x0000000a110c8224 */ /* 0x001fe200078e02ff */
[----:B------:R-:W-:Y:S02]  /*04c0*/  IADD3 R27, R25, R27, RZ ;  /* 0x0000001b191b7210 */ /* 0x000fe40007ffe0ff */
[----:B------:R-:W-:Y:S01]  /*04d0*/  @!P0 MOV R26, R24 ;  /* 0x00000018001a8202 */ /* 0x000fe20000000f00 */
[----:B-1----:R-:W-:Y:S02]  /*04e0*/  @!P1 IMAD R14, R15, R8, RZ ;  /* 0x000000080f0e9224 */ /* 0x002fe400078e02ff */
[C---:B------:R-:W-:Y:S01]  /*04f0*/  @!P0 IMAD R15, R13.reuse, R11, R12 ;  /* 0x0000000b0d0f8224 */ /* 0x040fe200078e020c */
[----:B------:R-:W-:Y:S01]  /*0500*/  @!P1 MOV R12, R24 ;  /* 0x00000018000c9202 */ /* 0x000fe20000000f00 */
[----:B------:R-:W-:Y:S01]  /*0510*/  @!P0 IMAD.WIDE.U32 R10, R13, R10, R26 ;  /* 0x0000000a0d0a8225 */ /* 0x000fe200078e001a */
[----:B------:R-:W-:-:S03]  /*0520*/  @!P1 MOV R13, R27 ;  /* 0x0000001b000d9202 */ /* 0x000fc60000000f00 */
[----:B------:R-:W-:Y:S01]  /*0530*/  @!P1 IMAD R17, R3, R9, R14 ;  /* 0x0000000903119224 */ /* 0x000fe200078e020e */
[----:B------:R-:W-:Y:S01]  /*0540*/  @!P0 IADD3 R11, R11, R15, RZ ;  /* 0x0000000f0b0b8210 */ /* 0x000fe20007ffe0ff */
[----:B------:R-:W-:Y:S01]  /*0550*/  @!P1 IMAD.WIDE.U32 R8, R3, R8, R12 ;  /* 0x0000000803089225 */ /* 0x000fe200078e000c */
[----:B--2---:R-:W-:-:S04]  /*0560*/  @!P0 LEA R4, P2, R10, R4, 0x1 ;  /* 0x000000040a048211 */ /* 0x004fc800078408ff */
[----:B------:R-:W-:Y:S02]  /*0570*/  @!P1 IADD3 R3, R9, R17, RZ ;  /* 0x0000001109039210 */ /* 0x000fe40007ffe0ff */
[----:B---3--:R-:W-:Y:S02]  /*0580*/  @!P1 LEA R6, P3, R8, R6, 0x1 ;  /* 0x0000000608069211 */ /* 0x008fe400078608ff */
[----:B------:R-:W-:Y:S02]  /*0590*/  @!P0 LEA.HI.X R5, R10, R5, R11, 0x1, P2 ;  /* 0x000000050a058211 */ /* 0x000fe400010f0c0b */
[----:B------:R-:W-:Y:S02]  /*05a0*/  @!P1 LEA.HI.X R7, R8, R7, R3, 0x1, P3 ;  /* 0x0000000708079211 */ /* 0x000fe400018f0c03 */
[----:B------:R-:W-:Y:S01]  /*05b0*/  MOV R3, RZ ;  /* 0x000000ff00037202 */ /* 0x000fe20000000f00 */
[----:B------:R-:W2:Y:S05]  /*05c0*/  @!P0 LDG.E R20, desc[UR8][R4.64] ;  /* 0x0000000804148981 */ /* 0x000eaa000c1e1900 */
[----:B------:R-:W3:Y:S01]  /*05d0*/  @!P1 LDG.E R3, desc[UR8][R6.64] ;  /* 0x0000000806039981 */ /* 0x000ee2000c1e1900 */
[C---:B------:R-:W-:Y:S01]  /*05e0*/  ISETP.GT.AND P0, PT, R2.reuse, 0x1e, PT ;  /* 0x0000001e0200780c */ /* 0x040fe20003f04270 */
[----:B------:R-:W-:Y:S01]  /*05f0*/  BSSY B0, `(.L_x_2020) ;  /* 0x0000057000007945 */ /* 0x000fe20003800000 */
[----:B------:R-:W-:-:S02]  /*0600*/  ISETP.NE.AND P2, PT, R2, RZ, PT ;  /* 0x000000ff0200720c */ /* 0x000fc40003f45270 */
[----:B------:R-:W-:Y:S02]  /*0610*/  ISETP.NE.AND P1, PT, R0, RZ, PT ;  /* 0x000000ff0000720c */ /* 0x000fe40003f25270 */
[----:B--2---:R-:W-:-:S04]  /*0620*/  PRMT R8, R20, 0x7632, R8 ;  /* 0x0000763214087816 */ /* 0x004fc80000000008 */
[----:B------:R-:W-:Y:S02]  /*0630*/  SHF.L.U32 R9, R8, 0x10, RZ ;  /* 0x0000001008097819 */ /* 0x000fe400000006ff */
[----:B---3--:R-:W-:Y:S02]  /*0640*/  PRMT R10, R3, 0x7632, R10 ;  /* 0x00007632030a7816 */ /* 0x008fe4000000000a */
[----:B------:R-:W-:Y:S01]  /*0650*/  SHF.L.U32 R8, R20, 0x10, RZ ;  /* 0x0000001014087819 */ /* 0x000fe200000006ff */
[----:B------:R-:W-:Y:S01]  /*0660*/  FMUL.FTZ R11, R9, R9 ;  /* 0x00000009090b7220 */ /* 0x000fe20000410000 */
[----:B------:R-:W-:Y:S02]  /*0670*/  SHF.L.U32 R13, R10, 0x10, RZ ;  /* 0x000000100a0d7819 */ /* 0x000fe400000006ff */
[----:B------:R-:W-:Y:S01]  /*0680*/  SHF.L.U32 R10, R3, 0x10, RZ ;  /* 0x00000010030a7819 */ /* 0x000fe200000006ff */
[C---:B------:R-:W-:Y:S01]  /*0690*/  FADD.FTZ R9, R8.reuse, R9 ;  /* 0x0000000908097221 */ /* 0x040fe20000010000 */
[----:B------:R-:W-:Y:S01]  /*06a0*/  FFMA.FTZ R11, R8, R8, R11 ;  /* 0x00000008080b7223 */ /* 0x000fe2000001000b */
[----:B------:R-:W-:-:S02]  /*06b0*/  FMUL.FTZ R15, R13, R13 ;  /* 0x0000000d0d0f7220 */ /* 0x000fc40000410000 */
[C---:B------:R-:W-:Y:S01]  /*06c0*/  FADD.FTZ R4, R10.reuse, R13 ;  /* 0x0000000d0a047221 */ /* 0x040fe20000010000 */
[----:B------:R-:W-:Y:S01]  /*06d0*/  FADD.FTZ R9, RZ, R9 ;  /* 0x00000009ff097221 */ /* 0x000fe20000010000 */
[----:B------:R-:W-:Y:S01]  /*06e0*/  FFMA.FTZ R10, R10, R10, R15 ;  /* 0x0000000a0a0a7223 */ /* 0x000fe2000001000f */
[----:B------:R-:W-:Y:S02]  /*06f0*/  FADD.FTZ R11, RZ, R11 ;  /* 0x0000000bff0b7221 */ /* 0x000fe40000010000 */
[----:B------:R-:W-:Y:S02]  /*0700*/  FADD.FTZ R4, R9, R4 ;  /* 0x0000000409047221 */ /* 0x000fe40000010000 */
[----:B------:R-:W-:-:S03]  /*0710*/  FADD.FTZ R5, R11, R10 ;  /* 0x0000000a0b057221 */ /* 0x000fc60000010000 */
[----:B------:R-:W0:Y:S04]  /*0720*/  SHFL.DOWN PT, R7, R4, 0x1, 0x1f ;  /* 0x08201f0004077f89 */ /* 0x000e2800000e0000 */
[----:B------:R-:W1:Y:S01]  /*0730*/  SHFL.DOWN PT, R6, R5, 0x1, 0x1f ;  /* 0x08201f0005067f89 */ /* 0x000e6200000e0000 */
        /* <DEDUP_REMOVED lines=21> */
[----:B-1----:R-:W-:-:S05]  /*0890*/  @!P0 FADD.FTZ R5, R5, R6 ;  /* 0x0000000605058221 */ /* 0x002fca0000010000 */
[----:B------:R0:W-:Y:S01]  /*08a0*/  @!P2 STS.64 [R22+0x10], R4 ;  /* 0x000010041600a388 */ /* 0x0001e20000000a00 */
[----:B------:R-:W-:Y:S06]  /*08b0*/  BAR.SYNC.DEFER_BLOCKING 0x0 ;  /* 0x0000000000007b1d */ /* 0x000fec0000010000 */
[----:B------:R-:W-:Y:S05]  /*08c0*/  @P1 BRA `(.L_x_2021) ;  /* 0x0000000000a41947 */ /* 0x000fea0003800000 */
[----:B------:R-:W1:Y:S01]  /*08d0*/  S2UR UR7, SR_CgaCtaId ;  /* 0x00000000000779c3 */ /* 0x000e620000008800 */
[----:B------:R-:W-:Y:S02]  /*08e0*/  UMOV UR6, 0x400 ;  /* 0x0000040000067882 */ /* 0x000fe40000000000 */
[----:B-1----:R-:W-:-:S09]  /*08f0*/  ULEA UR6, UR7, UR6, 0x18 ;  /* 0x0000000607067291 */ /* 0x002fd2000f8ec03f */
[----:B------:R-:W1:Y:S04]  /*0900*/  LDS.64 R6, [UR6+0x18] ;  /* 0x00001806ff067984 */ /* 0x000e680008000a00 */
[----:B------:R-:W2:Y:S04]  /*0910*/  LDS.128 R12, [UR6+0x20] ;  /* 0x00002006ff0c7984 */ /* 0x000ea80008000c00 */
[----:B------:R-:W3:Y:S04]  /*0920*/  LDS.128 R16, [UR6+0x30] ;  /* 0x00003006ff107984 */ /* 0x000ee80008000c00 */
[----:B------:R-:W4:Y:S01]  /*0930*/  LDS.128 R8, [UR6+0x40] ;  /* 0x00004006ff087984 */ /* 0x000f220008000c00 */
[----:B-1----:R-:W-:Y:S01]  /*0940*/  FADD.FTZ R6, R4, R6 ;  /* 0x0000000604067221 */ /* 0x002fe20000010000 */
[----:B0-----:R-:W-:-:S03]  /*0950*/  FADD.FTZ R4, R5, R7 ;  /* 0x0000000705047221 */ /* 0x001fc60000010000 */
[----:B--2---:R-:W-:Y:S01]  /*0960*/  FADD.FTZ R5, R6, R12 ;  /* 0x0000000c06057221 */ /* 0x004fe20000010000 */
[----:B------:R-:W-:-:S03]  /*0970*/  FADD.FTZ R12, R4, R13 ;  /* 0x0000000d040c7221 */ /* 0x000fc60000010000 */
[----:B------:R-:W-:Y:S01]  /*0980*/  FADD.FTZ R13, R5, R14 ;  /* 0x0000000e050d7221 */ /* 0x000fe20000010000 */
[----:B------:R-:W-:Y:S01]  /*0990*/  FADD.FTZ R12, R12, R15 ;  /* 0x0000000f0c0c7221 */ /* 0x000fe20000010000 */
[----:B------:R-:W0:Y:S02]  /*09a0*/  LDS.128 R4, [UR6+0x50] ;  /* 0x00005006ff047984 */ /* 0x000e240008000c00 */
        /* <DEDUP_REMOVED lines=13> */
[----:B------:R-:W-:Y:S01]  /*0a80*/  FADD.FTZ R4, R4, R7 ;  /* 0x0000000704047221 */ /* 0x000fe20000010000 */
[----:B------:R-:W0:Y:S02]  /*0a90*/  LDS.128 R16, [UR6+0x80] ;  /* 0x00008006ff107984 */ /* 0x000e240008000c00 */
        /* <DEDUP_REMOVED lines=12> */
.L_x_2021:
[----:B------:R-:W-:Y:S05]  /*0b60*/  BSYNC B0 ;  /* 0x0000000000007941 */ /* 0x000fea0003800000 */
.L_x_2020:
[----:B------:R-:W1:Y:S01]  /*0b70*/  LDC R15, c[0x0][0xc] ;  /* 0x00000300ff0f7b82 */ /* 0x000e620000000800 */
[----:B------:R-:W-:Y:S02]  /*0b80*/  PRMT R12, R20, 0x7632, R12 ;  /* 0x00007632140c7816 */ /* 0x000fe4000000000c */
[----:B------:R-:W-:Y:S02]  /*0b90*/  PRMT R13, R3, 0x7632, R13 ;  /* 0x00007632030d7816 */ /* 0x000fe4000000000d */
[----:B-1----:R-:W-:-:S13]  /*0ba0*/  ISETP.GE.U32.AND P0, PT, R15, 0x2, PT ;  /* 0x000000020f00780c */ /* 0x002fda0003f06070 */
[----:B------:R-:W-:Y:S05]  /*0bb0*/  @!P0 BRA `(.L_x_2022) ;  /* 0x0000000800808947 */ /* 0x000fea0003800000 */
[----:B------:R-:W-:Y:S05]  /*0bc0*/  @P1 BRA `(.L_x_2023) ;  /* 0x00000000007c1947 */ /* 0x000fea0003800000 */
[----:B------:R-:W1:Y:S01]  /*0bd0*/  LDC R14, c[0x0][0x10] ;  /* 0x00000400ff0e7b82 */ /* 0x000e620000000800 */
[----:B------:R-:W2:Y:S01]  /*0be0*/  S2R R17, SR_CTAID.Y ;  /* 0x0000000000117919 */ /* 0x000ea20000002600 */
[C---:B------:R-:W-:Y:S02]  /*0bf0*/  LOP3.LUT R19, R21.reuse, 0x1, RZ, 0xc0, !PT ;  /* 0x0000000115137812 */ /* 0x040fe400078ec0ff */
[----:B------:R-:W-:Y:S02]  /*0c00*/  LOP3.LUT P0, RZ, R21, 0x2, RZ, 0xc0, !PT ;  /* 0x0000000215ff7812 */ /* 0x000fe4000780c0ff */
[----:B------:R-:W-:Y:S02]  /*0c10*/  MOV R18, 0x1 ;  /* 0x0000000100127802 */ /* 0x000fe40000000f00 */
[----:B------:R-:W3:Y:S02]  /*0c20*/  LDC.64 R8, c[0x0][0x248] ;  /* 0x00009200ff087b82 */ /* 0x000ee40000000a00 */
[----:B------:R-:W-:-:S06]  /*0c30*/  SEL R18, R18, 0xffffffff, !P0 ;  /* 0xffffffff12127807 */ /* 0x000fcc0004000000 */
[----:B------:R-:W4:Y:S01]  /*0c40*/  LDC.64 R6, c[0x0][0x240] ;  /* 0x00009000ff067b82 */ /* 0x000f220000000a00 */
[----:B-1----:R-:W-:-:S04]  /*0c50*/  IMAD R10, R19, R14, RZ ;  /* 0x0000000e130a7224 */ /* 0x002fc800078e02ff */
[----:B------:R-:W-:-:S05]  /*0c60*/  IMAD R11, R10, R15, RZ ;  /* 0x0000000f0a0b7224 */ /* 0x000fca00078e02ff */
[----:B------:R-:W-:Y:S02]  /*0c70*/  SHF.L.U32 R11, R11, 0x1, RZ ;  /* 0x000000010b0b7819 */ /* 0x000fe400000006ff */
[----:B--2---:R-:W-:-:S03]  /*0c80*/  IADD3 R16, R10, R17, RZ ;  /* 0x000000110a107210 */ /* 0x004fc60007ffe0ff */
[----:B---3--:R-:W-:-:S04]  /*0c90*/  IMAD.WIDE R8, R11, 0x4, R8 ;  /* 0x000000040b087825 */ /* 0x008fc800078e0208 */
[----:B------:R-:W-:-:S04]  /*0ca0*/  IMAD R11, R14, UR5, R17 ;  /* 0x000000050e0b7c24 */ /* 0x000fc8000f8e0211 */
[----:B------:R-:W-:-:S04]  /*0cb0*/  IMAD.WIDE.U32 R10, R11, 0x8, R8 ;  /* 0x000000080b0a7825 */ /* 0x000fc800078e0008 */
[----:B----4-:R-:W-:Y:S01]  /*0cc0*/  IMAD.WIDE.U32 R8, R16, 0x4, R6 ;  /* 0x0000000410087825 */ /* 0x010fe200078e0006 */
[----:B------:R-:W-:Y:S01]  /*0cd0*/  SEL R16, R15, RZ, !P0 ;  /* 0x000000ff0f107207 */ /* 0x000fe20004000000 */
[----:B------:R1:W-:Y:S03]  /*0ce0*/  STG.E.64 desc[UR8][R10.64], R4 ;  /* 0x000000040a007986 */ /* 0x0003e6000c101b08 */
[----:B------:R-:W-:Y:S01]  /*0cf0*/  ISETP.NE.AND P0, PT, R16, -0x1, PT ;  /* 0xffffffff1000780c */ /* 0x000fe20003f05270 */
[----:B------:R-:W-:Y:S06]  /*0d00*/  MEMBAR.ALL.GPU ;  /* 0x0000000000007992 */ /* 0x000fec000000a000 */
[----:B------:R-:W-:-:S00]  /*0d10*/  ERRBAR ;  /* 0x00000000000079ab */ /* 0x000fc00000000000 */
[----:B------:R-:W-:Y:S06]  /*0d20*/  CGAERRBAR ;  /* 0x00000000000075ab */ /* 0x000fec0000000000 */
[----:B------:R1:W-:Y:S01]  /*0d30*/  REDG.E.ADD.S32.STRONG.GPU desc[UR8][R8.64], R18 ;  /* 0x000000120800798e */ /* 0x0003e2000c10e388 */
[----:B------:R-:W-:Y:S05]  /*0d40*/  @!P0 BRA `(.L_x_2023) ;  /* 0x00000000001c8947 */ /* 0x000fea0003800000 */
[----:B------:R-:W-:-:S04]  /*0d50*/  IMAD R17, R19, R14, R17 ;  /* 0x0000000e13117224 */ /* 0x000fc800078e0211 */
[----:B------:R-:W-:-:S07]  /*0d60*/  IMAD.WIDE.U32 R6, R17, 0x4, R6 ;  /* 0x0000000411067825 */ /* 0x000fce00078e0006 */
.L_x_2024:
[----:B-1----:R-:W2:Y:S04]  /*0d70*/  LDG.E.STRONG.GPU R8, desc[UR8][R6.64] ;  /* 0x0000000806087981 */ /* 0x002ea8000c1ef900 */
[----:B--2---:R-:W-:Y:S01]  /*0d80*/  CCTL.IVALL ;  /* 0x00000000ff00798f */ /* 0x004fe20002000000 */
[----:B------:R-:W-:Y:S05]  /*0d90*/  YIELD ;  /* 0x0000000000007946 */ /* 0x000fea0003800000 */
[----:B------:R-:W-:-:S13]  /*0da0*/  ISETP.NE.AND P0, PT, R8, R16, PT ;  /* 0x000000100800720c */ /* 0x000fda0003f05270 */
[----:B------:R-:W-:Y:S05]  /*0db0*/  @P0 BRA `(.L_x_2024) ;  /* 0xfffffffc00ec0947 */ /* 0x000fea000383ffff */
.L_x_2023:
        /* <DEDUP_REMOVED lines=8> */
[----:B------:R-:W2:Y:S01]  /*0e40*/  S2UR UR6, SR_CTAID.X ;  /* 0x00000000000679c3 */ /* 0x000ea20000002500 */
[----:B------:R-:W-:Y:S02]  /*0e50*/  LOP3.LUT R16, R15, 0x3, RZ, 0xc0, !PT ;  /* 0x000000030f107812 */ /* 0x000fe400078ec0ff */
[----:B------:R-:W-:Y:S02]  /*0e60*/  MOV R14, RZ ;  /* 0x000000ff000e7202 */ /* 0x000fe40000000f00 */
[----:B------:R-:W-:-:S07]  /*0e70*/  IADD3 R16, -R16, R15, RZ ;  /* 0x0000000f10107210 */ /* 0x000fce0007ffe1ff */
.L_x_2026:
[----:B------:R-:W-:-:S13]  /*0e80*/  ISETP.EQ.OR P2, PT, R14, UR5, P1 ;  /* 0x000000050e007c0c */ /* 0x000fda0008f42670 */
[----:B-1----:R-:W1:Y:S01]  /*0e90*/  @!P2 LDC R8, c[0x0][0x10] ;  /* 0x00000400ff08ab82 */ /* 0x002e620000000800 */
[----:B------:R-:W3:Y:S01]  /*0ea0*/  @!P2 S2R R9, SR_CTAID.Y ;  /* 0x000000000009a919 */ /* 0x000ee20000002600 */
[----:B------:R-:W-:-:S06]  /*0eb0*/  @!P2 LOP3.LUT R11, R21, 0x1, RZ, 0xc0, !PT ;  /* 0x00000001150ba812 */ /* 0x000fcc00078ec0ff */
[----:B------:R-:W4:Y:S01]  /*0ec0*/  @!P2 LDC.64 R6, c[0x0][0x248] ;  /* 0x00009200ff06ab82 */ /* 0x000f220000000a00 */
[----:B-1----:R-:W-:-:S04]  /*0ed0*/  @!P2 IMAD R10, R8, R11, RZ ;  /* 0x0000000b080aa224 */ /* 0x002fc800078e02ff */
[----:B------:R-:W-:-:S05]  /*0ee0*/  @!P2 IMAD R10, R10, R15, RZ ;  /* 0x0000000f0a0aa224 */ /* 0x000fca00078e02ff */
[----:B------:R-:W-:Y:S01]  /*0ef0*/  @!P2 SHF.L.U32 R11, R10, 0x1, RZ ;  /* 0x000000010a0ba819 */ /* 0x000fe200000006ff */
[----:B---3--:R-:W-:-:S04]  /*0f00*/  @!P2 IMAD R9, R8, R14, R9 ;  /* 0x0000000e0809a224 */ /* 0x008fc800078e0209 */
[----:B----4-:R-:W-:-:S04]  /*0f10*/  @!P2 IMAD.WIDE R6, R11, 0x4, R6 ;  /* 0x000000040b06a825 */ /* 0x010fc800078e0206 */
[----:B------:R-:W-:-:S06]  /*0f20*/  @!P2 IMAD.WIDE.U32 R6, R9, 0x8, R6 ;  /* 0x000000080906a825 */ /* 0x000fcc00078e0006 */
[----:B------:R-:W0:Y:S01]  /*0f30*/  @!P2 LDG.E.64 R6, desc[UR8][R6.64] ;  /* 0x000000080606a981 */ /* 0x000e22000c1e1b00 */
[C---:B------:R-:W-:Y:S01]  /*0f40*/  IADD3 R11, R14.reuse, 0x1, RZ ;  /* 0x000000010e0b7810 */ /* 0x040fe20007ffe0ff */
[----:B--2---:R-:W-:Y:S01]  /*0f50*/  UMOV UR5, UR6 ;  /* 0x0000000600057c82 */ /* 0x004fe20008000000 */
[----:B------:R-:W-:Y:S02]  /*0f60*/  IADD3 R10, R14, 0x2, RZ ;  /* 0x000000020e0a7810 */ /* 0x000fe40007ffe0ff */
[----:B------:R-:W-:Y:S02]  /*0f70*/  ISETP.EQ.OR P3, PT, R11, UR5, P1 ;  /* 0x000000050b007c0c */ /* 0x000fe40008f62670 */
[----:B------:R-:W-:-:S11]  /*0f80*/  ISETP.EQ.OR P0, PT, R10, UR5, P1 ;  /* 0x000000050a007c0c */ /* 0x000fd60008f02670 */
[----:B------:R-:W1:Y:S01]  /*0f90*/  @!P3 S2R R17, SR_CTAID.Y ;  /* 0x000000000011b919 */ /* 0x000e620000002600 */
[----:B------:R-:W1:Y:S01]  /*0fa0*/  @!P3 LDC R8, c[0x0][0x10] ;  /* 0x00000400ff08bb82 */ /* 0x000e620000000800 */
[----:B------:R-:W-:Y:S01]  /*0fb0*/  @!P3 LOP3.LUT R9, R21, 0x1, RZ, 0xc0, !PT ;  /* 0x000000011509b812 */ /* 0x000fe200078ec0ff */
[----:B------:R-:W2:Y:S06]  /*0fc0*/  @!P0 S2R R19, SR_CTAID.Y ;  /* 0x0000000000138919 */ /* 0x000eac0000002600 */
[----:B------:R-:W2:Y:S01]  /*0fd0*/  @!P0 LDC R18, c[0x0][0x10] ;  /* 0x00000400ff128b82 */ /* 0x000ea20000000800 */
[----:B-1----:R-:W-:Y:S01]  /*0fe0*/  @!P3 IMAD R11, R11, R8, R17 ;  /* 0x000000080b0bb224 */ /* 0x002fe200078e0211 */
[----:B------:R-:W-:Y:S01]  /*0ff0*/  @!P0 LOP3.LUT R17, R21, 0x1, RZ, 0xc0, !PT ;  /* 0x0000000115118812 */ /* 0x000fe200078ec0ff */
[----:B--2---:R-:W-:Y:S01]  /*1000*/  @!P0 IMAD R19, R10, R18, R19 ;  /* 0x000000120a138224 */ /* 0x004fe200078e0213 */
[----:B------:R-:W-:-:S03]  /*1010*/  IADD3 R10, R14, 0x3, RZ ;  /* 0x000000030e0a7810 */ /* 0x000fc60007ffe0ff */
[----:B------:R-:W-:-:S04]  /*1020*/  @!P0 IMAD R18, R18, R17, RZ ;  /* 0x0000001112128224 */ /* 0x000fc800078e02ff */
[----:B------:R-:W-:-:S05]  /*1030*/  @!P0 IMAD R18, R18, R15, RZ ;  /* 0x0000000f12128224 */ /* 0x000fca00078e02ff */
[----:B------:R-:W-:Y:S01]  /*1040*/  @!P0 SHF.L.U32 R17, R18, 0x1, RZ ;  /* 0x0000000112118819 */ /* 0x000fe200000006ff */
[----:B0-----:R-:W-:Y:S01]  /*1050*/  @!P2 FADD.FTZ R4, R4, R6 ;  /* 0x000000060404a221 */ /* 0x001fe20000010000 */
[----:B------:R-:W-:Y:S02]  /*1060*/  @!P3 IMAD R6, R8, R9, RZ ;  /* 0x000000090806b224 */ /* 0x000fe400078e02ff */
[----:B------:R-:W-:Y:S01]  /*1070*/  @!P2 FADD.FTZ R5, R5, R7 ;  /* 0x000000070505a221 */ /* 0x000fe20000010000 */
[----:B------:R-:W0:Y:S01]  /*1080*/  @!P3 LDC.64 R8, c[0x0][0x248] ;  /* 0x00009200ff08bb82 */ /* 0x000e220000000a00 */
[----:B------:R-:W-:Y:S01]  /*1090*/  ISETP.EQ.OR P2, PT, R10, UR5, P1 ;  /* 0x000000050a007c0c */ /* 0x000fe20008f42670 */
[----:B------:R-:W-:-:S05]  /*10a0*/  @!P3 IMAD R6, R6, R15, RZ ;  /* 0x0000000f0606b224 */ /* 0x000fca00078e02ff */
[----:B------:R-:W-:-:S07]  /*10b0*/  @!P3 SHF.L.U32 R7, R6, 0x1, RZ ;  /* 0x000000010607b819 */ /* 0x000fce00000006ff */
[----:B------:R-:W-:Y:S01]  /*10c0*/  @!P2 LOP3.LUT R18, R21, 0x1, RZ, 0xc0, !PT ;  /* 0x000000011512a812 */ /* 0x000fe200078ec0ff */
[----:B0-----:R-:W-:Y:S02]  /*10d0*/  @!P3 IMAD.WIDE R6, R7, 0x4, R8 ;  /* 0x000000040706b825 */ /* 0x001fe400078e0208 */
[----:B------:R-:W0:Y:S02]  /*10e0*/  @!P0 LDC.64 R8, c[0x0][0x248] ;  /* 0x00009200ff088b82 */ /* 0x000e240000000a00 */
[----:B------:R-:W-:Y:S02]  /*10f0*/  @!P3 IMAD.WIDE.U32 R6, R11, 0x8, R6 ;  /* 0x000000080b06b825 */ /* 0x000fe400078e0006 */
[----:B------:R-:W1:Y:S04]  /*1100*/  @!P2 S2R R11, SR_CTAID.Y ;  /* 0x00000000000ba919 */ /* 0x000e680000002600 */
[----:B------:R-:W2:Y:S01]  /*1110*/  @!P3 LDG.E.64 R6, desc[UR8][R6.64] ;  /* 0x000000080606b981 */ /* 0x000ea2000c1e1b00 */
[----:B0-----:R-:W-:-:S02]  /*1120*/  @!P0 IMAD.WIDE R8, R17, 0x4, R8 ;  /* 0x0000000411088825 */ /* 0x001fc400078e0208 */
[----:B------:R-:W1:Y:S02]  /*1130*/  @!P2 LDC R17, c[0x0][0x10] ;  /* 0x00000400ff11ab82 */ /* 0x000e640000000800 */
[----:B------:R-:W-:-:S06]  /*1140*/  @!P0 IMAD.WIDE.U32 R8, R19, 0x8, R8 ;  /* 0x0000000813088825 */ /* 0x000fcc00078e0008 */
[----:B------:R-:W3:Y:S01]  /*1150*/  @!P0 LDG.E.64 R8, desc[UR8][R8.64] ;  /* 0x0000000808088981 */ /* 0x000ee2000c1e1b00 */
[----:B-1----:R-:W-:Y:S02]  /*1160*/  @!P2 IMAD R11, R10, R17, R11 ;  /* 0x000000110a0ba224 */ /* 0x002fe400078e020b */
[----:B------:R-:W-:Y:S02]  /*1170*/  @!P2 IMAD R10, R17, R18, RZ ;  /* 0x00000012110aa224 */ /* 0x000fe400078e02ff */
[----:B------:R-:W0:Y:S02]  /*1180*/  @!P2 LDC.64 R18, c[0x0][0x248] ;  /* 0x00009200ff12ab82 */ /* 0x000e240000000a00 */
[----:B------:R-:W-:-:S05]  /*1190*/  @!P2 IMAD R10, R10, R15, RZ ;  /* 0x0000000f0a0aa224 */ /* 0x000fca00078e02ff */
[----:B------:R-:W-:-:S05]  /*11a0*/  @!P2 SHF.L.U32 R17, R10, 0x1, RZ ;  /* 0x000000010a11a819 */ /* 0x000fca00000006ff */
[----:B0-----:R-:W-:-:S04]  /*11b0*/  @!P2 IMAD.WIDE R18, R17, 0x4, R18 ;  /* 0x000000041112a825 */ /* 0x001fc800078e0212 */
        /* <DEDUP_REMOVED lines=12> */
.L_x_2025:
[----:B-1----:R-:W-:-:S13]  /*1280*/  LOP3.LUT P0, R8, R15, 0x3, RZ, 0xc0, !PT ;  /* 0x000000030f087812 */ /* 0x002fda000780c0ff */
[----:B------:R-:W-:Y:S05]  /*1290*/  @!P0 BRA `(.L_x_2022) ;  /* 0x0000000000c88947 */ /* 0x000fea0003800000 */
[----:B------:R-:W-:Y:S01]  /*12a0*/  ISETP.EQ.OR P0, PT, R14, UR5, P1 ;  /* 0x000000050e007c0c */ /* 0x000fe20008f02670 */
[----:B------:R-:W-:Y:S01]  /*12b0*/  BSSY B0, `(.L_x_2027) ;  /* 0x0000010000007945 */ /* 0x000fe20003800000 */
[----:B------:R-:W-:-:S11]  /*12c0*/  ISETP.NE.AND P2, PT, R8, 0x1, PT ;  /* 0x000000010800780c */ /* 0x000fd60003f45270 */
[----:B------:R-:W-:Y:S05]  /*12d0*/  @P0 BRA `(.L_x_2028) ;  /* 0x0000000000340947 */ /* 0x000fea0003800000 */
[----:B------:R-:W1:Y:S01]  /*12e0*/  S2R R11, SR_CTAID.Y ;  /* 0x00000000000b7919 */ /* 0x000e620000002600 */
[----:B------:R-:W2:Y:S01]  /*12f0*/  LDC.64 R6, c[0x0][0x248] ;  /* 0x00009200ff067b82 */ /* 0x000ea20000000a00 */
[----:B------:R-:W-:Y:S01]  /*1300*/  LOP3.LUT R10, R21, 0x1, RZ, 0xc0, !PT ;  /* 0x00000001150a7812 */ /* 0x000fe200078ec0ff */
[----:B------:R-:W-:-:S04]  /*1310*/  ULDC UR6, c[0x0][0x10] ;  /* 0x0000040000067ab9 */ /* 0x000fc80000000800 */
[----:B------:R-:W-:-:S04]  /*1320*/  IMAD R10, R10, UR6, RZ ;  /* 0x000000060a0a7c24 */ /* 0x000fc8000f8e02ff */
[----:B------:R-:W-:-:S05]  /*1330*/  IMAD R10, R10, R15, RZ ;  /* 0x0000000f0a0a7224 */ /* 0x000fca00078e02ff */
[----:B------:R-:W-:-:S05]  /*1340*/  SHF.L.U32 R9, R10, 0x1, RZ ;  /* 0x000000010a097819 */ /* 0x000fca00000006ff */
[----:B--2---:R-:W-:-:S04]  /*1350*/  IMAD.WIDE R6, R9, 0x4, R6 ;  /* 0x0000000409067825 */ /* 0x004fc800078e0206 */
[----:B-1----:R-:W-:-:S04]  /*1360*/  IMAD R9, R14, UR6, R11 ;  /* 0x000000060e097c24 */ /* 0x002fc8000f8e020b */
[----:B------:R-:W-:-:S06]  /*1370*/  IMAD.WIDE.U32 R6, R9, 0x8, R6 ;  /* 0x0000000809067825 */ /* 0x000fcc00078e0006 */
[----:B------:R-:W0:Y:S02]  /*1380*/  LDG.E.64 R6, desc[UR8][R6.64] ;  /* 0x0000000806067981 */ /* 0x000e24000c1e1b00 */
[----:B0-----:R-:W-:Y:S01]  /*1390*/  FADD.FTZ R4, R4, R6 ;  /* 0x0000000604047221 */ /* 0x001fe20000010000 */
[----:B------:R-:W-:-:S07]  /*13a0*/  FADD.FTZ R5, R5, R7 ;  /* 0x0000000705057221 */ /* 0x000fce0000010000 */
.L_x_2028:
[----:B------:R-:W-:Y:S05]  /*13b0*/  BSYNC B0 ;  /* 0x0000000000007941 */ /* 0x000fea0003800000 */
.L_x_2027:
[----:B------:R-:W-:Y:S05]  /*13c0*/  @!P2 BRA `(.L_x_2022) ;  /* 0x00000000007ca947 */ /* 0x000fea0003800000 */
[C---:B------:R-:W-:Y:S02]  /*13d0*/  IADD3 R11, R14.reuse, 0x1, RZ ;  /* 0x000000010e0b7810 */ /* 0x040fe40007ffe0ff */
[----:B------:R-:W-:Y:S02]  /*13e0*/  IADD3 R14, R14, 0x2, RZ ;  /* 0x000000020e0e7810 */ /* 0x000fe40007ffe0ff */
[----:B------:R-:W-:Y:S02]  /*13f0*/  ISETP.EQ.OR P2, PT, R11, UR5, P1 ;  /* 0x000000050b007c0c */ /* 0x000fe40008f42670 */
[----:B------:R-:W-:-:S04]  /*1400*/  ISETP.EQ.OR P0, PT, R14, UR5, P1 ;  /* 0x000000050e007c0c */ /* 0x000fc80008f02670 */
[----:B------:R-:W-:-:S07]  /*1410*/  ISETP.EQ.OR P0, PT, R8, 0x2, P0 ;  /* 0x000000020800780c */ /* 0x000fce0000702670 */
[----:B------:R-:W1:Y:S01]  /*1420*/  @!P2 S2R R6, SR_CTAID.Y ;  /* 0x000000000006a919 */ /* 0x000e620000002600 */
[----:B------:R-:W1:Y:S01]  /*1430*/  @!P2 LDC R16, c[0x0][0x10] ;  /* 0x00000400ff10ab82 */ /* 0x000e620000000800 */
[----:B------:R-:W-:-:S04]  /*1440*/  @!P2 LOP3.LUT R19, R21, 0x1, RZ, 0xc0, !PT ;  /* 0x000000011513a812 */ /* 0x000fc800078ec0ff */
[----:B------:R-:W2:Y:S01]  /*1450*/  @!P0 S2R R10, SR_CTAID.Y ;  /* 0x00000000000a8919 */ /* 0x000ea20000002600 */
[----:B------:R-:W-:Y:S02]  /*1460*/  @!P0 LOP3.LUT R18, R21, 0x1, RZ, 0xc0, !PT ;  /* 0x0000000115128812 */ /* 0x000fe400078ec0ff */
[----:B------:R-:W3:Y:S08]  /*1470*/  @!P0 LDC R17, c[0x0][0x10] ;  /* 0x00000400ff118b82 */ /* 0x000ef00000000800 */
[----:B------:R-:W4:Y:S01]  /*1480*/  @!P2 LDC.64 R8, c[0x0][0x248] ;  /* 0x00009200ff08ab82 */ /* 0x000f220000000a00 */
[----:B-1----:R-:W-:-:S07]  /*1490*/  @!P2 IMAD R11, R11, R16, R6 ;  /* 0x000000100b0ba224 */ /* 0x002fce00078e0206 */
[----:B------:R-:W1:Y:S01]  /*14a0*/  @!P0 LDC.64 R6, c[0x0][0x248] ;  /* 0x00009200ff068b82 */ /* 0x000e620000000a00 */
[----:B------:R-:W-:Y:S02]  /*14b0*/  @!P2 IMAD R16, R16, R19, RZ ;  /* 0x000000131010a224 */ /* 0x000fe400078e02ff */
[----:B---3--:R-:W-:Y:S02]  /*14c0*/  @!P0 IMAD R18, R17, R18, RZ ;  /* 0x0000001211128224 */ /* 0x008fe400078e02ff */
[-C--:B------:R-:W-:Y:S02]  /*14d0*/  @!P2 IMAD R16, R16, R15.reuse, RZ ;  /* 0x0000000f1010a224 */ /* 0x080fe400078e02ff */
[----:B------:R-:W-:Y:S02]  /*14e0*/  @!P0 IMAD R18, R18, R15, RZ ;  /* 0x0000000f12128224 */ /* 0x000fe400078e02ff */
[----:B--2---:R-:W-:Y:S01]  /*14f0*/  @!P0 IMAD R17, R14, R17, R10 ;  /* 0x000000110e118224 */ /* 0x004fe200078e020a */
[----:B------:R-:W-:-:S02]  /*1500*/  @!P2 SHF.L.U32 R15, R16, 0x1, RZ ;  /* 0x00000001100fa819 */ /* 0x000fc400000006ff */
[----:B------:R-:W-:-:S03]  /*1510*/  @!P0 SHF.L.U32 R19, R18, 0x1, RZ ;  /* 0x0000000112138819 */ /* 0x000fc600000006ff */
[----:B----4-:R-:W-:-:S04]  /*1520*/  @!P2 IMAD.WIDE R8, R15, 0x4, R8 ;  /* 0x000000040f08a825 */ /* 0x010fc800078e0208 */
[----:B------:R-:W-:-:S04]  /*1530*/  @!P2 IMAD.WIDE.U32 R10, R11, 0x8, R8 ;  /* 0x000000080b0aa825 */ /* 0x000fc800078e0008 */
[----:B-1----:R-:W-:-:S04]  /*1540*/  @!P0 IMAD.WIDE R6, R19, 0x4, R6 ;  /* 0x0000000413068825 */ /* 0x002fc800078e0206 */
[----:B------:R-:W-:Y:S02]  /*1550*/  @!P0 IMAD.WIDE.U32 R8, R17, 0x8, R6 ;  /* 0x0000000811088825 */ /* 0x000fe400078e0006 */
[----:B------:R-:W0:Y:S04]  /*1560*/  @!P2 LDG.E.64 R6, desc[UR8][R10.64] ;  /* 0x000000080a06a981 */ /* 0x000e28000c1e1b00 */
[----:B------:R-:W2:Y:S01]  /*1570*/  @!P0 LDG.E.64 R8, desc[UR8][R8.64] ;  /* 0x0000000808088981 */ /* 0x000ea2000c1e1b00 */
[----:B0-----:R-:W-:Y:S01]  /*1580*/  @!P2 FADD.FTZ R4, R4, R6 ;  /* 0x000000060404a221 */ /* 0x001fe20000010000 */
[----:B------:R-:W-:-:S03]  /*1590*/  @!P2 FADD.FTZ R5, R5, R7 ;  /* 0x000000070505a221 */ /* 0x000fc60000010000 */
[----:B--2---:R-:W-:Y:S01]  /*15a0*/  @!P0 FADD.FTZ R4, R4, R8 ;  /* 0x0000000804048221 */ /* 0x004fe20000010000 */
[----:B------:R-:W-:-:S07]  /*15b0*/  @!P0 FADD.FTZ R5, R5, R9 ;  /* 0x0000000905058221 */ /* 0x000fce0000010000 */
.L_x_2022:
[----:B------:R-:W-:Y:S01]  /*15c0*/  ULDC.64 UR6, c[0x0][0x218] ;  /* 0x0000860000067ab9 */ /* 0x000fe20000000a00 */
[----:B------:R-:W-:Y:S01]  /*15d0*/  LOP3.LUT P0, RZ, R0, UR5, RZ, 0xfc, !PT ;  /* 0x0000000500ff7c12 */ /* 0x000fe2000f80fcff */
[----:B------:R-:W-:Y:S01]  /*15e0*/  ULDC UR11, c[0x0][0x2a4] ;  /* 0x0000a900000b7ab9 */ /* 0x000fe20000000800 */
[----:B------:R-:W-:Y:S01]  /*15f0*/  ISETP.EQ.U32.AND P2, PT, RZ, UR6, PT ;  /* 0x00000006ff007c0c */ /* 0x000fe2000bf42070 */
[----:B------:R-:W-:Y:S01]  /*1600*/  UMOV UR6, 0x400 ;  /* 0x0000040000067882 */ /* 0x000fe20000000000 */
[----:B-1----:R-:W-:Y:S01]  /*1610*/  SHF.R.S32.HI R9, RZ, 0x1f, R28 ;  /* 0x0000001fff097819 */ /* 0x002fe2000001141c */
[----:B------:R-:W-:Y:S01]  /*1620*/  ULDC.64 UR12, c[0x0][0x228] ;  /* 0x00008a00000c7ab9 */ /* 0x000fe20000000a00 */
[----:B------:R-:W-:Y:S01]  /*1630*/  ISETP.EQ.OR.EX P0, PT, RZ, UR7, P0, P2 ;  /* 0x00000007ff007c0c */ /* 0x000fe20008702720 */
[----:B------:R-:W1:Y:S01]  /*1640*/  S2UR UR7, SR_CgaCtaId ;  /* 0x00000000000779c3 */ /* 0x000e620000008800 */
[C---:B------:R-:W-:Y:S01]  /*1650*/  SHF.L.U32 R10, R28.reuse, 0x2, RZ ;  /* 0x000000021c0a7819 */ /* 0x040fe200000006ff */
[----:B------:R-:W-:Y:S01]  /*1660*/  ULDC.64 UR14, c[0x0][0x230] ;  /* 0x00008c00000e7ab9 */ /* 0x000fe20000000a00 */
[----:B------:R-:W-:-:S02]  /*1670*/  SHF.L.U64.HI R28, R28, 0x2, R9 ;  /* 0x000000021c1c7819 */ /* 0x000fc40000010209 */
[C---:B------:R-:W-:Y:S02]  /*1680*/  IADD3 R14, P2, R10.reuse, UR12, RZ ;  /* 0x0000000c0a0e7c10 */ /* 0x040fe4000ff5e0ff */
[----:B------:R-:W-:Y:S02]  /*1690*/  IADD3 R10, P3, R10, UR14, RZ ;  /* 0x0000000e0a0a7c10 */ /* 0x000fe4000ff7e0ff */
[C---:B------:R-:W-:Y:S02]  /*16a0*/  IADD3.X R15, R28.reuse, UR13, RZ, P2, !PT ;  /* 0x0000000d1c0f7c10 */ /* 0x040fe400097fe4ff */
[----:B------:R-:W-:Y:S01]  /*16b0*/  IADD3.X R11, R28, UR15, RZ, P3, !PT ;  /* 0x0000000f1c0b7c10 */ /* 0x000fe20009ffe4ff */
[----:B------:R-:W2:Y:S01]  /*16c0*/  @!P0 LDC.64 R6, c[0x0][0x218] ;  /* 0x00008600ff068b82 */ /* 0x000ea20000000a00 */
[----:B------:R-:W-:Y:S01]  /*16d0*/  @!P0 FMUL.FTZ R9, R5, UR11 ;  /* 0x0000000b05098c20 */ /* 0x000fe20008410000 */
[----:B------:R-:W-:Y:S01]  /*16e0*/  @!P0 FMUL.FTZ R8, R4, UR11 ;  /* 0x0000000b04088c20 */ /* 0x000fe20008410000 */
[----:B-1----:R-:W-:-:S09]  /*16f0*/  ULEA UR6, UR7, UR6, 0x18 ;  /* 0x0000000607067291 */ /* 0x002fd2000f8ec03f */
[----:B------:R0:W-:Y:S01]  /*1700*/  @!P1 STS.64 [UR6+0x98], R4 ;  /* 0x00009804ff009988 */ /* 0x0001e20008000a06 */
[----:B--2---:R-:W-:-:S05]  /*1710*/  @!P0 IMAD.WIDE R6, R23, 0x8, R6 ;  /* 0x0000000817068825 */ /* 0x004fca00078e0206 */
[----:B------:R1:W-:Y:S01]  /*1720*/  @!P0 STG.E.64 desc[UR8][R6.64], R8 ;  /* 0x0000000806008986 */ /* 0x0003e2000c101b08 */
[----:B0-----:R-:W0:Y:S08]  /*1730*/  LDC R5, c[0x0][0x294] ;  /* 0x0000a500ff057b82 */ /* 0x001e300000000800 */
[----:B------:R-:W-:Y:S06]  /*1740*/  BAR.SYNC.DEFER_BLOCKING 0x0 ;  /* 0x0000000000007b1d */ /* 0x000fec0000010000 */
[----:B------:R-:W2:Y:S04]  /*1750*/  LDG.E.64 R14, desc[UR8][R14.64] ;  /* 0x000000080e0e7981 */ /* 0x000ea8000c1e1b00 */
[----:B------:R-:W2:Y:S01]  /*1760*/  LDG.E.64 R10, desc[UR8][R10.64] ;  /* 0x000000080a0a7981 */ /* 0x000ea2000c1e1b00 */
[----:B-1----:R-:W-:Y:S01]  /*1770*/  HFMA2.MMA R7, -RZ, RZ, 1.875, 0 ;  /* 0x3f800000ff077435 */ /* 0x002fe200000001ff */
[----:B------:R-:W-:-:S02]  /*1780*/  SHF.R.U32.HI R8, RZ, 0x4, R0 ;  /* 0x00000004ff087819 */ /* 0x000fc40000011600 */
[----:B------:R-:W1:Y:S01]  /*1790*/  LDS.64 R16, [UR6+0x98] ;  /* 0x00009806ff107984 */ /* 0x000e620008000a00 */
[----:B------:R-:W-:Y:S01]  /*17a0*/  SHF.L.U32 R19, R20, 0x10, RZ ;  /* 0x0000001014137819 */ /* 0x000fe200000006ff */
[----:B------:R-:W-:Y:S01]  /*17b0*/  ULDC.64 UR6, c[0x0][0x278] ;  /* 0x00009e0000067ab9 */ /* 0x000fe20000000a00 */
[----:B0-----:R-:W-:Y:S01]  /*17c0*/  IMAD R8, R5, UR5, R8 ;  /* 0x0000000505087c24 */ /* 0x001fe2000f8e0208 */
[----:B------:R-:W-:Y:S02]  /*17d0*/  SHF.L.U32 R9, R12, 0x10, RZ ;  /* 0x000000100c097819 */ /* 0x000fe400000006ff */
[----:B------:R-:W-:Y:S02]  /*17e0*/  SHF.L.U32 R3, R3, 0x10, RZ ;  /* 0x0000001003037819 */ /* 0x000fe400000006ff */
[----:B------:R-:W-:Y:S02]  /*17f0*/  ISETP.NE.AND P2, PT, RZ, UR10, PT ;  /* 0x0000000aff007c0c */ /* 0x000fe4000bf45270 */
[----:B------:R-:W-:-:S02]  /*1800*/  SHF.L.U32 R13, R13, 0x10, RZ ;  /* 0x000000100d0d7819 */ /* 0x000fc400000006ff */
[----:B------:R-:W-:Y:S02]  /*1810*/  IADD3 R4, R8, 0x20, RZ ;  /* 0x0000002008047810 */ /* 0x000fe40007ffe0ff */
[----:B------:R-:W-:Y:S02]  /*1820*/  SHF.R.S32.HI R6, RZ, 0x1f, R8 ;  /* 0x0000001fff067819 */ /* 0x000fe40000011408 */
[----:B------:R-:W-:Y:S02]  /*1830*/  ISETP.GE.U32.AND P1, PT, R4, UR6, PT ;  /* 0x0000000604007c0c */ /* 0x000fe4000bf26070 */
[----:B------:R-:W-:-:S04]  /*1840*/  SHF.R.S32.HI R5, RZ, 0x1f, R4 ;  /* 0x0000001fff057819 */ /* 0x000fc80000011404 */
[----:B------:R-:W-:-:S04]  /*1850*/  ISETP.GE.AND.EX P1, PT, R5, UR7, PT, P1 ;  /* 0x0000000705007c0c */ /* 0x000fc8000bf26310 */
[----:B------:R-:W-:Y:S01]  /*1860*/  ISETP.GT.U32.OR P1, PT, R0, 0x1ff, P1 ;  /* 0x000001ff0000780c */ /* 0x000fe20000f24470 */
[----:B-1----:R-:W-:-:S04]  /*1870*/  FMUL.FTZ R16, R16, UR11 ;  /* 0x0000000b10107c20 */ /* 0x002fc80008410000 */
[----:B------:R-:W-:Y:S01]  /*1880*/  FMUL.FTZ R18, R16, R16 ;  /* 0x0000001010127220 */ /* 0x000fe20000410000 */
[--C-:B------:R-:W-:Y:S01]  /*1890*/  FADD.FTZ R12, R19, -R16.reuse ;  /* 0x80000010130c7221 */ /* 0x100fe20000010000 */
[----:B------:R-:W-:Y:S02]  /*18a0*/  FADD.FTZ R20, R3, -R16 ;  /* 0x8000001003147221 */ /* 0x000fe40000010000 */
[----:B------:R-:W-:-:S05]  /*18b0*/  FFMA.FTZ R17, R17, UR11, -R18 ;  /* 0x0000000b11117c23 */ /* 0x000fca0008010812 */
[----:B------:R-:W-:-:S13]  /*18c0*/  FSETP.GTU.FTZ.AND P0, PT, R17, RZ, PT ;  /* 0x000000ff1100720b */ /* 0x000fda0003f1c000 */
[----:B------:R-:W0:Y:S02]  /*18d0*/  @P0 LDC R18, c[0x0][0x238] ;  /* 0x00008e00ff120b82 */ /* 0x000e240000000800 */
[----:B0-----:R-:W-:Y:S01]  /*18e0*/  @P0 FADD.FTZ R17, R17, R18 ;  /* 0x0000001211110221 */ /* 0x001fe20000010000 */
[C---:B------:R-:W-:Y:S01]  /*18f0*/  FADD.FTZ R18, -R16.reuse, R9 ;  /* 0x0000000910127221 */ /* 0x040fe20000010100 */
[----:B------:R-:W-:Y:S02]  /*1900*/  FADD.FTZ R16, -R16, R13 ;  /* 0x0000000d10107221 */ /* 0x000fe40000010100 */
[----:B------:R-:W0:Y:S01]  /*1910*/  @P0 MUFU.RSQ R7, R17 ;  /* 0x0000001100070308 */ /* 0x000e220000001400 */
[----:B------:R-:W-:-:S04]  /*1920*/  ISETP.GE.U32.AND P0, PT, R8, UR6, PT ;  /* 0x0000000608007c0c */ /* 0x000fc8000bf06070 */
[----:B------:R-:W-:-:S04]  /*1930*/  ISETP.GE.AND.EX P0, PT, R6, UR7, PT, P0 ;  /* 0x0000000706007c0c */ /* 0x000fc8000bf06300 */
[----:B------:R-:W-:Y:S01]  /*1940*/  ISETP.GT.U32.OR P0, PT, R0, 0x1ff, P0 ;  /* 0x000001ff0000780c */ /* 0x000fe20000704470 */
[-C--:B0-----:R-:W-:Y:S01]  /*1950*/  FMUL.FTZ R3, R12, R7.reuse ;  /* 0x000000070c037220 */ /* 0x081fe20000410000 */
[-C--:B------:R-:W-:Y:S01]  /*1960*/  FMUL.FTZ R16, R16, R7.reuse ;  /* 0x0000000710107220 */ /* 0x080fe20000410000 */
[-C--:B------:R-:W-:Y:S01]  /*1970*/  FMUL.FTZ R9, R20, R7.reuse ;  /* 0x0000000714097220 */ /* 0x080fe20000410000 */
[----:B------:R-:W-:Y:S01]  /*1980*/  FMUL.FTZ R18, R18, R7 ;  /* 0x0000000712127220 */ /* 0x000fe20000410000 */
[C-C-:B--2---:R-:W-:Y:S01]  /*1990*/  FFMA.FTZ R12, R14.reuse, R3, R10.reuse ;  /* 0x000000030e0c7223 */ /* 0x144fe2000001000a */
[C-C-:B------:R-:W-:Y:S01]  /*19a0*/  FFMA.FTZ R3, R15.reuse, R16, R11.reuse ;  /* 0x000000100f037223 */ /* 0x140fe2000001000b */
[----:B------:R-:W-:Y:S01]  /*19b0*/  FFMA.FTZ R10, R14, R9, R10 ;  /* 0x000000090e0a7223 */ /* 0x000fe2000001000a */
[----:B------:R-:W-:Y:S01]  /*19c0*/  FFMA.FTZ R11, R15, R18, R11 ;  /* 0x000000120f0b7223 */ /* 0x000fe2000001000b */
[----:B------:R-:W-:Y:S06]  /*19d0*/  @!P2 BRA `(.L_x_2029) ;  /* 0x000000000028a947 */ /* 0x000fec0003800000 */
        /* <DEDUP_REMOVED lines=9> */
[----:B-1----:R-:W-:-:S07]  /*1a70*/  FMUL.FTZ R11, R11, R14 ;  /* 0x0000000e0b0b7220 */ /* 0x002fce0000410000 */
.L_x_2029:
[----:B------:R-:W-:Y:S04]  /*1a80*/  BSSY B0, `(.L_x_2030) ;  /* 0x000000e000007945 */ /* 0x000fe80003800000 */
[----:B------:R-:W-:Y:S05]  /*1a90*/  @P0 BRA `(.L_x_2031) ;  /* 0x0000000000300947 */ /* 0x000fea0003800000 */
[----:B------:R-:W-:Y:S01]  /*1aa0*/  ULDC.64 UR6, c[0x0][0x270] ;  /* 0x00009c0000067ab9 */ /* 0x000fe20000000a00 */
[----:B------:R-:W-:Y:S01]  /*1ab0*/  MOV R7, R27 ;  /* 0x0000001b00077202 */ /* 0x000fe20000000f00 */
[----:B------:R-:W-:Y:S01]  /*1ac0*/  IMAD R9, R6, UR6, RZ ;  /* 0x0000000606097c24 */ /* 0x000fe2000f8e02ff */
[----:B------:R-:W-:Y:S02]  /*1ad0*/  MOV R6, R24 ;  /* 0x0000001800067202 */ /* 0x000fe40000000f00 */
[----:B------:R-:W-:Y:S01]  /*1ae0*/  F2FP.BF16.F32.PACK_AB R11, R11, R12 ;  /* 0x0000000c0b0b723e */ /* 0x000fe200000010ff */
[C---:B------:R-:W-:Y:S02]  /*1af0*/  IMAD R9, R8.reuse, UR7, R9 ;  /* 0x0000000708097c24 */ /* 0x040fe4000f8e0209 */
[----:B------:R-:W-:Y:S01]  /*1b00*/  IMAD.WIDE.U32 R6, R8, UR6, R6 ;  /* 0x0000000608067c25 */ /* 0x000fe2000f8e0006 */
[----:B------:R-:W-:Y:S02]  /*1b10*/  ULDC.64 UR6, c[0x0][0x210] ;  /* 0x0000840000067ab9 */ /* 0x000fe40000000a00 */
[----:B------:R-:W-:-:S02]  /*1b20*/  LEA R8, P0, R6, UR6, 0x1 ;  /* 0x0000000606087c11 */ /* 0x000fc4000f8008ff */
[----:B------:R-:W-:-:S04]  /*1b30*/  IADD3 R9, R7, R9, RZ ;  /* 0x0000000907097210 */ /* 0x000fc80007ffe0ff */
[----:B------:R-:W-:-:S05]  /*1b40*/  LEA.HI.X R9, R6, UR7, R9, 0x1, P0 ;  /* 0x0000000706097c11 */ /* 0x000fca00080f0c09 */
[----:B------:R0:W-:Y:S02]  /*1b50*/  STG.E desc[UR8][R8.64], R11 ;  /* 0x0000000b08007986 */ /* 0x0001e4000c101908 */
.L_x_2031:
[----:B------:R-:W-:Y:S05]  /*1b60*/  BSYNC B0 ;  /* 0x0000000000007941 */ /* 0x000fea0003800000 */
.L_x_2030:
[----:B------:R-:W-:Y:S05]  /*1b70*/  @!P2 BRA `(.L_x_2032) ;  /* 0x000000000028a947 */ /* 0x000fea0003800000 */
        /* <DEDUP_REMOVED lines=10> */
.L_x_2032:
[----:B------:R-:W-:Y:S04]  /*1c20*/  BSSY B0, `(.L_x_2033) ;  /* 0x000000d000007945 */ /* 0x000fe80003800000 */
[----:B------:R-:W-:Y:S05]  /*1c30*/  @P1 BRA `(.L_x_2034) ;  /* 0x00000000002c1947 */ /* 0x000fea0003800000 */
[----:B------:R-:W-:Y:S01]  /*1c40*/  ULDC.64 UR6, c[0x0][0x270] ;  /* 0x00009c0000067ab9 */ /* 0x000fe20000000a00 */
[----:B------:R-:W-:Y:S01]  /*1c50*/  MOV R25, R27 ;  /* 0x0000001b00197202 */ /* 0x000fe20000000f00 */
[----:B------:R-:W-:Y:S01]  /*1c60*/  IMAD R5, R5, UR6, RZ ;  /* 0x0000000605057c24 */ /* 0x000fe2000f8e02ff */
[----:B------:R-:W-:Y:S01]  /*1c70*/  F2FP.BF16.F32.PACK_AB R3, R3, R10 ;  /* 0x0000000a0303723e */ /* 0x000fe200000010ff */
[----:B------:R-:W-:-:S04]  /*1c80*/  IMAD.WIDE.U32 R24, R4, UR6, R24 ;  /* 0x0000000604187c25 */ /* 0x000fc8000f8e0018 */
[----:B------:R-:W-:Y:S01]  /*1c90*/  IMAD R5, R4, UR7, R5 ;  /* 0x0000000704057c24 */ /* 0x000fe2000f8e0205 */
[----:B------:R-:W-:Y:S02]  /*1ca0*/  ULDC.64 UR6, c[0x0][0x210] ;  /* 0x0000840000067ab9 */ /* 0x000fe40000000a00 */
[----:B------:R-:W-:Y:S02]  /*1cb0*/  LEA R4, P0, R24, UR6, 0x1 ;  /* 0x0000000618047c11 */ /* 0x000fe4000f8008ff */
[----:B------:R-:W-:-:S04]  /*1cc0*/  IADD3 R5, R25, R5, RZ ;  /* 0x0000000519057210 */ /* 0x000fc80007ffe0ff */
[----:B------:R-:W-:-:S05]  /*1cd0*/  LEA.HI.X R5, R24, UR7, R5, 0x1, P0 ;  /* 0x0000000718057c11 */ /* 0x000fca00080f0c05 */
[----:B------:R1:W-:Y:S02]  /*1ce0*/  STG.E desc[UR8][R4.64], R3 ;  /* 0x0000000304007986 */ /* 0x0003e4000c101908 */
.L_x_2034:
[----:B------:R-:W-:Y:S05]  /*1cf0*/  BSYNC B0 ;  /* 0x0000000000007941 */ /* 0x000fea0003800000 */
.L_x_2033:
[----:B-1----:R-:W1:Y:S01]  /*1d00*/  LDC R4, c[0x0][0x10] ;  /* 0x00000400ff047b82 */ /* 0x002e620000000800 */
[----:B------:R-:W-:Y:S02]  /*1d10*/  IADD3 R21, R21, 0x1, RZ ;  /* 0x0000000115157810 */ /* 0x000fe40007ffe0ff */
[----:B-1----:R-:W-:-:S04]  /*1d20*/  IADD3 R23, R4, R23, RZ ;  /* 0x0000001704177210 */ /* 0x002fc80007ffe0ff */
[----:B------:R-:W-:-:S13]  /*1d30*/  ISETP.GE.AND P0, PT, R23, UR4, PT ;  /* 0x0000000417007c0c */ /* 0x000fda000bf06270 */
[----:B------:R-:W-:Y:S05]  /*1d40*/  @!P0 BRA `(.L_x_2035) ;  /* 0xffffffe000f88947 */ /* 0x000fea000383ffff */
[----:B------:R-:W-:Y:S05]  /*1d50*/  EXIT ;  /* 0x000000000000794d */ /* 0x000fea0003800000 */
.L_x_2036:
        /* <DEDUP_REMOVED lines=10> */
.L_x_3332:


//--------------------- .text._Z35group_norm_nhwc_fwd_one_pass_kernelI11Bf16IOFp32WLi128ELi32ELi512EEv26Group_norm_nhwc_fwd_params --------------------------
	.section	.text._Z35group_norm_nhwc_fwd_one_pass_kernelI11Bf16IOFp32WLi128ELi32ELi512EEv26Group_norm_nhwc_fwd_params,"ax",@progbits
	.align	128
        .global         _Z35group_norm_nhwc_fwd_one_pass_kernelI11Bf16IOFp32WLi128ELi32ELi512EEv26Group_norm_nhwc_fwd_params
        .type           _Z35group_norm_nhwc_fwd_one_pass_kernelI11Bf16IOFp32WLi128ELi32ELi512EEv26Group_norm_nhwc_fwd_params,@function
        .size           _Z35group_norm_nhwc_fwd_one_pass_kernelI11Bf16IOFp32WLi128ELi32ELi512EEv26Group_norm_nhwc_fwd_params,(.L_x_3333 - _Z35group_norm_nhwc_fwd_one_pass_kernelI11Bf16IOFp32WLi128ELi32ELi512EEv26Group_norm_nhwc_fwd_params)
        .other          _Z35group_norm_nhwc_fwd_one_pass_kernelI11Bf16IOFp32WLi128ELi32ELi512EEv26Group_norm_nhwc_fwd_params,@"STO_CUDA_ENTRY STV_DEFAULT"
_Z35group_norm_nhwc_fwd_one_pass_kernelI11Bf16IOFp32WLi128ELi32ELi512EEv26Group_norm_nhwc_fwd_params:
.text._Z35group_norm_nhwc_fwd_one_pass_kernelI11Bf16IOFp32WLi128ELi32ELi512EEv26Group_norm_nhwc_fwd_params:
        /* <DEDUP_REMOVED lines=8> */
[----:B------:R-:W0:Y:S01]  /*0080*/  S2UR UR7, SR_CTAID.X ;  /* 0x00000000000779c3 */ /* 0x000e220000002500 */
[----:B------:R-:W-:Y:S01]  /*0090*/  ULDC.64 UR8, c[0x0][0x218] ;  /* 0x0000860000087ab9 */ /* 0x000fe20000000a00 */
[----:B------:R-:W-:Y:S01]  /*00a0*/  HFMA2.MMA R26, -RZ, RZ, 0, 0 ;  /* 0x00000000ff1a7435 */ /* 0x000fe200000001ff */
[----:B------:R-:W-:Y:S01]  /*00b0*/  ISETP.NE.U32.AND P0, PT, RZ, UR8, PT ;  /* 0x00000008ff007c0c */ /* 0x000fe2000bf05070 */
[----:B------:R-:W-:Y:S01]  /*00c0*/  ULDC.U8 UR10, c[0x0][0x28c] ;  /* 0x0000a300000a7ab9 */ /* 0x000fe20000000000 */
[----:B------:R-:W-:-:S03]  /*00d0*/  MOV R21, R27 ;  /* 0x0000001b00157202 */ /* 0x000fc60000000f00 */
[----:B------:R-:W1:Y:S08]  /*00e0*/  LDC R0, c[0x0][0x10] ;  /* 0x00000400ff007b82 */ /* 0x000e700000000800 */
[----:B------:R-:W2:Y:S01]  /*00f0*/  LDC R20, c[0x0][0xc] ;  /* 0x00000300ff147b82 */ /* 0x000ea20000000800 */
[----:B0-----:R-:W-:-:S04]  /*0100*/  LOP3.LUT P1, RZ, R29, UR7, RZ, 0xfc, !PT ;  /* 0x000000071dff7c12 */ /* 0x001fc8000f82fcff */
[----:B------:R-:W-:Y:S01]  /*0110*/  ISETP.NE.AND.EX P1, PT, RZ, UR9, !P1, P0 ;  /* 0x00000009ff007c0c */ /* 0x000fe2000cf25300 */
[----:B------:R-:W-:-:S12]  /*0120*/  ULDC.64 UR8, c[0x0][0x208] ;  /* 0x0000820000087ab9 */ /* 0x000fd80000000a00 */
.L_x_2061:
[----:B0-2---:R-:W0:Y:S01]  /*0130*/  LDC R2, c[0x0][0x288] ;  /* 0x0000a200ff027b82 */ /* 0x005e220000000800 */
[----:B------:R-:W-:Y:S01]  /*0140*/  IABS R8, R21 ;  /* 0x0000001500087213 */ /* 0x000fe20000000000 */
[----:B------:R-:W-:Y:S01]  /*0150*/  ULDC.64 UR12, c[0x0][0x278] ;  /* 0x00009e00000c7ab9 */ /* 0x000fe20000000a00 */
[----:B-1----:R-:W-:Y:S01]  /*0160*/  SHF.R.U32.HI R17, RZ, 0x4, R29 ;  /* 0x00000004ff117819 */ /* 0x002fe2000001161d */
[----:B------:R-:W-:Y:S01]  /*0170*/  ULDC.64 UR14, c[0x0][0x280] ;  /* 0x0000a000000e7ab9 */ /* 0x000fe20000000a00 */
[----:B0-----:R-:W-:-:S04]  /*0180*/  IABS R6, R2 ;  /* 0x0000000200067213 */ /* 0x001fc80000000000 */
[----:B------:R-:W0:Y:S08]  /*0190*/  I2F.RP R3, R6 ;  /* 0x0000000600037306 */ /* 0x000e300000209400 */
[----:B0-----:R-:W0:Y:S02]  /*01a0*/  MUFU.RCP R3, R3 ;  /* 0x0000000300037308 */ /* 0x001e240000001000 */
[----:B0-----:R-:W-:-:S06]  /*01b0*/  IADD3 R4, R3, 0xffffffe, RZ ;  /* 0x0ffffffe03047810 */ /* 0x001fcc0007ffe0ff */
[----:B------:R0:W3:Y:S02]  /*01c0*/  F2I.FTZ.U32.TRUNC.NTZ R5, R4 ;  /* 0x0000000400057305 */ /* 0x0000e4000021f000 */
[----:B0-----:R-:W-:Y:S02]  /*01d0*/  MOV R4, RZ ;  /* 0x000000ff00047202 */ /* 0x001fe40000000f00 */
[----:B---3--:R-:W-:-:S05]  /*01e0*/  IADD3 R7, RZ, -R5, RZ ;  /* 0x80000005ff077210 */ /* 0x008fca0007ffe0ff */
[----:B------:R-:W-:-:S04]  /*01f0*/  IMAD R7, R7, R6, RZ ;  /* 0x0000000607077224 */ /* 0x000fc800078e02ff */
[----:B------:R-:W-:Y:S01]  /*0200*/  IMAD.HI.U32 R5, R5, R7, R4 ;  /* 0x0000000705057227 */ /* 0x000fe200078e0004 */
[----:B------:R-:W-:Y:S02]  /*0210*/  MOV R7, R8 ;  /* 0x0000000800077202 */ /* 0x000fe40000000f00 */
[----:B------:R-:W0:Y:S03]  /*0220*/  LDC R8, c[0x0][0x294] ;  /* 0x0000a500ff087b82 */ /* 0x000e260000000800 */
[----:B------:R-:W-:-:S05]  /*0230*/  IMAD.HI.U32 R5, R5, R7, RZ ;  /* 0x0000000705057227 */ /* 0x000fca00078e00ff */
[----:B------:R-:W-:-:S05]  /*0240*/  IADD3 R3, -R5, RZ, RZ ;  /* 0x000000ff05037210 */ /* 0x000fca0007ffe1ff */
[----:B------:R-:W-:-:S05]  /*0250*/  IMAD R3, R6, R3, R7 ;  /* 0x0000000306037224 */ /* 0x000fca00078e0207 */
[----:B------:R-:W-:Y:S01]  /*0260*/  ISETP.GT.U32.AND P4, PT, R6, R3, PT ;  /* 0x000000030600720c */ /* 0x000fe20003f84070 */
[----:B0-----:R-:W-:-:S05]  /*0270*/  IMAD R17, R8, UR7, R17 ;  /* 0x0000000708117c24 */ /* 0x001fca000f8e0211 */
[----:B------:R-:W-:-:S07]  /*0280*/  ISETP.GE.U32.AND P0, PT, R17, UR12, PT ;  /* 0x0000000c11007c0c */ /* 0x000fce000bf06070 */
[-C--:B------:R-:W-:Y:S02]  /*0290*/  @!P4 IADD3 R3, R3, -R6.reuse, RZ ;  /* 0x800000060303c210 */ /* 0x080fe40007ffe0ff */
[----:B------:R-:W-:Y:S02]  /*02a0*/  SHF.R.S32.HI R9, RZ, 0x1f, R17 ;  /* 0x0000001fff097819 */ /* 0x000fe40000011411 */
[----:B------:R-:W-:Y:S02]  /*02b0*/  ISETP.GE.U32.AND P3, PT, R3, R6, PT ;  /* 0x000000060300720c */ /* 0x000fe40003f66070 */
[----:B------:R-:W-:Y:S02]  /*02c0*/  LOP3.LUT R3, R21, R2, RZ, 0x3c, !PT ;  /* 0x0000000215037212 */ /* 0x000fe400078e3cff */
[----:B------:R-:W-:Y:S02]  /*02d0*/  ISETP.GE.AND.EX P0, PT, R9, UR13, PT, P0 ;  /* 0x0000000d09007c0c */ /* 0x000fe4000bf06300 */
[----:B------:R-:W-:-:S02]  /*02e0*/  ISETP.GE.AND P2, PT, R3, RZ, PT ;  /* 0x000000ff0300720c */ /* 0x000fc40003f46270 */
[----:B------:R-:W-:Y:S02]  /*02f0*/  @!P4 IADD3 R5, R5, 0x1, RZ ;  /* 0x000000010505c810 */ /* 0x000fe40007ffe0ff */
[----:B------:R-:W-:Y:S02]  /*0300*/  ISETP.NE.AND P4, PT, R2, RZ, PT ;  /* 0x000000ff0200720c */ /* 0x000fe40003f85270 */
[----:B------:R-:W-:Y:S02]  /*0310*/  ISETP.LT.U32.AND P0, PT, R29, 0x200, !P0 ;  /* 0x000002001d00780c */ /* 0x000fe40004701070 */
[----:B------:R-:W-:Y:S02]  /*0320*/  @P3 IADD3 R5, R5, 0x1, RZ ;  /* 0x0000000105053810 */ /* 0x000fe40007ffe0ff */
[----:B------:R-:W-:Y:S02]  /*0330*/  IADD3 R28, R17, 0x20, RZ ;  /* 0x00000020111c7810 */ /* 0x000fe40007ffe0ff */
[----:B------:R-:W-:-:S02]  /*0340*/  SHF.L.U32 R3, R29, 0x1, RZ ;  /* 0x000000011d037819 */ /* 0x000fc400000006ff */
[----:B------:R-:W-:Y:S02]  /*0350*/  @!P2 IADD3 R5, -R5, RZ, RZ ;  /* 0x000000ff0505a210 */ /* 0x000fe40007ffe1ff */
[----:B------:R-:W-:Y:S02]  /*0360*/  ISETP.GE.U32.AND P2, PT, R28, UR12, PT ;  /* 0x0000000c1c007c0c */ /* 0x000fe4000bf46070 */
[----:B------:R-:W-:Y:S01]  /*0370*/  @!P4 LOP3.LUT R5, RZ, R2, RZ, 0x33, !PT ;  /* 0x00000002ff05c212 */ /* 0x000fe200078e33ff */
[----:B------:R-:W0:Y:S01]  /*0380*/  @P0 LDC.64 R24, c[0x0][0x270] ;  /* 0x00009c00ff180b82 */ /* 0x000e220000000a00 */
[----:B------:R-:W-:Y:S02]  /*0390*/  SHF.R.S32.HI R15, RZ, 0x1f, R28 ;  /* 0x0000001fff0f7819 */ /* 0x000fe4000001141c */
[----:B------:R-:W-:Y:S02]  /*03a0*/  IADD3 R4, -R5, RZ, RZ ;  /* 0x000000ff05047210 */ /* 0x000fe40007ffe1ff */
[----:B------:R-:W-:-:S02]  /*03b0*/  LOP3.LUT R3, R3, 0x1e, RZ, 0xc0, !PT ;  /* 0x0000001e03037812 */ /* 0x000fc400078ec0ff */
[----:B------:R-:W-:Y:S01]  /*03c0*/  ISETP.GE.AND.EX P2, PT, R15, UR13, PT, P2 ;  /* 0x0000000d0f007c0c */ /* 0x000fe2000bf46320 */
[----:B------:R-:W-:Y:S01]  /*03d0*/  IMAD R2, R2, R4, R21 ;  /* 0x0000000402027224 */ /* 0x000fe200078e0215 */
[----:B------:R-:W-:Y:S02]  /*03e0*/  SHF.R.S32.HI R4, RZ, 0x1f, R5 ;  /* 0x0000001fff047819 */ /* 0x000fe40000011405 */
[----:B------:R-:W-:Y:S02]  /*03f0*/  ISETP.LT.U32.AND P2, PT, R29, 0x200, !P2 ;  /* 0x000002001d00780c */ /* 0x000fe40005741070 */
[----:B------:R-:W-:Y:S01]  /*0400*/  LEA R6, R2, R3, 0x5 ;  /* 0x0000000302067211 */ /* 0x000fe200078e28ff */
[----:B------:R-:W-:Y:S01]  /*0410*/  IMAD R4, R4, UR14, RZ ;  /* 0x0000000e04047c24 */ /* 0x000fe2000f8e02ff */
[----:B------:R-:W-:Y:S02]  /*0420*/  IADD3 R8, R17, 0x60, RZ ;  /* 0x0000006011087810 */ /* 0x000fe40007ffe0ff */
[----:B------:R-:W-:Y:S01]  /*0430*/  SHF.R.S32.HI R7, RZ, 0x1f, R6 ;  /* 0x0000001fff077819 */ /* 0x000fe20000011406 */
[----:B------:R-:W-:Y:S01]  /*0440*/  IMAD R11, R5, UR15, R4 ;  /* 0x0000000f050b7c24 */ /* 0x000fe2000f8e0204 */
[----:B------:R-:W-:-:S02]  /*0450*/  ISETP.GE.U32.AND P4, PT, R8, UR12, PT ;  /* 0x0000000c08007c0c */ /* 0x000fc4000bf86070 */
[----:B------:R-:W-:Y:S01]  /*0460*/  SHF.R.S32.HI R22, RZ, 0x1f, R8 ;  /* 0x0000001fff167819 */ /* 0x000fe20000011408 */
[----:B------:R-:W-:Y:S02]  /*0470*/  IMAD.WIDE.U32 R2, R5, UR14, R6 ;  /* 0x0000000e05027c25 */ /* 0x000fe4000f8e0006 */
[----:B------:R-:W3:Y:S01]  /*0480*/  @P2 LDC.64 R18, c[0x0][0x270] ;  /* 0x00009c00ff122b82 */ /* 0x000ee20000000a00 */
[----:B------:R-:W-:Y:S01]  /*0490*/  ISETP.GE.AND.EX P4, PT, R22, UR13, PT, P4 ;  /* 0x0000000d16007c0c */ /* 0x000fe2000bf86340 */
[----:B0-----:R-:W-:Y:S01]  /*04a0*/  @P0 IMAD R4, R9, R24, RZ ;  /* 0x0000001809040224 */ /* 0x001fe200078e02ff */
[----:B------:R-:W-:Y:S02]  /*04b0*/  IADD3 R5, R3, R11, RZ ;  /* 0x0000000b03057210 */ /* 0x000fe40007ffe0ff */
[C---:B------:R-:W-:Y:S01]  /*04c0*/  IADD3 R9, R17.reuse, 0x40, RZ ;  /* 0x0000004011097810 */ /* 0x040fe20007ffe0ff */
[----:B------:R-:W-:Y:S01]  /*04d0*/  @P0 IMAD R25, R17, R25, R4 ;  /* 0x0000001911190224 */ /* 0x000fe200078e0204 */
[----:B------:R-:W-:Y:S01]  /*04e0*/  @P0 MOV R4, R2 ;  /* 0x0000000200040202 */ /* 0x000fe20000000f00 */
[----:B------:R-:W0:Y:S01]  /*04f0*/  @P0 LDC.64 R10, c[0x0][0x220] ;  /* 0x00008800ff0a0b82 */ /* 0x000e220000000a00 */
[----:B------:R-:W-:-:S02]  /*0500*/  ISETP.GE.U32.AND P3, PT, R9, UR12, PT ;  /* 0x0000000c09007c0c */ /* 0x000fc4000bf66070 */
[----:B------:R-:W-:Y:S01]  /*0510*/  ISETP.LT.U32.AND P4, PT, R29, 0x200, !P4 ;  /* 0x000002001d00780c */ /* 0x000fe20006781070 */
[----:B------:R-:W-:Y:S01]  /*0520*/  @P0 IMAD.WIDE.U32 R12, R17, R24, R4 ;  /* 0x00000018110c0225 */ /* 0x000fe200078e0004 */
[----:B------:R-:W-:Y:S02]  /*0530*/  SHF.R.S32.HI R24, RZ, 0x1f, R9 ;  /* 0x0000001fff187819 */ /* 0x000fe40000011409 */
[----:B------:R-:W-:Y:S01]  /*0540*/  @P2 MOV R14, R2 ;  /* 0x00000002000e2202 */ /* 0x000fe20000000f00 */
[----:B------:R-:W4:Y:S01]  /*0550*/  @P2 LDC.64 R16, c[0x0][0x220] ;  /* 0x00008800ff102b82 */ /* 0x000f220000000a00 */
[----:B------:R-:W-:Y:S02]  /*0560*/  ISETP.GE.AND.EX P3, PT, R24, UR13, PT, P3 ;  /* 0x0000000d18007c0c */ /* 0x000fe4000bf66330 */
[----:B------:R-:W-:Y:S02]  /*0570*/  @P0 IADD3 R25, R13, R25, RZ ;  /* 0x000000190d190210 */ /* 0x000fe40007ffe0ff */
[----:B------:R-:W-:Y:S01]  /*0580*/  ISETP.LT.U32.AND P3, PT, R29, 0x200, !P3 ;  /* 0x000002001d00780c */ /* 0x000fe20005f61070 */
[----:B---3--:R-:W-:Y:S01]  /*0590*/  @P2 IMAD R23, R15, R18, RZ ;  /* 0x000000120f172224 */ /* 0x008fe200078e02ff */
[----:B------:R-:W-:-:S03]  /*05a0*/  @P2 MOV R15, R5 ;  /* 0x00000005000f2202 */ /* 0x000fc60000000f00 */
[C---:B------:R-:W-:Y:S02]  /*05b0*/  @P2 IMAD R23, R28.reuse, R19, R23 ;  /* 0x000000131c172224 */ /* 0x040fe400078e0217 */
[----:B------:R-:W-:Y:S01]  /*05c0*/  @P2 IMAD.WIDE.U32 R18, R28, R18, R14 ;  /* 0x000000121c122225 */ /* 0x000fe200078e000e */
[C---:B0-----:R-:W-:Y:S01]  /*05d0*/  @P0 LEA R10, P5, R12.reuse, R10, 0x1 ;  /* 0x0000000a0c0a0211 */ /* 0x041fe200078a08ff */
[----:B------:R-:W0:Y:S03]  /*05e0*/  @P4 LDC.64 R14, c[0x0][0x270] ;  /* 0x00009c00ff0e4b82 */ /* 0x000e260000000a00 */
[----:B------:R-:W-:Y:S02]  /*05f0*/  @P2 IADD3 R23, R19, R23, RZ ;  /* 0x0000001713172210 */ /* 0x000fe40007ffe0ff */
[----:B------:R-:W-:Y:S02]  /*0600*/  @P0 LEA.HI.X R11, R12, R11, R25, 0x1, P5 ;  /* 0x0000000b0c0b0211 */ /* 0x000fe400028f0c19 */
[----:B------:R-:W-:Y:S01]  /*0610*/  MOV R25, RZ ;  /* 0x000000ff00197202 */ /* 0x000fe20000000f00 */
[----:B------:R-:W3:Y:S01]  /*0620*/  @P3 LDC.64 R12, c[0x0][0x270] ;  /* 0x00009c00ff0c3b82 */ /* 0x000ee20000000a00 */
[----:B----4-:R-:W-:-:S04]  /*0630*/  @P2 LEA R16, P5, R18, R16, 0x1 ;  /* 0x0000001012102211 */ /* 0x010fc800078a08ff */
[----:B------:R4:W5:Y:S01]  /*0640*/  @P0 LDG.E R25, desc[UR8][R10.64] ;  /* 0x000000080a190981 */ /* 0x000962000c1e1900 */
[----:B------:R-:W-:Y:S02]  /*0650*/  @P2 LEA.HI.X R17, R18, R17, R23, 0x1, P5 ;  /* 0x0000001112112211 */ /* 0x000fe400028f0c17 */
[----:B------:R-:W1:Y:S01]  /*0660*/  @P3 LDC.64 R18, c[0x0][0x220] ;  /* 0x00008800ff123b82 */ /* 0x000e620000000a00 */
[----:B------:R-:W-:-:S06]  /*0670*/  MOV R23, RZ ;  /* 0x000000ff00177202 */ /* 0x000fcc0000000f00 */
[----:B------:R2:W5:Y:S01]  /*0680*/  @P2 LDG.E R23, desc[UR8][R16.64] ;  /* 0x0000000810172981 */ /* 0x000562000c1e1900 */
[----:B----4-:R-:W4:Y:S01]  /*0690*/  @P4 LDC.64 R10, c[0x0][0x220] ;  /* 0x00008800ff0a4b82 */ /* 0x010f220000000a00 */
[----:B---3--:R-:W-:Y:S01]  /*06a0*/  @P3 IMAD R28, R24, R12, RZ ;  /* 0x0000000c181c3224 */ /* 0x008fe200078e02ff */
[----:B--2---:R-:W-:Y:S02]  /*06b0*/  @P3 MOV R16, R2 ;  /* 0x0000000200103202 */ /* 0x004fe40000000f00 */
[----:B------:R-:W-:Y:S01]  /*06c0*/  @P3 MOV R17, R5 ;  /* 0x0000000500113202 */ /* 0x000fe20000000f00 */
[----:B0-----:R-:W-:Y:S02]  /*06d0*/  @P4 IMAD R24, R22, R14, RZ ;  /* 0x0000000e16184224 */ /* 0x001fe400078e02ff */
[C---:B------:R-:W-:Y:S02]  /*06e0*/  @P3 IMAD R22, R9.reuse, R13, R28 ;  /* 0x0000000d09163224 */ /* 0x040fe400078e021c */
[----:B------:R-:W-:Y:S01]  /*06f0*/  @P3 IMAD.WIDE.U32 R12, R9, R12, R16 ;  /* 0x0000000c090c3225 */ /* 0x000fe200078e0010 */
[----:B------:R-:W-:-:S02]  /*0700*/  @P4 MOV R16, R2 ;  /* 0x0000000200104202 */ /* 0x000fc40000000f00 */
[----:B------:R-:W-:Y:S01]  /*0710*/  @P4 MOV R17, R5 ;  /* 0x0000000500114202 */ /* 0x000fe20000000f00 */
[----:B------:R-:W-:Y:S01]  /*0720*/  @P4 IMAD R15, R8, R15, R24 ;  /* 0x0000000f080f4224 */ /* 0x000fe200078e0218 */
[----:B------:R-:W-:Y:S02]  /*0730*/  @P3 IADD3 R22, R13, R22, RZ ;  /* 0x000000160d163210 */ /* 0x000fe40007ffe0ff */
[----:B-1----:R-:W-:Y:S01]  /*0740*/  @P3 LEA R18, P0, R12, R18, 0x1 ;  /* 0x000000120c123211 */ /* 0x002fe200078008ff */
[----:B------:R-:W-:Y:S01]  /*0750*/  @P4 IMAD.WIDE.U32 R8, R8, R14, R16 ;  /* 0x0000000e08084225 */ /* 0x000fe200078e0010 */
[----:B------:R-:W-:Y:S02]  /*0760*/  MOV R24, RZ ;  /* 0x000000ff00187202 */ /* 0x000fe40000000f00 */
[----:B------:R-:W-:Y:S02]  /*0770*/  @P3 LEA.HI.X R19, R12, R19, R22, 0x1, P0 ;  /* 0x000000130c133211 */ /* 0x000fe400000f0c16 */
[----:B------:R-:W-:-:S02]  /*0780*/  @P4 IADD3 R15, R9, R15, RZ ;  /* 0x0000000f090f4210 */ /* 0x000fc40007ffe0ff */
[C---:B----4-:R-:W-:Y:S01]  /*0790*/  @P4 LEA R10, P2, R8.reuse, R10, 0x1 ;  /* 0x0000000a080a4211 */ /* 0x050fe200078408ff */
[----:B------:R-:W2:Y:S01]  /*07a0*/  @P3 LDG.E R24, desc[UR8][R18.64] ;  /* 0x0000000812183981 */ /* 0x000ea2000c1e1900 */
[----:B------:R-:W-:Y:S02]  /*07b0*/  MOV R22, RZ ;  /* 0x000000ff00167202 */ /* 0x000fe40000000f00 */
[----:B------:R-:W-:-:S05]  /*07c0*/  @P4 LEA.HI.X R11, R8, R11, R15, 0x1, P2 ;  /* 0x0000000b080b4211 */ /* 0x000fca00010f0c0f */
[----:B------:R2:W3:Y:S01]  /*07d0*/  @P4 LDG.E R22, desc[UR8][R10.64] ;  /* 0x000000080a164981 */ /* 0x0004e2000c1e1900 */
[----:B------:R-:W0:Y:S01]  /*07e0*/  S2UR UR6, SR_CgaCtaId ;  /* 0x00000000000679c3 */ /* 0x000e220000008800 */
[----:B------:R-:W-:Y:S02]  /*07f0*/  UMOV UR5, 0x400 ;  /* 0x0000040000057882 */ /* 0x000fe40000000000 */
[----:B0-----:R-:W-:Y:S01]  /*0800*/  ULEA UR5, UR6, UR5, 0x18 ;  /* 0x0000000506057291 */ /* 0x001fe2000f8ec03f */
[----:B------:R-:W-:Y:S01]  /*0810*/  BSSY B0, `(.L_x_2037) ;  /* 0x000006e000007945 */ /* 0x000fe20003800000 */
[----:B-----5:R-:W-:-:S04]  /*0820*/  PRMT R8, R25, 0x7632, R8 ;  /* 0x0000763219087816 */ /* 0x020fc80000000008 */
[----:B------:R-:W-:Y:S02]  /*0830*/  SHF.L.U32 R9, R8, 0x10, RZ ;  /* 0x0000001008097819 */ /* 0x000fe400000006ff */
[----:B------:R-:W-:-:S04]  /*0840*/  PRMT R12, R23, 0x7632, R12 ;  /* 0x00007632170c7816 */ /* 0x000fc8000000000c */
[----:B------:R-:W-:Y:S02]  /*0850*/  SHF.L.U32 R15, R12, 0x10, RZ ;  /* 0x000000100c0f7819 */ /* 0x000fe400000006ff */
[----:B------:R-:W-:Y:S02]  /*0860*/  SHF.L.U32 R8, R25, 0x10, RZ ;  /* 0x0000001019087819 */ /* 0x000fe400000006ff */
[----:B------:R-:W-:Y:S01]  /*0870*/  SHF.L.U32 R14, R23, 0x10, RZ ;  /* 0x00000010170e7819 */ /* 0x000fe200000006ff */
[----:B------:R-:W-:Y:S01]  /*0880*/  FMUL.FTZ R17, R15, R15 ;  /* 0x0000000f0f117220 */ /* 0x000fe20000410000 */
[----:B------:R-:W-:Y:S01]  /*0890*/  FMUL.FTZ R13, R9, R9 ;  /* 0x00000009090d7220 */ /* 0x000fe20000410000 */
[----:B------:R-:W-:Y:S02]  /*08a0*/  FADD.FTZ R12, R8, R9 ;  /* 0x00000009080c7221 */ /* 0x000fe40000010000 */
[C---:B------:R-:W-:Y:S01]  /*08b0*/  FADD.FTZ R15, R14.reuse, R15 ;  /* 0x0000000f0e0f7221 */ /* 0x040fe20000010000 */
[----:B------:R-:W-:Y:S01]  /*08c0*/  FFMA.FTZ R9, R14, R14, R17 ;  /* 0x0000000e0e097223 */ /* 0x000fe20000010011 */
[----:B------:R-:W-:Y:S01]  /*08d0*/  FFMA.FTZ R8, R8, R8, R13 ;  /* 0x0000000808087223 */ /* 0x000fe2000001000d */
[----:B------:R-:W0:Y:S01]  /*08e0*/  S2R R14, SR_LANEID ;  /* 0x00000000000e7919 */ /* 0x000e220000000000 */
[----:B------:R-:W-:-:S02]  /*08f0*/  FADD.FTZ R12, RZ, R12 ;  /* 0x0000000cff0c7221 */ /* 0x000fc40000010000 */
[----:B------:R-:W-:Y:S02]  /*0900*/  FADD.FTZ R8, RZ, R8 ;  /* 0x00000008ff087221 */ /* 0x000fe40000010000 */
[----:B------:R-:W-:Y:S01]  /*0910*/  FADD.FTZ R12, R12, R15 ;  /* 0x0000000f0c0c7221 */ /* 0x000fe20000010000 */
[----:B--2---:R-:W-:-:S04]  /*0920*/  PRMT R10, R24, 0x7632, R10 ;  /* 0x00007632180a7816 */ /* 0x004fc8000000000a */
[----:B------:R-:W-:Y:S02]  /*0930*/  SHF.L.U32 R16, R10, 0x10, RZ ;  /* 0x000000100a107819 */ /* 0x000fe400000006ff */
[----:B---3--:R-:W-:Y:S02]  /*0940*/  PRMT R11, R22, 0x7632, R11 ;  /* 0x00007632160b7816 */ /* 0x008fe4000000000b */
[----:B------:R-:W-:Y:S01]  /*0950*/  SHF.L.U32 R13, R24, 0x10, RZ ;  /* 0x00000010180d7819 */ /* 0x000fe200000006ff */
[----:B------:R-:W-:Y:S01]  /*0960*/  FMUL.FTZ R18, R16, R16 ;  /* 0x0000001010127220 */ /* 0x000fe20000410000 */
[----:B------:R-:W-:Y:S01]  /*0970*/  SHF.L.U32 R10, R11, 0x10, RZ ;  /* 0x000000100b0a7819 */ /* 0x000fe200000006ff */
[----:B------:R-:W-:Y:S01]  /*0980*/  FADD.FTZ R8, R8, R9 ;  /* 0x0000000908087221 */ /* 0x000fe20000010000 */
[----:B------:R-:W-:Y:S01]  /*0990*/  SHF.L.U32 R11, R22, 0x10, RZ ;  /* 0x00000010160b7819 */ /* 0x000fe200000006ff */
[C---:B------:R-:W-:Y:S01]  /*09a0*/  FADD.FTZ R15, R13.reuse, R16 ;  /* 0x000000100d0f7221 */ /* 0x040fe20000010000 */
[----:B------:R-:W-:Y:S01]  /*09b0*/  FFMA.FTZ R13, R13, R13, R18 ;  /* 0x0000000d0d0d7223 */ /* 0x000fe20000010012 */
[----:B------:R-:W-:-:S02]  /*09c0*/  FMUL.FTZ R16, R10, R10 ;  /* 0x0000000a0a107220 */ /* 0x000fc40000410000 */
[----:B------:R-:W-:Y:S01]  /*09d0*/  FADD.FTZ R12, R12, R15 ;  /* 0x0000000f0c0c7221 */ /* 0x000fe20000010000 */
[C---:B------:R-:W-:Y:S01]  /*09e0*/  FADD.FTZ R9, R11.reuse, R10 ;  /* 0x0000000a0b097221 */ /* 0x040fe20000010000 */
[----:B------:R-:W-:Y:S01]  /*09f0*/  FADD.FTZ R13, R8, R13 ;  /* 0x0000000d080d7221 */ /* 0x000fe20000010000 */
[----:B------:R-:W-:Y:S02]  /*0a00*/  FFMA.FTZ R16, R11, R11, R16 ;  /* 0x0000000b0b107223 */ /* 0x000fe40000010010 */
[----:B------:R-:W-:Y:S02]  /*0a10*/  FADD.FTZ R12, R12, R9 ;  /* 0x000000090c0c7221 */ /* 0x000fe40000010000 */
[----:B------:R-:W-:-:S03]  /*0a20*/  FADD.FTZ R13, R13, R16 ;  /* 0x000000100d0d7221 */ /* 0x000fc60000010000 */
[----:B------:R-:W1:Y:S04]  /*0a30*/  SHFL.DOWN PT, R9, R12, 0x1, 0x1f ;  /* 0x08201f000c097f89 */ /* 0x000e6800000e0000 */
[----:B------:R-:W2:Y:S01]  /*0a40*/  SHFL.DOWN PT, R8, R13, 0x1, 0x1f ;  /* 0x08201f000d087f89 */ /* 0x000ea200000e0000 */
[----:B0-----:R-:W-:-:S13]  /*0a50*/  ISETP.GT.AND P0, PT, R14, 0x1e, PT ;  /* 0x0000001e0e00780c */ /* 0x001fda0003f04270 */
[----:B-1----:R-:W-:Y:S01]  /*0a60*/  @!P0 FADD.FTZ R12, R12, R9 ;  /* 0x000000090c0c8221 */ /* 0x002fe20000010000 */
[----:B--2---:R-:W-:-:S04]  /*0a70*/  @!P0 FADD.FTZ R13, R13, R8 ;  /* 0x000000080d0d8221 */ /* 0x004fc80000010000 */
[----:B------:R-:W0:Y:S04]  /*0a80*/  SHFL.DOWN PT, R9, R12, 0x2, 0x1f ;  /* 0x08401f000c097f89 */ /* 0x000e2800000e0000 */
[----:B------:R-:W1:Y:S01]  /*0a90*/  SHFL.DOWN PT, R8, R13, 0x2, 0x1f ;  /* 0x08401f000d087f89 */ /* 0x000e6200000e0000 */
[----:B------:R-:W-:-:S13]  /*0aa0*/  ISETP.GT.AND P0, PT, R14, 0x1d, PT ;  /* 0x0000001d0e00780c */ /* 0x000fda0003f04270 */
[----:B0-----:R-:W-:Y:S01]  /*0ab0*/  @!P0 FADD.FTZ R12, R12, R9 ;  /* 0x000000090c0c8221 */ /* 0x001fe20000010000 */
[----:B-1----:R-:W-:-:S04]  /*0ac0*/  @!P0 FADD.FTZ R13, R13, R8 ;  /* 0x000000080d0d8221 */ /* 0x002fc80000010000 */
[----:B------:R-:W0:Y:S04]  /*0ad0*/  SHFL.DOWN PT, R9, R12, 0x4, 0x1f ;  /* 0x08801f000c097f89 */ /* 0x000e2800000e0000 */
[----:B------:R-:W1:Y:S01]  /*0ae0*/  SHFL.DOWN PT, R8, R13, 0x4, 0x1f ;  /* 0x08801f000d087f89 */ /* 0x000e6200000e0000 */
[----:B------:R-:W-:-:S13]  /*0af0*/  ISETP.GT.AND P0, PT, R14, 0x1b, PT ;  /* 0x0000001b0e00780c */ /* 0x000fda0003f04270 */
[----:B0-----:R-:W-:Y:S01]  /*0b00*/  @!P0 FADD.FTZ R12, R12, R9 ;  /* 0x000000090c0c8221 */ /* 0x001fe20000010000 */
[----:B-1----:R-:W-:-:S04]  /*0b10*/  @!P0 FADD.FTZ R13, R13, R8 ;  /* 0x000000080d0d8221 */ /* 0x002fc80000010000 */
[----:B------:R-:W0:Y:S04]  /*0b20*/  SHFL.DOWN PT, R9, R12, 0x8, 0x1f ;  /* 0x09001f000c097f89 */ /* 0x000e2800000e0000 */
[----:B------:R-:W1:Y:S01]  /*0b30*/  SHFL.DOWN PT, R8, R13, 0x8, 0x1f ;  /* 0x09001f000d087f89 */ /* 0x000e6200000e0000 */
[----:B------:R-:W-:Y:S02]  /*0b40*/  ISETP.GT.AND P0, PT, R14, 0x17, PT ;  /* 0x000000170e00780c */ /* 0x000fe40003f04270 */
[----:B------:R-:W-:-:S11]  /*0b50*/  SHF.R.S32.HI R10, RZ, 0x1f, R29 ;  /* 0x0000001fff0a7819 */ /* 0x000fd6000001141d */
[----:B0-----:R-:W-:Y:S01]  /*0b60*/  @!P0 FADD.FTZ R12, R12, R9 ;  /* 0x000000090c0c8221 */ /* 0x001fe20000010000 */
[----:B-1----:R-:W-:-:S04]  /*0b70*/  @!P0 FADD.FTZ R13, R13, R8 ;  /* 0x000000080d0d8221 */ /* 0x002fc80000010000 */
[----:B------:R-:W0:Y:S04]  /*0b80*/  SHFL.DOWN PT, R9, R12, 0x10, 0x1f ;  /* 0x0a001f000c097f89 */ /* 0x000e2800000e0000 */
[----:B------:R-:W1:Y:S01]  /*0b90*/  SHFL.DOWN PT, R8, R13, 0x10, 0x1f ;  /* 0x0a001f000d087f89 */ /* 0x000e6200000e0000 */
[----:B------:R-:W-:Y:S02]  /*0ba0*/  ISETP.GT.AND P0, PT, R14, 0xf, PT ;  /* 0x0000000f0e00780c */ /* 0x000fe40003f04270 */
[----:B------:R-:W-:Y:S02]  /*0bb0*/  LEA.HI R10, R10, R29, RZ, 0x5 ;  /* 0x0000001d0a0a7211 */ /* 0x000fe400078f28ff */
[----:B------:R-:W-:Y:S02]  /*0bc0*/  ISETP.NE.AND P2, PT, R14, RZ, PT ;  /* 0x000000ff0e00720c */ /* 0x000fe40003f45270 */
[----:B------:R-:W-:-:S04]  /*0bd0*/  SHF.R.S32.HI R10, RZ, 0x5, R10 ;  /* 0x00000005ff0a7819 */ /* 0x000fc8000001140a */
[----:B------:R-:W-:-:S03]  /*0be0*/  LEA R10, R10, UR5, 0x3 ;  /* 0x000000050a0a7c11 */ /* 0x000fc6000f8e18ff */
[----:B0-----:R-:W-:Y:S01]  /*0bf0*/  @!P0 FADD.FTZ R12, R12, R9 ;  /* 0x000000090c0c8221 */ /* 0x001fe20000010000 */
[----:B-1----:R-:W-:-:S05]  /*0c00*/  @!P0 FADD.FTZ R13, R13, R8 ;  /* 0x000000080d0d8221 */ /* 0x002fca0000010000 */
[----:B------:R0:W-:Y:S01]  /*0c10*/  @!P2 STS.64 [R10+0x10], R12 ;  /* 0x0000100c0a00a388 */ /* 0x0001e20000000a00 */
[----:B------:R-:W-:Y:S01]  /*0c20*/  BAR.SYNC.DEFER_BLOCKING 0x0 ;  /* 0x0000000000007b1d */ /* 0x000fe20000010000 */
[----:B------:R-:W-:Y:S02]  /*0c30*/  ISETP.NE.AND P2, PT, R29, RZ, PT ;  /* 0x000000ff1d00720c */ /* 0x000fe40003f45270 */
[----:B------:R-:W-:-:S11]  /*0c40*/  ISETP.GE.U32.AND P0, PT, R20, 0x2, PT ;  /* 0x000000021400780c */ /* 0x000fd60003f06070 */
[----:B0-----:R-:W-:Y:S05]  /*0c50*/  @P2 BRA `(.L_x_2038) ;  /* 0x0000000000a42947 */ /* 0x001fea0003800000 */
[----:B------:R-:W0:Y:S01]  /*0c60*/  S2UR UR6, SR_CgaCtaId ;  /* 0x00000000000679c3 */ /* 0x000e220000008800 */
[----:B------:R-:W-:Y:S02]  /*0c70*/  UMOV UR5, 0x400 ;  /* 0x0000040000057882 */ /* 0x000fe40000000000 */
[----:B0-----:R-:W-:-:S09]  /*0c80*/  ULEA UR5, UR6, UR5, 0x18 ;  /* 0x0000000506057291 */ /* 0x001fd2000f8ec03f */
[----:B------:R-:W0:Y:S04]  /*0c90*/  LDS.64 R14, [UR5+0x18] ;  /* 0x00001805ff0e7984 */ /* 0x000e280008000a00 */
[----:B------:R-:W1:Y:S04]  /*0ca0*/  LDS.128 R8, [UR5+0x20] ;  /* 0x00002005ff087984 */ /* 0x000e680008000c00 */
[----:B------:R-:W2:Y:S01]  /*0cb0*/  LDS.128 R16, [UR5+0x30] ;  /* 0x00003005ff107984 */ /* 0x000ea20008000c00 */
        /* <DEDUP_REMOVED lines=8> */
[----:B------:R-:W-:Y:S01]  /*0d40*/  FADD.FTZ R28, R28, R17 ;  /* 0x000000111c1c7221 */ /* 0x000fe20000010000 */
[----:B------:R-:W1:Y:S02]  /*0d50*/  LDS.128 R8, [UR5+0x50] ;  /* 0x00005005ff087984 */ /* 0x000e640008000c00 */
[----:B------:R-:W-:Y:S01]  /*0d60*/  FADD.FTZ R17, R16, R18 ;  /* 0x0000001210117221 */ /* 0x000fe20000010000 */
[----:B------:R-:W-:-:S03]  /*0d70*/  FADD.FTZ R28, R28, R19 ;  /* 0x000000131c1c7221 */ /* 0x000fc60000010000 */
[----:B0-----:R-:W-:Y:S01]  /*0d80*/  FADD.FTZ R12, R17, R12 ;  /* 0x0000000c110c7221 */ /* 0x001fe20000010000 */
[----:B------:R-:W-:Y:S01]  /*0d90*/  FADD.FTZ R28, R28, R13 ;  /* 0x0000000d1c1c7221 */ /* 0x000fe20000010000 */
[----:B------:R-:W0:Y:S02]  /*0da0*/  LDS.128 R16, [UR5+0x60] ;  /* 0x00006005ff107984 */ /* 0x000e240008000c00 */
[----:B------:R-:W-:Y:S01]  /*0db0*/  FADD.FTZ R13, R12, R14 ;  /* 0x0000000e0c0d7221 */ /* 0x000fe20000010000 */
[----:B------:R-:W-:-:S03]  /*0dc0*/  FADD.FTZ R28, R28, R15 ;  /* 0x0000000f1c1c7221 */ /* 0x000fc60000010000 */
[----:B-1----:R-:W-:Y:S01]  /*0dd0*/  FADD.FTZ R13, R13, R8 ;  /* 0x000000080d0d7221 */ /* 0x002fe20000010000 */
[----:B------:R-:W-:-:S03]  /*0de0*/  FADD.FTZ R28, R28, R9 ;  /* 0x000000091c1c7221 */ /* 0x000fc60000010000 */
[----:B------:R-:W-:Y:S01]  /*0df0*/  FADD.FTZ R9, R13, R10 ;  /* 0x0000000a0d097221 */ /* 0x000fe20000010000 */
[----:B------:R-:W-:Y:S01]  /*0e00*/  FADD.FTZ R28, R28, R11 ;  /* 0x0000000b1c1c7221 */ /* 0x000fe20000010000 */
[----:B------:R-:W1:Y:S02]  /*0e10*/  LDS.128 R12, [UR5+0x70] ;  /* 0x00007005ff0c7984 */ /* 0x000e640008000c00 */
        /* <DEDUP_REMOVED lines=8> */
[----:B------:R-:W-:-:S03]  /*0ea0*/  FADD.FTZ R28, R28, R15 ;  /* 0x0000000f1c1c7221 */ /* 0x000fc60000010000 */
[----:B0-----:R-:W-:Y:S01]  /*0eb0*/  FADD.FTZ R17, R17, R8 ;  /* 0x0000000811117221 */ /* 0x001fe20000010000 */
[----:B------:R-:W-:-:S03]  /*0ec0*/  FADD.FTZ R28, R28, R9 ;  /* 0x000000091c1c7221 */ /* 0x000fc60000010000 */
[----:B------:R-:W-:Y:S01]  /*0ed0*/  FADD.FTZ R12, R17, R10 ;  /* 0x0000000a110c7221 */ /* 0x000fe20000010000 */
[----:B------:R-:W-:-:S07]  /*0ee0*/  FADD.FTZ R13, R28, R11 ;  /* 0x0000000b1c0d7221 */ /* 0x000fce0000010000 */
.L_x_2038:
[----:B------:R-:W-:Y:S05]  /*0ef0*/  BSYNC B0 ;  /* 0x0000000000007941 */ /* 0x000fea0003800000 */
.L_x_2037:
[----:B------:R-:W-:Y:S05]  /*0f00*/  @!P0 BRA `(.L_x_2039) ;  /* 0x0000001000708947 */ /* 0x000fea0003800000 */
        /* <DEDUP_REMOVED lines=10> */
[----:B------:R-:W-:Y:S01]  /*0fb0*/  LOP3.LUT P0, RZ, R26, 0x2, RZ, 0xc0, !PT ;  /* 0x000000021aff7812 */ /* 0x000fe2000780c0ff */
[----:B------:R-:W-:Y:S01]  /*0fc0*/  IMAD R15, R0, UR7, R27 ;  /* 0x00000007000f7c24 */ /* 0x000fe2000f8e021b */
[----:B------:R-:W-:Y:S02]  /*0fd0*/  MOV R17, 0xffffffff ;  /* 0xffffffff00117802 */ /* 0x000fe40000000f00 */
[----:B------:R-:W-:Y:S02]  /*0fe0*/  SEL R19, R20, RZ, !P0 ;  /* 0x000000ff14137207 */ /* 0x000fe40004000000 */
[----:B------:R-:W-:Y:S02]  /*0ff0*/  SEL R17, R17, 0x1, P0 ;  /* 0x0000000111117807 */ /* 0x000fe40000000000 */
[----:B------:R-:W-:Y:S02]  /*1000*/  ISETP.NE.AND P0, PT, R19, -0x1, PT ;  /* 0xffffffff1300780c */ /* 0x000fe40003f05270 */
[----:B------:R-:W-:-:S04]  /*1010*/  LEA R14, P3, R15, R10, 0x3 ;  /* 0x0000000a0f0e7211 */ /* 0x000fc800078618ff */
[----:B------:R-:W-:-:S05]  /*1020*/  LEA.HI.X R15, R15, R11, RZ, 0x3, P3 ;  /* 0x0000000b0f0f7211 */ /* 0x000fca00018f1cff */
[----:B------:R0:W-:Y:S01]  /*1030*/  STG.E.64 desc[UR8][R14.64], R12 ;  /* 0x0000000c0e007986 */ /* 0x0001e2000c101b08 */
[----:B------:R-:W-:Y:S06]  /*1040*/  MEMBAR.ALL.GPU ;  /* 0x0000000000007992 */ /* 0x000fec000000a000 */
[----:B------:R-:W-:-:S00]  /*1050*/  ERRBAR ;  /* 0x00000000000079ab */ /* 0x000fc00000000000 */
[----:B------:R-:W-:Y:S06]  /*1060*/  CGAERRBAR ;  /* 0x00000000000075ab */ /* 0x000fec0000000000 */
[----:B------:R0:W-:Y:S01]  /*1070*/  REDG.E.ADD.S32.STRONG.GPU desc[UR8][R8.64], R17 ;  /* 0x000000110800798e */ /* 0x0001e2000c10e388 */
[----:B------:R-:W-:Y:S05]  /*1080*/  @!P0 BRA `(.L_x_2040) ;  /* 0x0000000000148947 */ /* 0x000fea0003800000 */
.L_x_2041:
[----:B0-----:R-:W2:Y:S04]  /*1090*/  LDG.E.STRONG.GPU R14, desc[UR8][R8.64] ;  /* 0x00000008080e7981 */ /* 0x001ea8000c1ef900 */
[----:B--2---:R-:W-:Y:S01]  /*10a0*/  CCTL.IVALL ;  /* 0x00000000ff00798f */ /* 0x004fe20002000000 */
[----:B------:R-:W-:Y:S05]  /*10b0*/  YIELD ;  /* 0x0000000000007946 */ /* 0x000fea0003800000 */
[----:B------:R-:W-:-:S13]  /*10c0*/  ISETP.NE.AND P0, PT, R14, R19, PT ;  /* 0x000000130e00720c */ /* 0x000fda0003f05270 */
[----:B------:R-:W-:Y:S05]  /*10d0*/  @P0 BRA `(.L_x_2041) ;  /* 0xfffffffc00ec0947 */ /* 0x000fea000383ffff */
.L_x_2040:
[----:B------:R-:W-:Y:S01]  /*10e0*/  ISETP.NE.AND P0, PT, R20, RZ, PT ;  /* 0x000000ff1400720c */ /* 0x000fe20003f05270 */
[----:B------:R-:W-:Y:S05]  /*10f0*/  WARPSYNC.ALL ;  /* 0x0000000000007948 */ /* 0x000fea0003800000 */
[----:B------:R-:W-:Y:S07]  /*1100*/  BAR.SYNC.DEFER_BLOCKING 0x0 ;  /* 0x0000000000007b1d */ /* 0x000fee0000010000 */
[----:B------:R-:W-:Y:S05]  /*1110*/  @!P0 BRA `(.L_x_2039) ;  /* 0x0000000c00ec8947 */ /* 0x000fea0003800000 */
[----:B0-----:R-:W-:Y:S01]  /*1120*/  IADD3 R8, R20, -0x1, RZ ;  /* 0xffffffff14087810 */ /* 0x001fe20007ffe0ff */
        /* <DEDUP_REMOVED lines=12> */
.L_x_2045:
[----:B------:R-:W-:-:S13]  /*11f0*/  ISETP.EQ.OR P5, PT, R9, UR7, P2 ;  /* 0x0000000709007c0c */ /* 0x000fda00097a2670 */
[----:B------:R-:W-:-:S04]  /*1200*/  @!P5 IMAD R19, R0, R9, R27 ;  /* 0x000000090013d224 */ /* 0x000fc800078e021b */
[----:B------:R-:W-:-:S06]  /*1210*/  @!P5 IMAD.WIDE.U32 R18, R19, 0x8, R10 ;  /* 0x000000081312d825 */ /* 0x000fcc00078e000a */
[----:B------:R-:W2:Y:S01]  /*1220*/  @!P5 LDG.E.64 R18, desc[UR8][R18.64] ;  /* 0x000000081212d981 */ /* 0x000ea2000c1e1b00 */
[C---:B------:R-:W-:Y:S02]  /*1230*/  IADD3 R17, R9.reuse, 0x1, RZ ;  /* 0x0000000109117810 */ /* 0x040fe40007ffe0ff */
[----:B------:R-:W-:Y:S02]  /*1240*/  IADD3 R14, R9, 0x2, RZ ;  /* 0x00000002090e7810 */ /* 0x000fe40007ffe0ff */
[----:B------:R-:W-:Y:S02]  /*1250*/  ISETP.EQ.OR P6, PT, R17, UR7, P2 ;  /* 0x0000000711007c0c */ /* 0x000fe400097c2670 */
[----:B------:R-:W-:-:S11]  /*1260*/  ISETP.EQ.OR P3, PT, R14, UR7, P2 ;  /* 0x000000070e007c0c */ /* 0x000fd60009762670 */
[----:B------:R-:W-:-:S04]  /*1270*/  @!P6 IMAD R17, R0, R17, R27 ;  /* 0x000000110011e224 */ /* 0x000fc800078e021b */
[----:B------:R-:W-:-:S06]  /*1280*/  @!P6 IMAD.WIDE.U32 R16, R17, 0x8, R10 ;  /* 0x000000081110e825 */ /* 0x000fcc00078e000a */
[----:B------:R-:W3:Y:S01]  /*1290*/  @!P6 LDG.E.64 R16, desc[UR8][R16.64] ;  /* 0x000000081010e981 */ /* 0x000ee2000c1e1b00 */
[----:B------:R-:W-:-:S04]  /*12a0*/  @!P3 IMAD R15, R0, R14, R27 ;  /* 0x0000000e000fb224 */ /* 0x000fc800078e021b */
[----:B------:R-:W-:-:S06]  /*12b0*/  @!P3 IMAD.WIDE.U32 R14, R15, 0x8, R10 ;  /* 0x000000080f0eb825 */ /* 0x000fcc00078e000a */
[----:B------:R-:W4:Y:S01]  /*12c0*/  @!P3 LDG.E.64 R14, desc[UR8][R14.64] ;  /* 0x000000080e0eb981 */ /* 0x000f22000c1e1b00 */
[----:B--2---:R-:W-:Y:S01]  /*12d0*/  @!P5 FADD.FTZ R12, R12, R18 ;  /* 0x000000120c0cd221 */ /* 0x004fe20000010000 */
[----:B------:R-:W-:-:S04]  /*12e0*/  IADD3 R18, R9, 0x3, RZ ;  /* 0x0000000309127810 */ /* 0x000fc80007ffe0ff */
[----:B------:R-:W-:Y:S01]  /*12f0*/  ISETP.EQ.OR P4, PT, R18, UR7, P2 ;  /* 0x0000000712007c0c */ /* 0x000fe20009782670 */
[----:B------:R-:W-:-:S12]  /*1300*/  @!P5 FADD.FTZ R13, R13, R19 ;  /* 0x000000130d0dd221 */ /* 0x000fd80000010000 */
[----:B------:R-:W-:-:S04]  /*1310*/  @!P4 IMAD R18, R0, R18, R27 ;  /* 0x000000120012c224 */ /* 0x000fc800078e021b */
[----:B------:R-:W-:-:S06]  /*1320*/  @!P4 IMAD.WIDE.U32 R18, R18, 0x8, R10 ;  /* 0x000000081212c825 */ /* 0x000fcc00078e000a */
[----:B------:R-:W2:Y:S01]  /*1330*/  @!P4 LDG.E.64 R18, desc[UR8][R18.64] ;  /* 0x000000081212c981 */ /* 0x000ea2000c1e1b00 */
[----:B---3--:R-:W-:Y:S01]  /*1340*/  @!P6 FADD.FTZ R12, R12, R16 ;  /* 0x000000100c0ce221 */ /* 0x008fe20000010000 */
[----:B------:R-:W-:-:S04]  /*1350*/  IADD3 R16, R9, 0x4, RZ ;  /* 0x0000000409107810 */ /* 0x000fc80007ffe0ff */
[----:B------:R-:W-:Y:S01]  /*1360*/  ISETP.EQ.OR P5, PT, R16, UR7, P2 ;  /* 0x0000000710007c0c */ /* 0x000fe200097a2670 */
[----:B------:R-:W-:Y:S01]  /*1370*/  @!P6 FADD.FTZ R13, R13, R17 ;  /* 0x000000110d0de221 */ /* 0x000fe20000010000 */
[----:B----4-:R-:W-:Y:S01]  /*1380*/  @!P3 FADD.FTZ R12, R12, R14 ;  /* 0x0000000e0c0cb221 */ /* 0x010fe20000010000 */
[----:B------:R-:W-:-:S10]  /*1390*/  IADD3 R14, R9, 0x5, RZ ;  /* 0x00000005090e7810 */ /* 0x000fd40007ffe0ff */
[----:B------:R-:W-:Y:S01]  /*13a0*/  @!P5 IMAD R17, R0, R16, R27 ;  /* 0x000000100011d224 */ /* 0x000fe200078e021b */
[----:B------:R-:W-:-:S03]  /*13b0*/  ISETP.EQ.OR P6, PT, R14, UR7, P2 ;  /* 0x000000070e007c0c */ /* 0x000fc600097c2670 */
[----:B------:R-:W-:-:S06]  /*13c0*/  @!P5 IMAD.WIDE.U32 R16, R17, 0x8, R10 ;  /* 0x000000081110d825 */ /* 0x000fcc00078e000a */
[----:B------:R-:W3:Y:S01]  /*13d0*/  @!P5 LDG.E.64 R16, desc[UR8][R16.64] ;  /* 0x000000081010d981 */ /* 0x000ee2000c1e1b00 */
[----:B------:R-:W-:-:S03]  /*13e0*/  @!P3 FADD.FTZ R13, R13, R15 ;  /* 0x0000000f0d0db221 */ /* 0x000fc60000010000 */
        /* <DEDUP_REMOVED lines=14> */
[----:B------:R-:W-:-:S03]  /*14d0*/  IADD3 R17, R9, 0x8, RZ ;  /* 0x0000000809117810 */ /* 0x000fc60007ffe0ff */
[----:B----4-:R-:W-:Y:S01]  /*14e0*/  @!P6 FADD.FTZ R13, R13, R15 ;  /* 0x0000000f0d0de221 */ /* 0x010fe20000010000 */
[----:B------:R-:W-:-:S07]  /*14f0*/  @!P6 FADD.FTZ R12, R12, R14 ;  /* 0x0000000e0c0ce221 */ /* 0x000fce0000010000 */
[----:B------:R-:W-:Y:S01]  /*1500*/  @!P4 IMAD R15, R0, R16, R27 ;  /* 0x00000010000fc224 */ /* 0x000fe200078e021b */
[----:B------:R-:W-:Y:S02]  /*1510*/  ISETP.EQ.OR P6, PT, R17, UR7, P2 ;  /* 0x0000000711007c0c */ /* 0x000fe400097c2670 */
[----:B------:R-:W-:Y:S01]  /*1520*/  IADD3 R16, R9, 0x9, RZ ;  /* 0x0000000909107810 */ /* 0x000fe20007ffe0ff */
[----:B------:R-:W-:-:S03]  /*1530*/  @!P4 IMAD.WIDE.U32 R14, R15, 0x8, R10 ;  /* 0x000000080f0ec825 */ /* 0x000fc600078e000a */
[----:B------:R-:W-:-:S03]  /*1540*/  ISETP.EQ.OR P5, PT, R16, UR7, P2 ;  /* 0x0000000710007c0c */ /* 0x000fc600097a2670 */
[----:B------:R-:W3:Y:S04]  /*1550*/  @!P4 LDG.E.64 R14, desc[UR8][R14.64] ;  /* 0x000000080e0ec981 */ /* 0x000ee8000c1e1b00 */
[----:B------:R-:W-:Y:S02]  /*1560*/  @!P6 IMAD R17, R0, R17, R27 ;  /* 0x000000110011e224 */ /* 0x000fe400078e021b */
[----:B--2---:R-:W-:Y:S01]  /*1570*/  @!P3 FADD.FTZ R12, R12, R18 ;  /* 0x000000120c0cb221 */ /* 0x004fe20000010000 */
[----:B------:R-:W-:Y:S01]  /*1580*/  @!P3 FADD.FTZ R13, R13, R19 ;  /* 0x000000130d0db221 */ /* 0x000fe20000010000 */
[----:B------:R-:W-:-:S04]  /*1590*/  @!P6 IMAD.WIDE.U32 R18, R17, 0x8, R10 ;  /* 0x000000081112e825 */ /* 0x000fc800078e000a */
[----:B------:R-:W-:Y:S02]  /*15a0*/  @!P5 IMAD R17, R0, R16, R27 ;  /* 0x000000100011d224 */ /* 0x000fe400078e021b */
[----:B------:R-:W2:Y:S02]  /*15b0*/  @!P6 LDG.E.64 R18, desc[UR8][R18.64] ;  /* 0x000000081212e981 */ /* 0x000ea4000c1e1b00 */
[----:B------:R-:W-:-:S06]  /*15c0*/  @!P5 IMAD.WIDE.U32 R16, R17, 0x8, R10 ;  /* 0x000000081110d825 */ /* 0x000fcc00078e000a */
[----:B------:R-:W4:Y:S01]  /*15d0*/  @!P5 LDG.E.64 R16, desc[UR8][R16.64] ;  /* 0x000000081010d981 */ /* 0x000f22000c1e1b00 */
[----:B---3--:R-:W-:Y:S01]  /*15e0*/  @!P4 FADD.FTZ R13, R13, R15 ;  /* 0x0000000f0d0dc221 */ /* 0x008fe20000010000 */
[C---:B------:R-:W-:Y:S01]  /*15f0*/  IADD3 R15, R9.reuse, 0xa, RZ ;  /* 0x0000000a090f7810 */ /* 0x040fe20007ffe0ff */
[----:B------:R-:W-:Y:S01]  /*1600*/  @!P4 FADD.FTZ R12, R12, R14 ;  /* 0x0000000e0c0cc221 */ /* 0x000fe20000010000 */
[----:B------:R-:W-:Y:S02]  /*1610*/  IADD3 R14, R9, 0xb, RZ ;  /* 0x0000000b090e7810 */ /* 0x000fe40007ffe0ff */
[----:B------:R-:W-:Y:S02]  /*1620*/  ISETP.EQ.OR P4, PT, R15, UR7, P2 ;  /* 0x000000070f007c0c */ /* 0x000fe40009782670 */
[----:B------:R-:W-:Y:S01]  /*1630*/  ISETP.EQ.OR P3, PT, R14, UR7, P2 ;  /* 0x000000070e007c0c */ /* 0x000fe20009762670 */
[----:B--2---:R-:W-:Y:S01]  /*1640*/  @!P6 FADD.FTZ R12, R12, R18 ;  /* 0x000000120c0ce221 */ /* 0x004fe20000010000 */
[----:B------:R-:W-:-:S09]  /*1650*/  @!P6 FADD.FTZ R13, R13, R19 ;  /* 0x000000130d0de221 */ /* 0x000fd20000010000 */
[C-C-:B------:R-:W-:Y:S02]  /*1660*/  @!P4 IMAD R19, R0.reuse, R15, R27.reuse ;  /* 0x0000000f0013c224 */ /* 0x140fe400078e021b */
[----:B------:R-:W-:Y:S02]  /*1670*/  @!P3 IMAD R15, R0, R14, R27 ;  /* 0x0000000e000fb224 */ /* 0x000fe400078e021b */
[----:B------:R-:W-:-:S04]  /*1680*/  @!P4 IMAD.WIDE.U32 R18, R19, 0x8, R10 ;  /* 0x000000081312c825 */ /* 0x000fc800078e000a */
[----:B----4-:R-:W-:Y:S01]  /*1690*/  @!P5 FADD.FTZ R12, R12, R16 ;  /* 0x000000100c0cd221 */ /* 0x010fe20000010000 */
[----:B------:R-:W-:Y:S01]  /*16a0*/  IADD3 R16, R9, 0xc, RZ ;  /* 0x0000000c09107810 */ /* 0x000fe20007ffe0ff */
[----:B------:R-:W-:Y:S01]  /*16b0*/  @!P3 IMAD.WIDE.U32 R14, R15, 0x8, R10 ;  /* 0x000000080f0eb825 */ /* 0x000fe200078e000a */
[----:B------:R-:W2:Y:S02]  /*16c0*/  @!P4 LDG.E.64 R18, desc[UR8][R18.64] ;  /* 0x000000081212c981 */ /* 0x000ea4000c1e1b00 */
[----:B------:R-:W-:-:S03]  /*16d0*/  ISETP.EQ.OR P6, PT, R16, UR7, P2 ;  /* 0x0000000710007c0c */ /* 0x000fc600097c2670 */
[----:B------:R-:W3:Y:S01]  /*16e0*/  @!P3 LDG.E.64 R14, desc[UR8][R14.64] ;  /* 0x000000080e0eb981 */ /* 0x000ee2000c1e1b00 */
[----:B------:R-:W-:-:S09]  /*16f0*/  @!P5 FADD.FTZ R13, R13, R17 ;  /* 0x000000110d0dd221 */ /* 0x000fd20000010000 */
[----:B------:R-:W-:-:S04]  /*1700*/  @!P6 IMAD R16, R0, R16, R27 ;  /* 0x000000100010e224 */ /* 0x000fc800078e021b */
[----:B------:R-:W-:-:S06]  /*1710*/  @!P6 IMAD.WIDE.U32 R16, R16, 0x8, R10 ;  /* 0x000000081010e825 */ /* 0x000fcc00078e000a */
[----:B------:R-:W4:Y:S01]  /*1720*/  @!P6 LDG.E.64 R16, desc[UR8][R16.64] ;  /* 0x000000081010e981 */ /* 0x000f22000c1e1b00 */
[----:B------:R-:W-:-:S04]  /*1730*/  IADD3 R28, R9, 0xd, RZ ;  /* 0x0000000d091c7810 */ /* 0x000fc80007ffe0ff */
[----:B------:R-:W-:Y:S01]  /*1740*/  ISETP.EQ.OR P5, PT, R28, UR7, P2 ;  /* 0x000000071c007c0c */ /* 0x000fe200097a2670 */
[----:B--2---:R-:W-:Y:S01]  /*1750*/  @!P4 FADD.FTZ R13, R13, R19 ;  /* 0x000000130d0dc221 */ /* 0x004fe20000010000 */
[C---:B------:R-:W-:Y:S01]  /*1760*/  IADD3 R19, R9.reuse, 0xe, RZ ;  /* 0x0000000e09137810 */ /* 0x040fe20007ffe0ff */
[----:B------:R-:W-:Y:S01]  /*1770*/  @!P4 FADD.FTZ R12, R12, R18 ;  /* 0x000000120c0cc221 */ /* 0x000fe20000010000 */
[----:B------:R-:W-:Y:S01]  /*1780*/  IADD3 R18, R9, 0xf, RZ ;  /* 0x0000000f09127810 */ /* 0x000fe20007ffe0ff */
[----:B---3--:R-:W-:Y:S01]  /*1790*/  @!P3 FADD.FTZ R13, R13, R15 ;  /* 0x0000000f0d0db221 */ /* 0x008fe20000010000 */
[----:B------:R-:W-:-:S07]  /*17a0*/  ISETP.EQ.OR P4, PT, R19, UR7, P2 ;  /* 0x0000000713007c0c */ /* 0x000fce0009782670 */
[----:B------:R-:W-:Y:S02]  /*17b0*/  @!P5 IMAD R15, R0, R28, R27 ;  /* 0x0000001c000fd224 */ /* 0x000fe400078e021b */
[----:B------:R-:W-:Y:S01]  /*17c0*/  @!P3 FADD.FTZ R12, R12, R14 ;  /* 0x0000000e0c0cb221 */ /* 0x000fe20000010000 */
[----:B------:R-:W-:Y:S01]  /*17d0*/  ISETP.EQ.OR P3, PT, R18, UR7, P2 ;  /* 0x0000000712007c0c */ /* 0x000fe20009762670 */
[----:B------:R-:W-:-:S06]  /*17e0*/  @!P5 IMAD.WIDE.U32 R14, R15, 0x8, R10 ;  /* 0x000000080f0ed825 */ /* 0x000fcc00078e000a */
[----:B------:R-:W2:Y:S01]  /*17f0*/  @!P5 LDG.E.64 R14, desc[UR8][R14.64] ;  /* 0x000000080e0ed981 */ /* 0x000ea2000c1e1b00 */
[----:B------:R-:W-:Y:S02]  /*1800*/  @!P4 IMAD R19, R0, R19, R27 ;  /* 0x000000130013c224 */ /* 0x000fe400078e021b */
[----:B----4-:R-:W-:Y:S01]  /*1810*/  @!P6 FADD.FTZ R12, R12, R16 ;  /* 0x000000100c0ce221 */ /* 0x010fe20000010000 */
[----:B------:R-:W-:Y:S01]  /*1820*/  @!P6 FADD.FTZ R13, R13, R17 ;  /* 0x000000110d0de221 */ /* 0x000fe20000010000 */
        /* <DEDUP_REMOVED lines=15> */
.L_x_2044:
[----:B------:R-:W-:-:S13]  /*1920*/  ISETP.GT.AND P3, PT, R8, 0x4, PT ;  /* 0x000000040800780c */ /* 0x000fda0003f64270 */
[----:B------:R-:W-:Y:S05]  /*1930*/  @!P3 BRA `(.L_x_2046) ;  /* 0x0000000000ecb947 */ /* 0x000fea0003800000 */
[C---:B------:R-:W-:Y:S02]  /*1940*/  ISETP.EQ.OR P3, PT, R9.reuse, UR7, P2 ;  /* 0x0000000709007c0c */ /* 0x040fe40009762670 */
[----:B------:R-:W-:-:S04]  /*1950*/  IADD3 R15, R9, 0x1, RZ ;  /* 0x00000001090f7810 */ /* 0x000fc80007ffe0ff */
[----:B------:R-:W-:-:S07]  /*1960*/  ISETP.EQ.OR P4, PT, R15, UR7, P2 ;  /* 0x000000070f007c0c */ /* 0x000fce0009782670 */
[----:B------:R-:W-:-:S04]  /*1970*/  @!P3 IMAD R17, R9, R0, R27 ;  /* 0x000000000911b224 */ /* 0x000fc800078e021b */
[----:B------:R-:W-:-:S06]  /*1980*/  @!P3 IMAD.WIDE.U32 R16, R17, 0x8, R10 ;  /* 0x000000081110b825 */ /* 0x000fcc00078e000a */
[----:B------:R-:W2:Y:S01]  /*1990*/  @!P3 LDG.E.64 R16, desc[UR8][R16.64] ;  /* 0x000000081010b981 */ /* 0x000ea2000c1e1b00 */
[----:B------:R-:W-:-:S04]  /*19a0*/  @!P4 IMAD R15, R0, R15, R27 ;  /* 0x0000000f000fc224 */ /* 0x000fc800078e021b */
[----:B------:R-:W-:-:S06]  /*19b0*/  @!P4 IMAD.WIDE.U32 R14, R15, 0x8, R10 ;  /* 0x000000080f0ec825 */ /* 0x000fcc00078e000a */
[----:B------:R-:W3:Y:S01]  /*19c0*/  @!P4 LDG.E.64 R14, desc[UR8][R14.64] ;  /* 0x000000080e0ec981 */ /* 0x000ee2000c1e1b00 */
[C---:B------:R-:W-:Y:S02]  /*19d0*/  IADD3 R19, R9.reuse, 0x2, RZ ;  /* 0x0000000209137810 */ /* 0x040fe40007ffe0ff */
[----:B------:R-:W-:Y:S02]  /*19e0*/  IADD3 R28, R9, 0x3, RZ ;  /* 0x00000003091c7810 */ /* 0x000fe40007ffe0ff */
[----:B------:R-:W-:Y:S02]  /*19f0*/  ISETP.EQ.OR P5, PT, R19, UR7, P2 ;  /* 0x0000000713007c0c */ /* 0x000fe400097a2670 */
[----:B------:R-:W-:Y:S02]  /*1a00*/  ISETP.EQ.OR P0, PT, R28, UR7, P2 ;  /* 0x000000071c007c0c */ /* 0x000fe40009702670 */
[----:B------:R-:W-:-:S09]  /*1a10*/  IADD3 R9, R9, 0x4, RZ ;  /* 0x0000000409097810 */ /* 0x000fd20007ffe0ff */
[----:B------:R-:W-:-:S04]  /*1a20*/  @!P5 IMAD R19, R0, R19, R27 ;  /* 0x000000130013d224 */ /* 0x000fc800078e021b */
[----:B------:R-:W-:-:S06]  /*1a30*/  @!P5 IMAD.WIDE.U32 R18, R19, 0x8, R10 ;  /* 0x000000081312d825 */ /* 0x000fcc00078e000a */
[----:B------:R-:W4:Y:S01]  /*1a40*/  @!P5 LDG.E.64 R18, desc[UR8][R18.64] ;  /* 0x000000081212d981 */ /* 0x000f22000c1e1b00 */
[----:B--2---:R-:W-:Y:S01]  /*1a50*/  @!P3 FADD.FTZ R12, R12, R16 ;  /* 0x000000100c0cb221 */ /* 0x004fe20000010000 */
[----:B------:R-:W-:Y:S01]  /*1a60*/  @!P3 FADD.FTZ R13, R13, R17 ;  /* 0x000000110d0db221 */ /* 0x000fe20000010000 */
[----:B------:R-:W-:Y:S01]  /*1a70*/  ISETP.EQ.OR P3, PT, R9, UR7, P2 ;  /* 0x0000000709007c0c */ /* 0x000fe20009762670 */
[----:B------:R-:W-:-:S04]  /*1a80*/  @!P0 IMAD R17, R0, R28, R27 ;  /* 0x0000001c00118224 */ /* 0x000fc800078e021b */
[----:B------:R-:W-:-:S04]  /*1a90*/  @!P0 IMAD.WIDE.U32 R16, R17, 0x8, R10 ;  /* 0x0000000811108825 */ /* 0x000fc800078e000a */
[----:B---3--:R-:W-:Y:S01]  /*1aa0*/  @!P4 FADD.FTZ R13, R13, R15 ;  /* 0x0000000f0d0dc221 */ /* 0x008fe20000010000 */
[----:B------:R-:W-:Y:S01]  /*1ab0*/  @!P4 FADD.FTZ R12, R12, R14 ;  /* 0x0000000e0c0cc221 */ /* 0x000fe20000010000 */
[----:B------:R-:W2:Y:S02]  /*1ac0*/  @!P0 LDG.E.64 R16, desc[UR8][R16.64] ;  /* 0x0000000810108981 */ /* 0x000ea4000c1e1b00 */
[----:B------:R-:W-:-:S04]  /*1ad0*/  @!P3 IMAD R15, R0, R9, R27 ;  /* 0x00000009000fb224 */ /* 0x000fc800078e021b */
[----:B------:R-:W-:-:S06]  /*1ae0*/  @!P3 IMAD.WIDE.U32 R14, R15, 0x8, R10 ;  /* 0x000000080f0eb825 */ /* 0x000fcc00078e000a */
[----:B------:R-:W3:Y:S01]  /*1af0*/  @!P3 LDG.E.64 R14, desc[UR8][R14.64] ;  /* 0x000000080e0eb981 */ /* 0x000ee2000c1e1b00 */
[----:B------:R-:W-:Y:S01]  /*1b00*/  IADD3 R28, R9, 0x1, RZ ;  /* 0x00000001091c7810 */ /* 0x000fe20007ffe0ff */
[----:B----4-:R-:W-:Y:S01]  /*1b10*/  @!P5 FADD.FTZ R12, R12, R18 ;  /* 0x000000120c0cd221 */ /* 0x010fe20000010000 */
[----:B------:R-:W-:Y:S01]  /*1b20*/  @!P5 FADD.FTZ R13, R13, R19 ;  /* 0x000000130d0dd221 */ /* 0x000fe20000010000 */
[----:B------:R-:W-:Y:S02]  /*1b30*/  IADD3 R19, R9, 0x2, RZ ;  /* 0x0000000209137810 */ /* 0x000fe40007ffe0ff */
[----:B------:R-:W-:Y:S02]  /*1b40*/  ISETP.EQ.OR P5, PT, R28, UR7, P2 ;  /* 0x000000071c007c0c */ /* 0x000fe400097a2670 */
[----:B------:R-:W-:Y:S02]  /*1b50*/  ISETP.EQ.OR P6, PT, R19, UR7, P2 ;  /* 0x0000000713007c0c */ /* 0x000fe400097c2670 */
[----:B------:R-:W-:-:S04]  /*1b60*/  IADD3 R18, R9, 0x3, RZ ;  /* 0x0000000309127810 */ /* 0x000fc80007ffe0ff */
[----:B------:R-:W-:-:S07]  /*1b70*/  ISETP.EQ.OR P4, PT, R18, UR7, P2 ;  /* 0x0000000712007c0c */ /* 0x000fce0009782670 */
[----:B------:R-:W-:-:S06]  /*1b80*/  @!P6 IMAD R19, R0, R19, R27 ;  /* 0x000000130013e224 */ /* 0x000fcc00078e021b */
[C---:B------:R-:W-:Y:S02]  /*1b90*/  @!P4 IMAD R18, R0.reuse, R18, R27 ;  /* 0x000000120012c224 */ /* 0x040fe400078e021b */
[----:B--2---:R-:W-:Y:S01]  /*1ba0*/  @!P0 FADD.FTZ R13, R13, R17 ;  /* 0x000000110d0d8221 */ /* 0x004fe20000010000 */
[----:B------:R-:W-:Y:S02]  /*1bb0*/  @!P5 IMAD R17, R0, R28, R27 ;  /* 0x0000001c0011d224 */ /* 0x000fe400078e021b */
[----:B------:R-:W-:Y:S02]  /*1bc0*/  @!P0 FADD.FTZ R12, R12, R16 ;  /* 0x000000100c0c8221 */ /* 0x000fe40000010000 */
[----:B------:R-:W-:-:S06]  /*1bd0*/  @!P5 IMAD.WIDE.U32 R16, R17, 0x8, R10 ;  /* 0x000000081110d825 */ /* 0x000fcc00078e000a */
[----:B------:R-:W2:Y:S01]  /*1be0*/  @!P5 LDG.E.64 R16, desc[UR8][R16.64] ;  /* 0x000000081010d981 */ /* 0x000ea2000c1e1b00 */
[----:B---3--:R-:W-:Y:S01]  /*1bf0*/  @!P3 FADD.FTZ R12, R12, R14 ;  /* 0x0000000e0c0cb221 */ /* 0x008fe20000010000 */
[----:B------:R-:W-:Y:S01]  /*1c00*/  @!P3 FADD.FTZ R13, R13, R15 ;  /* 0x0000000f0d0db221 */ /* 0x000fe20000010000 */
[----:B------:R-:W-:-:S04]  /*1c10*/  @!P6 IMAD.WIDE.U32 R14, R19, 0x8, R10 ;  /* 0x00000008130ee825 */ /* 0x000fc800078e000a */
[----:B------:R-:W-:Y:S02]  /*1c20*/  @!P4 IMAD.WIDE.U32 R18, R18, 0x8, R10 ;  /* 0x000000081212c825 */ /* 0x000fe400078e000a */
[----:B------:R-:W3:Y:S04]  /*1c30*/  @!P6 LDG.E.64 R14, desc[UR8][R14.64] ;  /* 0x000000080e0ee981 */ /* 0x000ee8000c1e1b00 */
[----:B------:R-:W4:Y:S01]  /*1c40*/  @!P4 LDG.E.64 R18, desc[UR8][R18.64] ;  /* 0x000000081212c981 */ /* 0x000f22000c1e1b00 */
[----:B------:R-:W-:Y:S02]  /*1c50*/  IADD3 R8, R8, -0x4, RZ ;  /* 0xfffffffc08087810 */ /* 0x000fe40007ffe0ff */
[----:B------:R-:W-:Y:S02]  /*1c60*/  PLOP3.LUT P0, PT, PT, PT, PT, 0x8, 0x0 ;  /* 0x000000000000781c */ /* 0x000fe40003f0e170 */
[----:B------:R-:W-:-:S02]  /*1c70*/  IADD3 R8, R8, -0x4, RZ ;  /* 0xfffffffc08087810 */ /* 0x000fc40007ffe0ff */
[----:B------:R-:W-:Y:S01]  /*1c80*/  IADD3 R9, R9, 0x4, RZ ;  /* 0x0000000409097810 */ /* 0x000fe20007ffe0ff */
[----:B--2---:R-:W-:Y:S01]  /*1c90*/  @!P5 FADD.FTZ R12, R12, R16 ;  /* 0x000000100c0cd221 */ /* 0x004fe20000010000 */
[----:B------:R-:W-:-:S03]  /*1ca0*/  @!P5 FADD.FTZ R13, R13, R17 ;  /* 0x000000110d0dd221 */ /* 0x000fc60000010000 */
[----:B---3--:R-:W-:Y:S01]  /*1cb0*/  @!P6 FADD.FTZ R12, R12, R14 ;  /* 0x0000000e0c0ce221 */ /* 0x008fe20000010000 */
[----:B------:R-:W-:-:S03]  /*1cc0*/  @!P6 FADD.FTZ R13, R13, R15 ;  /* 0x0000000f0d0de221 */ /* 0x000fc60000010000 */
[----:B----4-:R-:W-:Y:S01]  /*1cd0*/  @!P4 FADD.FTZ R12, R12, R18 ;  /* 0x000000120c0cc221 */ /* 0x010fe20000010000 */
[----:B------:R-:W-:-:S07]  /*1ce0*/  @!P4 FADD.FTZ R13, R13, R19 ;  /* 0x000000130d0dc221 */ /* 0x000fce0000010000 */
.L_x_2046:
[----:B------:R-:W-:-:S13]  /*1cf0*/  ISETP.NE.OR P0, PT, R8, RZ, P0 ;  /* 0x000000ff0800720c */ /* 0x000fda0000705670 */
[----:B------:R-:W-:Y:S05]  /*1d00*/  @!P0 BRA `(.L_x_2042) ;  /* 0x00000000007c8947 */ /* 0x000fea0003800000 */
.L_x_2043:
        /* <DEDUP_REMOVED lines=8> */
[----:B------:R-:W-:-:S04]  /*1d90*/  IADD3 R18, R9, 0x3, RZ ;  /* 0x0000000309127810 */ /* 0x000fc80007ffe0ff */
[----:B------:R-:W-:-:S05]  /*1da0*/  ISETP.EQ.OR P5, PT, R18, UR7, P2 ;  /* 0x0000000712007c0c */ /* 0x000fca00097a2670 */
[C-C-:B------:R-:W-:Y:S02]  /*1db0*/  @!P3 IMAD R17, R0.reuse, R17, R27.reuse ;  /* 0x000000110011b224 */ /* 0x140fe400078e021b */
[----:B------:R-:W-:Y:S02]  /*1dc0*/  @!P4 IMAD R19, R0, R19, R27 ;  /* 0x000000130013c224 */ /* 0x000fe400078e021b */
[----:B------:R-:W-:-:S06]  /*1dd0*/  @!P3 IMAD.WIDE.U32 R16, R17, 0x8, R10 ;  /* 0x000000081110b825 */ /* 0x000fcc00078e000a */
[----:B------:R-:W3:Y:S01]  /*1de0*/  @!P3 LDG.E.64 R16, desc[UR8][R16.64] ;  /* 0x000000081010b981 */ /* 0x000ee2000c1e1b00 */
[----:B--2---:R-:W-:Y:S01]  /*1df0*/  @!P0 FADD.FTZ R12, R12, R14 ;  /* 0x0000000e0c0c8221 */ /* 0x004fe20000010000 */
[----:B------:R-:W-:Y:S01]  /*1e00*/  @!P0 FADD.FTZ R13, R13, R15 ;  /* 0x0000000f0d0d8221 */ /* 0x000fe20000010000 */
[----:B------:R-:W-:-:S04]  /*1e10*/  @!P4 IMAD.WIDE.U32 R14, R19, 0x8, R10 ;  /* 0x00000008130ec825 */ /* 0x000fc800078e000a */
[----:B------:R-:W-:Y:S02]  /*1e20*/  @!P5 IMAD R19, R0, R18, R27 ;  /* 0x000000120013d224 */ /* 0x000fe400078e021b */
[----:B------:R-:W2:Y:S02]  /*1e30*/  @!P4 LDG.E.64 R14, desc[UR8][R14.64] ;  /* 0x000000080e0ec981 */ /* 0x000ea4000c1e1b00 */
[----:B------:R-:W-:-:S06]  /*1e40*/  @!P5 IMAD.WIDE.U32 R18, R19, 0x8, R10 ;  /* 0x000000081312d825 */ /* 0x000fcc00078e000a */
[----:B------:R-:W4:Y:S01]  /*1e50*/  @!P5 LDG.E.64 R18, desc[UR8][R18.64] ;  /* 0x000000081212d981 */ /* 0x000f22000c1e1b00 */
[----:B------:R-:W-:-:S04]  /*1e60*/  IADD3 R8, R8, -0x4, RZ ;  /* 0xfffffffc08087810 */ /* 0x000fc80007ffe0ff */
[----:B------:R-:W-:Y:S01]  /*1e70*/  ISETP.NE.AND P0, PT, R8, RZ, PT ;  /* 0x000000ff0800720c */ /* 0x000fe20003f05270 */
[----:B---3--:R-:W-:Y:S01]  /*1e80*/  @!P3 FADD.FTZ R12, R12, R16 ;  /* 0x000000100c0cb221 */ /* 0x008fe20000010000 */
[----:B------:R-:W-:Y:S01]  /*1e90*/  @!P3 FADD.FTZ R13, R13, R17 ;  /* 0x000000110d0db221 */ /* 0x000fe20000010000 */
[----:B------:R-:W-:Y:S02]  /*1ea0*/  IADD3 R9, R9, 0x4, RZ ;  /* 0x0000000409097810 */ /* 0x000fe40007ffe0ff */
[----:B--2---:R-:W-:Y:S01]  /*1eb0*/  @!P4 FADD.FTZ R12, R12, R14 ;  /* 0x0000000e0c0cc221 */ /* 0x004fe20000010000 */
[----:B------:R-:W-:-:S03]  /*1ec0*/  @!P4 FADD.FTZ R13, R13, R15 ;  /* 0x0000000f0d0dc221 */ /* 0x000fc60000010000 */
[----:B----4-:R-:W-:Y:S01]  /*1ed0*/  @!P5 FADD.FTZ R12, R12, R18 ;  /* 0x000000120c0cd221 */ /* 0x010fe20000010000 */
[----:B------:R-:W-:-:S03]  /*1ee0*/  @!P5 FADD.FTZ R13, R13, R19 ;  /* 0x000000130d0dd221 */ /* 0x000fc60000010000 */
[----:B------:R-:W-:Y:S05]  /*1ef0*/  @P0 BRA `(.L_x_2043) ;  /* 0xfffffffc00840947 */ /* 0x000fea000383ffff */
.L_x_2042:
[----:B------:R-:W-:-:S04]  /*1f00*/  LOP3.LUT R8, R20, 0x3, RZ, 0xc0, !PT ;  /* 0x0000000314087812 */ /* 0x000fc800078ec0ff */
        /* <DEDUP_REMOVED lines=11> */
.L_x_2048:
[----:B------:R-:W-:Y:S05]  /*1fc0*/  BSYNC B0 ;  /* 0x0000000000007941 */ /* 0x000fea0003800000 */
.L_x_2047:
        /* <DEDUP_REMOVED lines=16> */
.L_x_2039:
[----:B------:R-:W1:Y:S01]  /*20d0*/  S2UR UR6, SR_CgaCtaId ;  /* 0x00000000000679c3 */ /* 0x000e620000008800 */
[----:B------:R-:W-:Y:S01]  /*20e0*/  UMOV UR5, 0x400 ;  /* 0x0000040000057882 */ /* 0x000fe20000000000 */
[----:B------:R-:W-:Y:S01]  /*20f0*/  ULDC UR11, c[0x0][0x2a4] ;  /* 0x0000a900000b7ab9 */ /* 0x000fe20000000800 */
[----:B------:R-:W-:Y:S01]  /*2100*/  SHF.R.S32.HI R11, RZ, 0x1f, R6 ;  /* 0x0000001fff0b7819 */ /* 0x000fe20000011406 */
[----:B0-----:R-:W-:Y:S01]  /*2110*/  @P1 FMUL.FTZ R15, R13, UR11 ;  /* 0x0000000b0d0f1c20 */ /* 0x001fe20008410000 */
[----:B------:R-:W-:Y:S01]  /*2120*/  @P1 FMUL.FTZ R14, R12, UR11 ;  /* 0x0000000b0c0e1c20 */ /* 0x000fe20008410000 */
[C---:B------:R-:W-:Y:S01]  /*2130*/  SHF.L.U32 R7, R6.reuse, 0x2, RZ ;  /* 0x0000000206077819 */ /* 0x040fe200000006ff */
[----:B------:R-:W-:Y:S01]  /*2140*/  ULDC.64 UR12, c[0x0][0x228] ;  /* 0x00008a00000c7ab9 */ /* 0x000fe20000000a00 */
[----:B------:R-:W0:Y:S01]  /*2150*/  @P1 LDC.64 R8, c[0x0][0x218] ;  /* 0x00008600ff081b82 */ /* 0x000e220000000a00 */
[----:B------:R-:W-:Y:S01]  /*2160*/  ULDC.64 UR14, c[0x0][0x230] ;  /* 0x00008c00000e7ab9 */ /* 0x000fe20000000a00 */
[----:B------:R-:W-:-:S02]  /*2170*/  SHF.L.U64.HI R16, R6, 0x2, R11 ;  /* 0x0000000206107819 */ /* 0x000fc4000001020b */
[C---:B------:R-:W-:Y:S02]  /*2180*/  IADD3 R10, P0, R7.reuse, UR12, RZ ;  /* 0x0000000c070a7c10 */ /* 0x040fe4000ff1e0ff */
[----:B------:R-:W-:Y:S02]  /*2190*/  IADD3 R6, P3, R7, UR14, RZ ;  /* 0x0000000e07067c10 */ /* 0x000fe4000ff7e0ff */
[C---:B------:R-:W-:Y:S02]  /*21a0*/  IADD3.X R11, R16.reuse, UR13, RZ, P0, !PT ;  /* 0x0000000d100b7c10 */ /* 0x040fe400087fe4ff */
[----:B------:R-:W-:Y:S01]  /*21b0*/  IADD3.X R7, R16, UR15, RZ, P3, !PT ;  /* 0x0000000f10077c10 */ /* 0x000fe20009ffe4ff */
[----:B------:R-:W-:Y:S01]  /*21c0*/  ULDC.64 UR14, c[0x0][0x278] ;  /* 0x00009e00000e7ab9 */ /* 0x000fe20000000a00 */
[----:B-1----:R-:W-:Y:S01]  /*21d0*/  ULEA UR5, UR6, UR5, 0x18 ;  /* 0x0000000506057291 */ /* 0x002fe2000f8ec03f */
[----:B0-----:R-:W-:-:S08]  /*21e0*/  @P1 IMAD.WIDE R8, R21, 0x8, R8 ;  /* 0x0000000815081825 */ /* 0x001fd000078e0208 */
[----:B------:R0:W-:Y:S04]  /*21f0*/  @!P2 STS.64 [UR5+0x98], R12 ;  /* 0x0000980cff00a988 */ /* 0x0001e80008000a05 */
[----:B------:R1:W-:Y:S01]  /*2200*/  @P1 STG.E.64 desc[UR8][R8.64], R14 ;  /* 0x0000000e08001986 */ /* 0x0003e2000c101b08 */
[----:B------:R-:W-:Y:S08]  /*2210*/  BAR.SYNC.DEFER_BLOCKING 0x0 ;  /* 0x0000000000007b1d */ /* 0x000ff00000010000 */
[----:B0-----:R-:W0:Y:S01]  /*2220*/  LDC R12, c[0x0][0x294] ;  /* 0x0000a500ff0c7b82 */ /* 0x001e220000000800 */
[----:B------:R-:W2:Y:S04]  /*2230*/  LDG.E.64 R10, desc[UR8][R10.64] ;  /* 0x000000080a0a7981 */ /* 0x000ea8000c1e1b00 */
[----:B-1----:R1:W2:Y:S01]  /*2240*/  LDG.E.64 R8, desc[UR8][R6.64] ;  /* 0x0000000806087981 */ /* 0x0022a2000c1e1b00 */
[----:B------:R-:W-:-:S02]  /*2250*/  SHF.R.U32.HI R19, RZ, 0x4, R29 ;  /* 0x00000004ff137819 */ /* 0x000fc4000001161d */
[----:B------:R-:W-:Y:S02]  /*2260*/  ISETP.NE.AND P2, PT, RZ, UR10, PT ;  /* 0x0000000aff007c0c */ /* 0x000fe4000bf45270 */
[----:B------:R-:W-:Y:S01]  /*2270*/  PRMT R13, R24, 0x7632, R13 ;  /* 0x00007632180d7816 */ /* 0x000fe2000000000d */
[----:B0-----:R-:W-:Y:S01]  /*2280*/  IMAD R19, R12, UR7, R19 ;  /* 0x000000070c137c24 */ /* 0x001fe2000f8e0213 */
[----:B------:R-:W-:Y:S02]  /*2290*/  PRMT R12, R23, 0x7632, R12 ;  /* 0x00007632170c7816 */ /* 0x000fe4000000000c */
[----:B------:R-:W-:Y:S01]  /*22a0*/  PRMT R15, R22, 0x7632, R15 ;  /* 0x00007632160f7816 */ /* 0x000fe2000000000f */
[----:B-1----:R-:W0:Y:S01]  /*22b0*/  LDS.64 R6, [UR5+0x98] ;  /* 0x00009805ff067984 */ /* 0x002e220008000a00 */
[----:B------:R-:W-:Y:S02]  /*22c0*/  SHF.L.U32 R12, R12, 0x10, RZ ;  /* 0x000000100c0c7819 */ /* 0x000fe400000006ff */
[----:B------:R-:W-:-:S02]  /*22d0*/  SHF.L.U32 R22, R22, 0x10, RZ ;  /* 0x0000001016167819 */ /* 0x000fc400000006ff */
[----:B------:R-:W-:Y:S02]  /*22e0*/  SHF.L.U32 R13, R13, 0x10, RZ ;  /* 0x000000100d0d7819 */ /* 0x000fe400000006ff */
[----:B------:R-:W-:Y:S01]  /*22f0*/  SHF.L.U32 R15, R15, 0x10, RZ ;  /* 0x000000100f0f7819 */ /* 0x000fe200000006ff */
[----:B0-----:R-:W-:Y:S01]  /*2300*/  FMUL.FTZ R18, R6, UR11 ;  /* 0x0000000b06127c20 */ /* 0x001fe20008410000 */
[----:B------:R-:W-:-:S03]  /*2310*/  HFMA2.MMA R6, -RZ, RZ, 1.875, 0 ;  /* 0x3f800000ff067435 */ /* 0x000fc600000001ff */
[----:B------:R-:W-:Y:S01]  /*2320*/  FMUL.FTZ R16, R18, R18 ;  /* 0x0000001212107220 */ /* 0x000fe20000410000 */
[----:B------:R-:W-:-:S03]  /*2330*/  FADD.FTZ R22, R22, -R18 ;  /* 0x8000001216167221 */ /* 0x000fc60000010000 */
[----:B------:R-:W-:Y:S01]  /*2340*/  FFMA.FTZ R16, R7, UR11, -R16 ;  /* 0x0000000b07107c23 */ /* 0x000fe20008010810 */
[C---:B------:R-:W-:Y:S02]  /*2350*/  PRMT R7, R25.reuse, 0x7632, R7 ;  /* 0x0000763219077816 */ /* 0x040fe40000000007 */
[----:B------:R-:W-:Y:S02]  /*2360*/  SHF.L.U32 R25, R25, 0x10, RZ ;  /* 0x0000001019197819 */ /* 0x000fe400000006ff */
[----:B------:R-:W-:Y:S02]  /*2370*/  FSETP.GTU.FTZ.AND P0, PT, R16, RZ, PT ;  /* 0x000000ff1000720b */ /* 0x000fe40003f1c000 */
[----:B------:R-:W-:Y:S01]  /*2380*/  SHF.L.U32 R7, R7, 0x10, RZ ;  /* 0x0000001007077819 */ /* 0x000fe200000006ff */
[----:B------:R-:W-:-:S04]  /*2390*/  FADD.FTZ R25, R25, -R18 ;  /* 0x8000001219197221 */ /* 0x000fc80000010000 */
[----:B------:R-:W-:-:S06]  /*23a0*/  FADD.FTZ R7, -R18, R7 ;  /* 0x0000000712077221 */ /* 0x000fcc0000010100 */
[----:B------:R-:W0:Y:S02]  /*23b0*/  @P0 LDC R17, c[0x0][0x238] ;  /* 0x00008e00ff110b82 */ /* 0x000e240000000800 */
[----:B0-----:R-:W-:Y:S01]  /*23c0*/  @P0 FADD.FTZ R14, R16, R17 ;  /* 0x00000011100e0221 */ /* 0x001fe20000010000 */
[----:B------:R-:W-:Y:S01]  /*23d0*/  SHF.L.U32 R16, R23, 0x10, RZ ;  /* 0x0000001017107819 */ /* 0x000fe200000006ff */
[----:B------:R-:W-:Y:S01]  /*23e0*/  FADD.FTZ R17, -R18, R13 ;  /* 0x0000000d12117221 */ /* 0x000fe20000010100 */
[----:B------:R-:W-:Y:S01]  /*23f0*/  SHF.L.U32 R23, R24, 0x10, RZ ;  /* 0x0000001018177819 */ /* 0x000fe200000006ff */
[----:B------:R0:W1:Y:S01]  /*2400*/  @P0 MUFU.RSQ R6, R14 ;  /* 0x0000000e00060308 */ /* 0x0000620000001400 */
[----:B------:R-:W-:Y:S01]  /*2410*/  ISETP.GE.U32.AND P0, PT, R19, UR14, PT ;  /* 0x0000000e13007c0c */ /* 0x000fe2000bf06070 */
[----:B------:R-:W-:Y:S01]  /*2420*/  FADD.FTZ R24, R16, -R18 ;  /* 0x8000001210187221 */ /* 0x000fe20000010000 */
[C---:B------:R-:W-:Y:S01]  /*2430*/  FADD.FTZ R16, -R18.reuse, R12 ;  /* 0x0000000c12107221 */ /* 0x040fe20000010100 */
[----:B------:R-:W-:Y:S01]  /*2440*/  FADD.FTZ R23, R23, -R18 ;  /* 0x8000001217177221 */ /* 0x000fe20000010000 */
[----:B------:R-:W-:Y:S01]  /*2450*/  FADD.FTZ R18, -R18, R15 ;  /* 0x0000000f12127221 */ /* 0x000fe20000010100 */
[----:B0-----:R-:W-:-:S04]  /*2460*/  SHF.R.S32.HI R14, RZ, 0x1f, R19 ;  /* 0x0000001fff0e7819 */ /* 0x001fc80000011413 */
[----:B------:R-:W-:Y:S01]  /*2470*/  ISETP.GE.AND.EX P0, PT, R14, UR15, PT, P0 ;  /* 0x0000000f0e007c0c */ /* 0x000fe2000bf06300 */
[-C--:B-1----:R-:W-:Y:S01]  /*2480*/  FMUL.FTZ R25, R25, R6.reuse ;  /* 0x0000000619197220 */ /* 0x082fe20000410000 */
[----:B------:R-:W-:Y:S02]  /*2490*/  FMUL.FTZ R12, R7, R6 ;  /* 0x00000006070c7220 */ /* 0x000fe40000410000 */
[----:B------:R-:W-:Y:S01]  /*24a0*/  ISETP.LT.U32.AND P0, PT, R29, 0x200, !P0 ;  /* 0x000002001d00780c */ /* 0x000fe20004701070 */
[----:B--2---:R-:W-:Y:S01]  /*24b0*/  FFMA.FTZ R7, R10, R25, R8 ;  /* 0x000000190a077223 */ /* 0x004fe20000010008 */
[----:B------:R-:W-:Y:S01]  /*24c0*/  FFMA.FTZ R25, R11, R12, R9 ;  /* 0x0000000c0b197223 */ /* 0x000fe20000010009 */
[----:B------:R-:W-:Y:S10]  /*24d0*/  @!P2 BRA `(.L_x_2049) ;  /* 0x000000000028a947 */ /* 0x000ff40003800000 */
        /* <DEDUP_REMOVED lines=10> */
.L_x_2049:
[----:B------:R-:W-:Y:S04]  /*2580*/  BSSY B0, `(.L_x_2050) ;  /* 0x000000e000007945 */ /* 0x000fe80003800000 */
[----:B------:R-:W-:Y:S05]  /*2590*/  @!P0 BRA `(.L_x_2051) ;  /* 0x0000000000308947 */ /* 0x000fea0003800000 */
[----:B------:R-:W-:Y:S01]  /*25a0*/  ULDC.64 UR12, c[0x0][0x270] ;  /* 0x00009c00000c7ab9 */ /* 0x000fe20000000a00 */
[----:B------:R-:W-:Y:S01]  /*25b0*/  MOV R12, R2 ;  /* 0x00000002000c7202 */ /* 0x000fe20000000f00 */
[----:B------:R-:W-:Y:S01]  /*25c0*/  IMAD R14, R14, UR12, RZ ;  /* 0x0000000c0e0e7c24 */ /* 0x000fe2000f8e02ff */
[----:B------:R-:W-:Y:S02]  /*25d0*/  MOV R13, R5 ;  /* 0x00000005000d7202 */ /* 0x000fe40000000f00 */
[----:B------:R-:W-:Y:S01]  /*25e0*/  F2FP.BF16.F32.PACK_AB R7, R25, R7 ;  /* 0x000000071907723e */ /* 0x000fe200000010ff */
[C---:B------:R-:W-:Y:S02]  /*25f0*/  IMAD R15, R19.reuse, UR13, R14 ;  /* 0x0000000d130f7c24 */ /* 0x040fe4000f8e020e */
[----:B------:R-:W-:Y:S01]  /*2600*/  IMAD.WIDE.U32 R12, R19, UR12, R12 ;  /* 0x0000000c130c7c25 */ /* 0x000fe2000f8e000c */
[----:B------:R-:W-:-:S04]  /*2610*/  ULDC.64 UR12, c[0x0][0x210] ;  /* 0x00008400000c7ab9 */ /* 0x000fc80000000a00 */
[----:B------:R-:W-:Y:S02]  /*2620*/  IADD3 R15, R13, R15, RZ ;  /* 0x0000000f0d0f7210 */ /* 0x000fe40007ffe0ff */
[----:B------:R-:W-:-:S04]  /*2630*/  LEA R14, P0, R12, UR12, 0x1 ;  /* 0x0000000c0c0e7c11 */ /* 0x000fc8000f8008ff */
[----:B------:R-:W-:-:S05]  /*2640*/  LEA.HI.X R15, R12, UR13, R15, 0x1, P0 ;  /* 0x0000000d0c0f7c11 */ /* 0x000fca00080f0c0f */
[----:B------:R0:W-:Y:S04]  /*2650*/  STG.E desc[UR8][R14.64], R7 ;  /* 0x000000070e007986 */ /* 0x0001e8000c101908 */
.L_x_2051:
[----:B------:R-:W-:Y:S05]  /*2660*/  BSYNC B0 ;  /* 0x0000000000007941 */ /* 0x000fea0003800000 */
.L_x_2050:
[-C--:B------:R-:W-:Y:S01]  /*2670*/  FMUL.FTZ R13, R24, R6.reuse ;  /* 0x00000006180d7220 */ /* 0x080fe20000410000 */
[-C--:B------:R-:W-:Y:S01]  /*2680*/  FMUL.FTZ R23, R23, R6.reuse ;  /* 0x0000000617177220 */ /* 0x080fe20000410000 */
[-C--:B------:R-:W-:Y:S01]  /*2690*/  FMUL.FTZ R25, R22, R6.reuse ;  /* 0x0000000616197220 */ /* 0x080fe20000410000 */
[C---:B0-----:R-:W-:Y:S01]  /*26a0*/  IADD3 R15, R19.reuse, 0x20, RZ ;  /* 0x00000020130f7810 */ /* 0x041fe20007ffe0ff */
[C-C-:B------:R-:W-:Y:S01]  /*26b0*/  FFMA.FTZ R13, R10.reuse, R13, R8.reuse ;  /* 0x0000000d0a0d7223 */ /* 0x140fe20000010008 */
[C---:B------:R-:W-:Y:S01]  /*26c0*/  IADD3 R7, R19.reuse, 0x40, RZ ;  /* 0x0000004013077810 */ /* 0x040fe20007ffe0ff */
[C-C-:B------:R-:W-:Y:S01]  /*26d0*/  FFMA.FTZ R14, R10.reuse, R23, R8.reuse ;  /* 0x000000170a0e7223 */ /* 0x140fe20000010008 */
[----:B------:R-:W-:Y:S01]  /*26e0*/  IADD3 R12, R19, 0x60, RZ ;  /* 0x00000060130c7810 */ /* 0x000fe20007ffe0ff */
[----:B------:R-:W-:Y:S01]  /*26f0*/  FFMA.FTZ R22, R10, R25, R8 ;  /* 0x000000190a167223 */ /* 0x000fe20000010008 */
[----:B------:R-:W-:Y:S01]  /*2700*/  ISETP.GE.U32.AND P0, PT, R15, UR14, PT ;  /* 0x0000000e0f007c0c */ /* 0x000fe2000bf06070 */
[-C--:B------:R-:W-:Y:S01]  /*2710*/  FMUL.FTZ R24, R17, R6.reuse ;  /* 0x0000000611187220 */ /* 0x080fe20000410000 */
[----:B------:R-:W-:Y:S01]  /*2720*/  ISETP.GE.U32.AND P3, PT, R7, UR14, PT ;  /* 0x0000000e07007c0c */ /* 0x000fe2000bf66070 */
[-C--:B------:R-:W-:Y:S01]  /*2730*/  FMUL.FTZ R18, R18, R6.reuse ;  /* 0x0000000612127220 */ /* 0x080fe20000410000 */
[----:B------:R-:W-:Y:S01]  /*2740*/  ISETP.GE.U32.AND P4, PT, R12, UR14, PT ;  /* 0x0000000e0c007c0c */ /* 0x000fe2000bf86070 */
[----:B------:R-:W-:Y:S01]  /*2750*/  FMUL.FTZ R16, R16, R6 ;  /* 0x0000000610107220 */ /* 0x000fe20000410000 */
[----:B------:R-:W-:Y:S01]  /*2760*/  SHF.R.S32.HI R19, RZ, 0x1f, R15 ;  /* 0x0000001fff137819 */ /* 0x000fe2000001140f */
[C---:B------:R-:W-:Y:S01]  /*2770*/  FFMA.FTZ R23, R11.reuse, R24, R9 ;  /* 0x000000180b177223 */ /* 0x040fe20000010009 */
[----:B------:R-:W-:Y:S01]  /*2780*/  SHF.R.S32.HI R10, RZ, 0x1f, R7 ;  /* 0x0000001fff0a7819 */ /* 0x000fe20000011407 */
[C-C-:B------:R-:W-:Y:S01]  /*2790*/  FFMA.FTZ R6, R11.reuse, R18, R9.reuse ;  /* 0x000000120b067223 */ /* 0x140fe20000010009 */
[----:B------:R-:W-:Y:S01]  /*27a0*/  SHF.R.S32.HI R8, RZ, 0x1f, R12 ;  /* 0x0000001fff087819 */ /* 0x000fe2000001140c */
[----:B------:R-:W-:Y:S01]  /*27b0*/  FFMA.FTZ R24, R11, R16, R9 ;  /* 0x000000100b187223 */ /* 0x000fe20000010009 */
[----:B------:R-:W-:-:S02]  /*27c0*/  ISETP.GE.AND.EX P0, PT, R19, UR15, PT, P0 ;  /* 0x0000000f13007c0c */ /* 0x000fc4000bf06300 */
[----:B------:R-:W-:Y:S02]  /*27d0*/  ISETP.GE.AND.EX P3, PT, R10, UR15, PT, P3 ;  /* 0x0000000f0a007c0c */ /* 0x000fe4000bf66330 */
[----:B------:R-:W-:Y:S02]  /*27e0*/  ISETP.GE.AND.EX P4, PT, R8, UR15, PT, P4 ;  /* 0x0000000f08007c0c */ /* 0x000fe4000bf86340 */
[C---:B------:R-:W-:Y:S02]  /*27f0*/  ISETP.LT.U32.AND P0, PT, R29.reuse, 0x200, !P0 ;  /* 0x000002001d00780c */ /* 0x040fe40004701070 */
[C---:B------:R-:W-:Y:S02]  /*2800*/  ISETP.LT.U32.AND P3, PT, R29.reuse, 0x200, !P3 ;  /* 0x000002001d00780c */ /* 0x040fe40005f61070 */
[----:B------:R-:W-:Y:S01]  /*2810*/  ISETP.LT.U32.AND P4, PT, R29, 0x200, !P4 ;  /* 0x000002001d00780c */ /* 0x000fe20006781070 */
[----:B------:R-:W-:-:S12]  /*2820*/  @!P2 BRA `(.L_x_2052) ;  /* 0x000000000028a947 */ /* 0x000fd80003800000 */
        /* <DEDUP_REMOVED lines=10> */
.L_x_2052:
[----:B------:R-:W-:Y:S04]  /*28d0*/  BSSY B0, `(.L_x_2053) ;  /* 0x000000e000007945 */ /* 0x000fe80003800000 */
[----:B------:R-:W-:Y:S05]  /*28e0*/  @!P0 BRA `(.L_x_2054) ;  /* 0x0000000000308947 */ /* 0x000fea0003800000 */
[----:B------:R-:W-:Y:S01]  /*28f0*/  ULDC.64 UR12, c[0x0][0x270] ;  /* 0x00009c00000c7ab9 */ /* 0x000fe20000000a00 */
[----:B------:R-:W-:Y:S01]  /*2900*/  MOV R16, R2 ;  /* 0x0000000200107202 */ /* 0x000fe20000000f00 */
[----:B------:R-:W-:Y:S01]  /*2910*/  IMAD R18, R19, UR12, RZ ;  /* 0x0000000c13127c24 */ /* 0x000fe2000f8e02ff */
[----:B------:R-:W-:Y:S02]  /*2920*/  MOV R17, R5 ;  /* 0x0000000500117202 */ /* 0x000fe40000000f00 */
        /* <DEDUP_REMOVED lines=8> */
.L_x_2054:
[----:B------:R-:W-:Y:S05]  /*29b0*/  BSYNC B0 ;  /* 0x0000000000007941 */ /* 0x000fea0003800000 */
.L_x_2053:
        /* <DEDUP_REMOVED lines=11> */
.L_x_2055:
[----:B------:R-:W-:Y:S04]  /*2a70*/  BSSY B0, `(.L_x_2056) ;  /* 0x000000e000007945 */ /* 0x000fe80003800000 */
[----:B------:R-:W-:Y:S05]  /*2a80*/  @!P3 BRA `(.L_x_2057) ;  /* 0x000000000030b947 */ /* 0x000fea0003800000 */
[----:B------:R-:W-:Y:S01]  /*2a90*/  ULDC.64 UR12, c[0x0][0x270] ;  /* 0x00009c00000c7ab9 */ /* 0x000fe20000000a00 */
[----:B------:R-:W-:Y:S01]  /*2aa0*/  MOV R11, R5 ;  /* 0x00000005000b7202 */ /* 0x000fe20000000f00 */
[----:B------:R-:W-:Y:S01]  /*2ab0*/  IMAD R16, R10, UR12, RZ ;  /* 0x0000000c0a107c24 */ /* 0x000fe2000f8e02ff */
[----:B------:R-:W-:Y:S02]  /*2ac0*/  MOV R10, R2 ;  /* 0x00000002000a7202 */ /* 0x000fe40000000f00 */
[----:B------:R-:W-:-:S03]  /*2ad0*/  F2FP.BF16.F32.PACK_AB R23, R23, R14 ;  /* 0x0000000e1717723e */ /* 0x000fc600000010ff */
[----:B------:R-:W-:-:S04]  /*2ae0*/  IMAD.WIDE.U32 R10, R7, UR12, R10 ;  /* 0x0000000c070a7c25 */ /* 0x000fc8000f8e000a */
[----:B------:R-:W-:Y:S01]  /*2af0*/  IMAD R7, R7, UR13, R16 ;  /* 0x0000000d07077c24 */ /* 0x000fe2000f8e0210 */
[----:B------:R-:W-:Y:S02]  /*2b00*/  ULDC.64 UR12, c[0x0][0x210] ;  /* 0x00008400000c7ab9 */ /* 0x000fe40000000a00 */
[----:B------:R-:W-:Y:S02]  /*2b10*/  LEA R16, P0, R10, UR12, 0x1 ;  /* 0x0000000c0a107c11 */ /* 0x000fe4000f8008ff */
[----:B------:R-:W-:-:S04]  /*2b20*/  IADD3 R7, R11, R7, RZ ;  /* 0x000000070b077210 */ /* 0x000fc80007ffe0ff */
[----:B------:R-:W-:-:S05]  /*2b30*/  LEA.HI.X R17, R10, UR13, R7, 0x1, P0 ;  /* 0x0000000d0a117c11 */ /* 0x000fca00080f0c07 */
[----:B------:R1:W-:Y:S02]  /*2b40*/  STG.E desc[UR8][R16.64], R23 ;  /* 0x0000001710007986 */ /* 0x0003e4000c101908 */
.L_x_2057:
[----:B------:R-:W-:Y:S05]  /*2b50*/  BSYNC B0 ;  /* 0x0000000000007941 */ /* 0x000fea0003800000 */
.L_x_2056:
[----:B------:R-:W-:Y:S05]  /*2b60*/  @!P2 BRA `(.L_x_2058) ;  /* 0x000000000028a947 */ /* 0x000fea0003800000 */
[----:B------:R-:W-:Y:S01]  /*2b70*/  FMUL.FTZ R7, R22, -1.4426950216293334961 ;  /* 0xbfb8aa3b16077820 */ /* 0x000fe20000410000 */
[----:B------:R-:W-:-:S05]  /*2b80*/  FMUL.FTZ R10, R6, -1.4426950216293334961 ;  /* 0xbfb8aa3b060a7820 */ /* 0x000fca0000410000 */
[----:B------:R-:W2:Y:S08]  /*2b90*/  MUFU.EX2 R7, R7 ;  /* 0x0000000700077308 */ /* 0x000eb00000000800 */
[----:B------:R-:W3:Y:S01]  /*2ba0*/  MUFU.EX2 R10, R10 ;  /* 0x0000000a000a7308 */ /* 0x000ee20000000800 */
[----:B--2---:R-:W-:-:S07]  /*2bb0*/  FADD.FTZ R9, R7, 1 ;  /* 0x3f80000007097421 */ /* 0x004fce0000010000 */
[----:B------:R-:W2:Y:S01]  /*2bc0*/  MUFU.RCP R9, R9 ;  /* 0x0000000900097308 */ /* 0x000ea20000001000 */
[----:B---3--:R-:W-:-:S07]  /*2bd0*/  FADD.FTZ R11, R10, 1 ;  /* 0x3f8000000a0b7421 */ /* 0x008fce0000010000 */
[----:B------:R-:W3:Y:S01]  /*2be0*/  MUFU.RCP R11, R11 ;  /* 0x0000000b000b7308 */ /* 0x000ee20000001000 */
[----:B--2---:R-:W-:Y:S01]  /*2bf0*/  FMUL.FTZ R22, R22, R9 ;  /* 0x0000000916167220 */ /* 0x004fe20000410000 */
[----:B---3--:R-:W-:-:S07]  /*2c00*/  FMUL.FTZ R6, R6, R11 ;  /* 0x0000000b06067220 */ /* 0x008fce0000410000 */
.L_x_2058:
[----:B------:R-:W-:Y:S04]  /*2c10*/  BSSY B0, `(.L_x_2059) ;  /* 0x000000d000007945 */ /* 0x000fe80003800000 */
[----:B------:R-:W-:Y:S05]  /*2c20*/  @!P4 BRA `(.L_x_2060) ;  /* 0x00000000002cc947 */ /* 0x000fea0003800000 */
[----:B------:R-:W-:Y:S01]  /*2c30*/  ULDC.64 UR12, c[0x0][0x270] ;  /* 0x00009c00000c7ab9 */ /* 0x000fe20000000a00 */
[----:B------:R-:W-:Y:S01]  /*2c40*/  MOV R3, R5 ;  /* 0x0000000500037202 */ /* 0x000fe20000000f00 */
[----:B------:R-:W-:Y:S02]  /*2c50*/  IMAD R7, R8, UR12, RZ ;  /* 0x0000000c08077c24 */ /* 0x000fe4000f8e02ff */
[----:B------:R-:W-:-:S04]  /*2c60*/  IMAD.WIDE.U32 R4, R12, UR12, R2 ;  /* 0x0000000c0c047c25 */ /* 0x000fc8000f8e0002 */
[----:B------:R-:W-:Y:S01]  /*2c70*/  IMAD R7, R12, UR13, R7 ;  /* 0x0000000d0c077c24 */ /* 0x000fe2000f8e0207 */
[----:B------:R-:W-:Y:S02]  /*2c80*/  ULDC.64 UR12, c[0x0][0x210] ;  /* 0x00008400000c7ab9 */ /* 0x000fe40000000a00 */
[----:B------:R-:W-:Y:S02]  /*2c90*/  LEA R2, P0, R4, UR12, 0x1 ;  /* 0x0000000c04027c11 */ /* 0x000fe4000f8008ff */
[----:B------:R-:W-:Y:S02]  /*2ca0*/  IADD3 R7, R5, R7, RZ ;  /* 0x0000000705077210 */ /* 0x000fe40007ffe0ff */
[----:B------:R-:W-:Y:S02]  /*2cb0*/  F2FP.BF16.F32.PACK_AB R5, R6, R22 ;  /* 0x000000160605723e */ /* 0x000fe400000010ff */
[----:B------:R-:W-:-:S05]  /*2cc0*/  LEA.HI.X R3, R4, UR13, R7, 0x1, P0 ;  /* 0x0000000d04037c11 */ /* 0x000fca00080f0c07 */
[----:B------:R2:W-:Y:S02]  /*2cd0*/  STG.E desc[UR8][R2.64], R5 ;  /* 0x0000000502007986 */ /* 0x0005e4000c101908 */
.L_x_2060:
[----:B------:R-:W-:Y:S05]  /*2ce0*/  BSYNC B0 ;  /* 0x0000000000007941 */ /* 0x000fea0003800000 */
.L_x_2059:
[----:B------:R-:W-:Y:S02]  /*2cf0*/  IADD3 R21, R0, R21, RZ ;  /* 0x0000001500157210 */ /* 0x000fe40007ffe0ff */
[----:B------:R-:W-:Y:S02]  /*2d00*/  IADD3 R26, R26, 0x1, RZ ;  /* 0x000000011a1a7810 */ /* 0x000fe40007ffe0ff */
[----:B------:R-:W-:-:S13]  /*2d10*/  ISETP.GE.AND P0, PT, R21, UR4, PT ;  /* 0x0000000415007c0c */ /* 0x000fda000bf06270 */
[----:B------:R-:W-:Y:S05]  /*2d20*/  @!P0 BRA `(.L_x_2061) ;  /* 0xffffffd400008947 */ /* 0x000fea000383ffff */
[----:B------:R-:W-:Y:S05]  /*2d30*/  EXIT ;  /* 0x000000000000794d */ /* 0x000fea0003800000 */
.L_x_2062:
        /* <DEDUP_REMOVED lines=12> */
.L_x_3333:


//--------------------- .text._Z35group_norm_nhwc_fwd_one_pass_kernelI11Bf16IOFp32WLi256ELi32ELi512EEv26Group_norm_nhwc_fwd_params --------------------------
	.section	.text._Z35group_norm_nhwc_fwd_one_pass_kernelI11Bf16IOFp32WLi256ELi32ELi512EEv26Group_norm_nhwc_fwd_params,"ax",@progbits
	.align	128
        .global         _Z35group_norm_nhwc_fwd_one_pass_kernelI11Bf16IOFp32WLi256ELi32ELi512EEv26Group_norm_nhwc_fwd_params
        .type           _Z35group_norm_nhwc_fwd_one_pass_kernelI11Bf16IOFp32WLi256ELi32ELi512EEv26Group_norm_nhwc_fwd_params,@function
        .size           _Z35group_norm_nhwc_fwd_one_pass_kernelI11Bf16IOFp32WLi256ELi32ELi512EEv26Group_norm_nhwc_fwd_params,(.L_x_3334 - _Z35group_norm_nhwc_fwd_one_pass_kernelI11Bf16IOFp32WLi256ELi32ELi512EEv26Group_norm_nhwc_fwd_params)
        .other          _Z35group_norm_nhwc_fwd_one_pass_kernelI11Bf16IOFp32WLi256ELi32ELi512EEv26Group_norm_nhwc_fwd_params,@"STO_CUDA_ENTRY STV_DEFAULT"
_Z35group_norm_nhwc_fwd_one_pass_kernelI11Bf16IOFp32WLi256ELi32ELi512EEv26Group_norm_nhwc_fwd_params:
.text._Z35group_norm_nhwc_fwd_one_pass_kernelI11Bf16IOFp32WLi256ELi32ELi512EEv26Group_norm_nhwc_fwd_params:
[----:B------:R-:W-:Y:S08]  /*0000*/  LDC R1, c[0x0][0x28] ;  /* 0x00000a00ff017b82 */ /* 0x000ff00000000800 */
[----:B------:R-:W0:Y:S01]  /*0010*/  S2UR UR6, SR_CTAID.Y ;  /* 0x00000000000679c3 */ /* 0x000e220000002600 */
[----:B------:R-:W-:Y:S01]  /*0020*/  ULDC UR4, c[0x0][0x288] ;  /* 0x0000a20000047ab9 */ /* 0x000fe20000000800 */
[----:B------:R-:W-:-:S02]  /*0030*/  ULDC UR5, c[0x0][0x258] ;  /* 0x0000960000057ab9 */ /* 0x000fc40000000800 */
[----:B------:R-:W-:Y:S01]  /*0040*/  UIMAD UR4, UR4, UR5, URZ ;  /* 0x00000005040472a4 */ /* 0x000fe2000f8e023f */
[----:B0-----:R-:W-:-:S05]  /*0050*/  MOV R4, UR6 ;  /* 0x0000000600047c02 */ /* 0x001fca0008000f00 */
[----:B------:R-:W-:-:S13]  /*0060*/  ISETP.GE.AND P0, PT, R4, UR4, PT ;  /* 0x0000000404007c0c */ /* 0x000fda000bf06270 */
[----:B------:R-:W-:Y:S05]  /*0070*/  @P0 EXIT ;  /* 0x000000000000094d */ /* 0x000fea0003800000 */
[----:B------:R-:W0:Y:S01]  /*0080*/  S2R R5, SR_TID.X ;  /* 0x0000000000057919 */ /* 0x000e220000002100 */
[----:B------:R-:W1:Y:S01]  /*0090*/  S2UR UR7, SR_CTAID.X ;  /* 0x00000000000779c3 */ /* 0x000e620000002500 */
[----:B------:R-:W-:Y:S01]  /*00a0*/  UMOV UR5, 0x400 ;  /* 0x0000040000057882 */ /* 0x000fe20000000000 */
[----:B------:R-:W-:Y:S01]  /*00b0*/  ULDC.64 UR8, c[0x0][0x278] ;  /* 0x00009e0000087ab9 */ /* 0x000fe20000000a00 */
[----:B------:R-:W2:Y:S01]  /*00c0*/  S2R R6, SR_LANEID ;  /* 0x0000000000067919 */ /* 0x000ea20000000000 */
[----:B------:R-:W-:Y:S01]  /*00d0*/  HFMA2.MMA R10, -RZ, RZ, 0, 0 ;  /* 0x00000000ff0a7435 */ /* 0x000fe200000001ff */
[----:B------:R-:W-:Y:S01]  /*00e0*/  MOV R32, R4 ;  /* 0x0000000400207202 */ /* 0x000fe20000000f00 */
[----:B------:R-:W-:Y:S02]  /*00f0*/  ULDC.U8 UR10, c[0x0][0x28c] ;  /* 0x0000a300000a7ab9 */ /* 0x000fe40000000000 */
[----:B------:R-:W1:Y:S08]  /*0100*/  LDC R3, c[0x0][0x294] ;  /* 0x0000a500ff037b82 */ /* 0x000e700000000800 */
[----:B------:R-:W3:Y:S08]  /*0110*/  S2UR UR6, SR_CgaCtaId ;  /* 0x00000000000679c3 */ /* 0x000ef00000008800 */
[----:B------:R-:W4:Y:S01]  /*0120*/  LDC R7, c[0x0][0x10] ;  /* 0x00000400ff077b82 */ /* 0x000f220000000800 */
[----:B0-----:R-:W-:-:S02]  /*0130*/  SHF.R.U32.HI R46, RZ, 0x4, R5 ;  /* 0x00000004ff2e7819 */ /* 0x001fc40000011605 */
[----:B------:R-:W-:Y:S02]  /*0140*/  SHF.R.S32.HI R0, RZ, 0x1f, R5 ;  /* 0x0000001fff007819 */ /* 0x000fe40000011405 */
[----:B------:R-:W-:Y:S01]  /*0150*/  ISETP.GE.U32.AND P1, PT, R5, 0x200, PT ;  /* 0x000002000500780c */ /* 0x000fe20003f26070 */
[----:B-1----:R-:W-:Y:S01]  /*0160*/  IMAD R46, R3, UR7, R46 ;  /* 0x00000007032e7c24 */ /* 0x002fe2000f8e022e */
[----:B------:R-:W-:Y:S01]  /*0170*/  LEA.HI R0, R0, R5, RZ, 0x5 ;  /* 0x0000000500007211 */ /* 0x000fe200078f28ff */
[----:B---3--:R-:W-:-:S03]  /*0180*/  ULEA UR5, UR6, UR5, 0x18 ;  /* 0x0000000506057291 */ /* 0x008fc6000f8ec03f */
[C---:B------:R-:W-:Y:S02]  /*0190*/  IADD3 R44, R46.reuse, 0x20, RZ ;  /* 0x000000202e2c7810 */ /* 0x040fe40007ffe0ff */
[C---:B------:R-:W-:Y:S02]  /*01a0*/  IADD3 R8, R46.reuse, 0x40, RZ ;  /* 0x000000402e087810 */ /* 0x040fe40007ffe0ff */
[C---:B------:R-:W-:Y:S02]  /*01b0*/  IADD3 R9, R46.reuse, 0x60, RZ ;  /* 0x000000602e097810 */ /* 0x040fe40007ffe0ff */
[----:B------:R-:W-:Y:S02]  /*01c0*/  SHF.R.S32.HI R0, RZ, 0x5, R0 ;  /* 0x00000005ff007819 */ /* 0x000fe40000011400 */
[C---:B------:R-:W-:Y:S02]  /*01d0*/  IADD3 R34, R46.reuse, 0x80, RZ ;  /* 0x000000802e227810 */ /* 0x040fe40007ffe0ff */
[----:B------:R-:W-:-:S02]  /*01e0*/  IADD3 R36, R46, 0xa0, RZ ;  /* 0x000000a02e247810 */ /* 0x000fc40007ffe0ff */
[C---:B------:R-:W-:Y:S02]  /*01f0*/  IADD3 R37, R46.reuse, 0xc0, RZ ;  /* 0x000000c02e257810 */ /* 0x040fe40007ffe0ff */
[----:B------:R-:W-:Y:S02]  /*0200*/  IADD3 R38, R46, 0xe0, RZ ;  /* 0x000000e02e267810 */ /* 0x000fe40007ffe0ff */
[----:B------:R-:W-:Y:S02]  /*0210*/  ISETP.LT.U32.AND P3, PT, R44, UR8, PT ;  /* 0x000000082c007c0c */ /* 0x000fe4000bf61070 */
[----:B------:R-:W-:Y:S02]  /*0220*/  ISETP.LT.U32.AND P2, PT, R8, UR8, PT ;  /* 0x0000000808007c0c */ /* 0x000fe4000bf41070 */
[----:B------:R-:W-:Y:S02]  /*0230*/  SHF.R.S32.HI R11, RZ, 0x1f, R44 ;  /* 0x0000001fff0b7819 */ /* 0x000fe4000001142c */
[----:B------:R-:W-:-:S02]  /*0240*/  SHF.R.S32.HI R33, RZ, 0x1f, R8 ;  /* 0x0000001fff217819 */ /* 0x000fc40000011408 */
[----:B------:R-:W-:Y:S02]  /*0250*/  ISETP.LT.U32.AND P0, PT, R9, UR8, PT ;  /* 0x0000000809007c0c */ /* 0x000fe4000bf01070 */
[----:B------:R-:W-:Y:S02]  /*0260*/  SHF.R.S32.HI R35, RZ, 0x1f, R9 ;  /* 0x0000001fff237819 */ /* 0x000fe40000011409 */
[----:B------:R-:W-:Y:S02]  /*0270*/  LEA R39, R0, UR5, 0x3 ;  /* 0x0000000500277c11 */ /* 0x000fe4000f8e18ff */
[----:B------:R-:W-:Y:S02]  /*0280*/  SHF.R.S32.HI R41, RZ, 0x1f, R34 ;  /* 0x0000001fff297819 */ /* 0x000fe40000011422 */
[----:B------:R-:W-:Y:S02]  /*0290*/  SHF.R.S32.HI R43, RZ, 0x1f, R36 ;  /* 0x0000001fff2b7819 */ /* 0x000fe40000011424 */
[----:B------:R-:W-:-:S02]  /*02a0*/  SHF.R.S32.HI R45, RZ, 0x1f, R37 ;  /* 0x0000001fff2d7819 */ /* 0x000fc40000011425 */
[----:B------:R-:W-:Y:S02]  /*02b0*/  SHF.R.S32.HI R47, RZ, 0x1f, R38 ;  /* 0x0000001fff2f7819 */ /* 0x000fe40000011426 */
[----:B------:R-:W-:Y:S02]  /*02c0*/  ISETP.LT.AND.EX P3, PT, R11, UR9, !P1, P3 ;  /* 0x000000090b007c0c */ /* 0x000fe4000cf61330 */
[----:B------:R-:W-:Y:S02]  /*02d0*/  ISETP.LT.AND.EX P2, PT, R33, UR9, !P1, P2 ;  /* 0x0000000921007c0c */ /* 0x000fe4000cf41320 */
[----:B------:R-:W-:Y:S01]  /*02e0*/  ISETP.LT.AND.EX P1, PT, R35, UR9, !P1, P0 ;  /* 0x0000000923007c0c */ /* 0x000fe2000cf21300 */
[----:B--2-4-:R-:W-:-:S12]  /*02f0*/  ULDC.64 UR8, c[0x0][0x208] ;  /* 0x0000820000087ab9 */ /* 0x014fd80000000a00 */
.L_x_2099:
[----:B0-2---:R-:W0:Y:S01]  /*0300*/  LDC R17, c[0x0][0x288] ;  /* 0x0000a200ff117b82 */ /* 0x005e220000000800 */
[----:B------:R-:W-:Y:S01]  /*0310*/  ULDC.64 UR14, c[0x0][0x278] ;  /* 0x00009e00000e7ab9 */ /* 0x000fe20000000a00 */
[----:B------:R-:W-:Y:S01]  /*0320*/  SHF.R.S32.HI R49, RZ, 0x1f, R46 ;  /* 0x0000001fff317819 */ /* 0x000fe2000001142e */
[----:B------:R-:W-:Y:S01]  /*0330*/  ULDC.64 UR12, c[0x0][0x280] ;  /* 0x0000a000000c7ab9 */ /* 0x000fe20000000a00 */
[----:B------:R-:W-:-:S04]  /*0340*/  MOV R40, RZ ;  /* 0x000000ff00287202 */ /* 0x000fc80000000f00 */
        /* <DEDUP_REMOVED lines=11> */
[----:B------:R-:W-:Y:S02]  /*0400*/  IMAD.HI.U32 R3, R3, R15, R2 ;  /* 0x0000000f03037227 */ /* 0x000fe400078e0002 */
[----:B------:R-:W0:Y:S04]  /*0410*/  @P2 LDC.64 R14, c[0x0][0x220] ;  /* 0x00008800ff0e2b82 */ /* 0x000e280000000a00 */
[----:B------:R-:W-:-:S05]  /*0420*/  IMAD.HI.U32 R3, R3, R12, RZ ;  /* 0x0000000c03037227 */ /* 0x000fca00078e00ff */
[----:B------:R-:W-:-:S05]  /*0430*/  IADD3 R0, -R3, RZ, RZ ;  /* 0x000000ff03007210 */ /* 0x000fca0007ffe1ff */
[----:B------:R-:W-:-:S05]  /*0440*/  IMAD R0, R13, R0, R12 ;  /* 0x000000000d007224 */ /* 0x000fca00078e020c */
[----:B------:R-:W-:-:S13]  /*0450*/  ISETP.GT.U32.AND P4, PT, R13, R0, PT ;  /* 0x000000000d00720c */ /* 0x000fda0003f84070 */
[-C--:B------:R-:W-:Y:S02]  /*0460*/  @!P4 IADD3 R0, R0, -R13.reuse, RZ ;  /* 0x8000000d0000c210 */ /* 0x080fe40007ffe0ff */
[----:B------:R-:W-:Y:S02]  /*0470*/  @!P4 IADD3 R3, R3, 0x1, RZ ;  /* 0x000000010303c810 */ /* 0x000fe40007ffe0ff */
[----:B------:R-:W-:Y:S02]  /*0480*/  ISETP.GE.U32.AND P0, PT, R0, R13, PT ;  /* 0x0000000d0000720c */ /* 0x000fe40003f06070 */
[----:B------:R-:W-:Y:S01]  /*0490*/  LOP3.LUT R0, R32, R17, RZ, 0x3c, !PT ;  /* 0x0000001120007212 */ /* 0x000fe200078e3cff */
[----:B------:R-:W3:Y:S01]  /*04a0*/  @P3 LDC.64 R12, c[0x0][0x270] ;  /* 0x00009c00ff0c3b82 */ /* 0x000ee20000000a00 */
[----:B------:R-:W-:Y:S02]  /*04b0*/  ISETP.NE.AND P4, PT, R17, RZ, PT ;  /* 0x000000ff1100720c */ /* 0x000fe40003f85270 */
[----:B------:R-:W-:-:S02]  /*04c0*/  ISETP.GE.AND P5, PT, R0, RZ, PT ;  /* 0x000000ff0000720c */ /* 0x000fc40003fa6270 */
[----:B------:R-:W-:-:S04]  /*04d0*/  SHF.L.U32 R0, R5, 0x1, RZ ;  /* 0x0000000105007819 */ /* 0x000fc800000006ff */
[----:B------:R-:W-:Y:S02]  /*04e0*/  LOP3.LUT R59, R0, 0x1e, RZ, 0xc0, !PT ;  /* 0x0000001e003b7812 */ /* 0x000fe400078ec0ff */
[----:B------:R-:W-:Y:S02]  /*04f0*/  @P0 IADD3 R3, R3, 0x1, RZ ;  /* 0x0000000103030810 */ /* 0x000fe40007ffe0ff */
[----:B------:R-:W-:Y:S02]  /*0500*/  ISETP.GE.U32.AND P0, PT, R36, UR14, PT ;  /* 0x0000000e24007c0c */ /* 0x000fe4000bf06070 */
[----:B------:R-:W-:Y:S02]  /*0510*/  MOV R57, R3 ;  /* 0x0000000300397202 */ /* 0x000fe40000000f00 */
[----:B------:R-:W-:Y:S02]  /*0520*/  ISETP.GE.AND.EX P0, PT, R43, UR15, PT, P0 ;  /* 0x0000000f2b007c0c */ /* 0x000fe4000bf06300 */
[----:B------:R-:W-:-:S02]  /*0530*/  @!P5 IADD3 R57, -R57, RZ, RZ ;  /* 0x000000ff3939d210 */ /* 0x000fc40007ffe1ff */
[----:B------:R-:W-:Y:S02]  /*0540*/  @!P4 LOP3.LUT R57, RZ, R17, RZ, 0x33, !PT ;  /* 0x00000011ff39c212 */ /* 0x000fe400078e33ff */
[----:B------:R-:W-:Y:S02]  /*0550*/  ISETP.GE.U32.AND P4, PT, R46, UR14, PT ;  /* 0x0000000e2e007c0c */ /* 0x000fe4000bf86070 */
[----:B------:R-:W-:Y:S02]  /*0560*/  IADD3 R3, -R57, RZ, RZ ;  /* 0x000000ff39037210 */ /* 0x000fe40007ffe1ff */
[----:B------:R-:W-:Y:S02]  /*0570*/  SHF.R.S32.HI R0, RZ, 0x1f, R57 ;  /* 0x0000001fff007819 */ /* 0x000fe40000011439 */
[----:B------:R-:W-:Y:S01]  /*0580*/  ISETP.GE.AND.EX P4, PT, R49, UR15, PT, P4 ;  /* 0x0000000f31007c0c */ /* 0x000fe2000bf86340 */
[----:B------:R-:W-:Y:S01]  /*0590*/  IMAD R58, R17, R3, R32 ;  /* 0x00000003113a7224 */ /* 0x000fe200078e0220 */
[----:B------:R-:W-:Y:S01]  /*05a0*/  ISETP.GE.U32.AND P5, PT, R34, UR14, PT ;  /* 0x0000000e22007c0c */ /* 0x000fe2000bfa6070 */
[----:B------:R-:W-:Y:S01]  /*05b0*/  IMAD R0, R0, UR12, RZ ;  /* 0x0000000c00007c24 */ /* 0x000fe2000f8e02ff */
[----:B------:R-:W-:Y:S01]  /*05c0*/  ISETP.GT.U32.OR P4, PT, R5, 0x1ff, P4 ;  /* 0x000001ff0500780c */ /* 0x000fe20002784470 */
[----:B------:R-:W4:Y:S01]  /*05d0*/  @P1 LDC.64 R2, c[0x0][0x270] ;  /* 0x00009c00ff021b82 */ /* 0x000f220000000a00 */
[----:B------:R-:W-:Y:S01]  /*05e0*/  LEA R58, R58, R59, 0x5 ;  /* 0x0000003b3a3a7211 */ /* 0x000fe200078e28ff */
[----:B------:R-:W-:Y:S01]  /*05f0*/  IMAD R55, R57, UR13, R0 ;  /* 0x0000000d39377c24 */ /* 0x000fe2000f8e0200 */
[----:B------:R-:W-:Y:S01]  /*0600*/  ISETP.GE.AND.EX P5, PT, R41, UR15, PT, P5 ;  /* 0x0000000f29007c0c */ /* 0x000fe2000bfa6350 */
[----:B---3--:R-:W-:Y:S01]  /*0610*/  @P3 IMAD R0, R11, R12, RZ ;  /* 0x0000000c0b003224 */ /* 0x008fe200078e02ff */
[----:B------:R-:W-:-:S02]  /*0620*/  SHF.R.S32.HI R59, RZ, 0x1f, R58 ;  /* 0x0000001fff3b7819 */ /* 0x000fc4000001143a */
[C---:B------:R-:W-:Y:S01]  /*0630*/  ISETP.LT.U32.AND P5, PT, R5.reuse, 0x200, !P5 ;  /* 0x000002000500780c */ /* 0x040fe20006fa1070 */
[----:B------:R-:W-:Y:S01]  /*0640*/  @P3 IMAD R13, R44, R13, R0 ;  /* 0x0000000d2c0d3224 */ /* 0x000fe200078e0200 */
[----:B------:R-:W-:Y:S01]  /*0650*/  ISETP.LT.U32.AND P0, PT, R5, 0x200, !P0 ;  /* 0x000002000500780c */ /* 0x000fe20004701070 */
[----:B------:R-:W-:Y:S01]  /*0660*/  IMAD.WIDE.U32 R56, R57, UR12, R58 ;  /* 0x0000000c39387c25 */ /* 0x000fe2000f8e003a */
[----:B------:R-:W3:Y:S04]  /*0670*/  @P1 LDC.64 R16, c[0x0][0x220] ;  /* 0x00008800ff101b82 */ /* 0x000ee80000000a00 */
[----:B------:R-:W-:Y:S02]  /*0680*/  IADD3 R55, R57, R55, RZ ;  /* 0x0000003739377210 */ /* 0x000fe40007ffe0ff */
[----:B------:R-:W-:-:S02]  /*0690*/  @P3 MOV R54, R56 ;  /* 0x0000003800363202 */ /* 0x000fc40000000f00 */
[----:B------:R-:W5:Y:S01]  /*06a0*/  @!P4 LDC.64 R18, c[0x0][0x270] ;  /* 0x00009c00ff12cb82 */ /* 0x000f620000000a00 */
[----:B------:R-:W-:Y:S02]  /*06b0*/  @P1 MOV R30, R56 ;  /* 0x00000038001e1202 */ /* 0x000fe40000000f00 */
[----:B------:R-:W-:Y:S01]  /*06c0*/  @P3 IMAD.WIDE.U32 R24, R44, R12, R54 ;  /* 0x0000000c2c183225 */ /* 0x000fe200078e0036 */
[----:B------:R-:W-:-:S04]  /*06d0*/  @P1 MOV R31, R55 ;  /* 0x00000037001f1202 */ /* 0x000fc80000000f00 */
[----:B------:R-:W-:Y:S01]  /*06e0*/  @P3 IADD3 R0, R25, R13, RZ ;  /* 0x0000000d19003210 */ /* 0x000fe20007ffe0ff */
[----:B----4-:R-:W-:Y:S01]  /*06f0*/  @P1 IMAD.WIDE.U32 R30, R9, R2, R30 ;  /* 0x00000002091e1225 */ /* 0x010fe200078e001e */
[C---:B-1----:R-:W-:Y:S01]  /*0700*/  @P3 LEA R28, P6, R24.reuse, R20, 0x1 ;  /* 0x00000014181c3211 */ /* 0x042fe200078c08ff */
[----:B------:R-:W1:Y:S01]  /*0710*/  @P5 LDC.64 R12, c[0x0][0x270] ;  /* 0x00009c00ff0c5b82 */ /* 0x000e620000000a00 */
[----:B------:R-:W-:Y:S01]  /*0720*/  @P2 MOV R25, R55 ;  /* 0x0000003700192202 */ /* 0x000fe20000000f00 */
[----:B--2---:R-:W-:Y:S01]  /*0730*/  @P2 IMAD R20, R33, R22, RZ ;  /* 0x0000001621142224 */ /* 0x004fe200078e02ff */
[----:B------:R-:W-:Y:S01]  /*0740*/  @P3 LEA.HI.X R29, R24, R21, R0, 0x1, P6 ;  /* 0x00000015181d3211 */ /* 0x000fe200030f0c00 */
[----:B------:R-:W-:Y:S01]  /*0750*/  @P1 IMAD R0, R35, R2, RZ ;  /* 0x0000000223001224 */ /* 0x000fe200078e02ff */
[----:B------:R-:W-:Y:S01]  /*0760*/  @P2 MOV R24, R56 ;  /* 0x0000003800182202 */ /* 0x000fe20000000f00 */
[C---:B------:R-:W-:Y:S02]  /*0770*/  @P2 IMAD R23, R8.reuse, R23, R20 ;  /* 0x0000001708172224 */ /* 0x040fe400078e0214 */
[----:B------:R-:W-:Y:S01]  /*0780*/  @P1 IMAD R51, R9, R3, R0 ;  /* 0x0000000309331224 */ /* 0x000fe200078e0200 */
[----:B------:R-:W2:Y:S01]  /*0790*/  @!P4 LDC.64 R20, c[0x0][0x220] ;  /* 0x00008800ff14cb82 */ /* 0x000ea20000000a00 */
[----:B------:R-:W-:-:S05]  /*07a0*/  @P2 IMAD.WIDE.U32 R24, R8, R22, R24 ;  /* 0x0000001608182225 */ /* 0x000fca00078e0018 */
[----:B------:R-:W-:Y:S02]  /*07b0*/  @P2 IADD3 R0, R25, R23, RZ ;  /* 0x0000001719002210 */ /* 0x000fe40007ffe0ff */
[----:B------:R-:W4:Y:S01]  /*07c0*/  @P0 LDC.64 R2, c[0x0][0x270] ;  /* 0x00009c00ff020b82 */ /* 0x000f220000000a00 */
[----:B0-----:R-:W-:Y:S01]  /*07d0*/  @P2 LEA R26, P6, R24, R14, 0x1 ;  /* 0x0000000e181a2211 */ /* 0x001fe200078c08ff */
[----:B-----5:R-:W-:-:S03]  /*07e0*/  @!P4 IMAD R14, R49, R18, RZ ;  /* 0x00000012310ec224 */ /* 0x020fc600078e02ff */
[----:B------:R-:W-:Y:S02]  /*07f0*/  @P2 LEA.HI.X R27, R24, R15, R0, 0x1, P6 ;  /* 0x0000000f181b2211 */ /* 0x000fe400030f0c00 */
[----:B------:R-:W-:Y:S01]  /*0800*/  @P1 IADD3 R0, R31, R51, RZ ;  /* 0x000000331f001210 */ /* 0x000fe20007ffe0ff */
[----:B------:R-:W0:Y:S01]  /*0810*/  @P5 LDC.64 R22, c[0x0][0x220] ;  /* 0x00008800ff165b82 */ /* 0x000e220000000a00 */
[----:B------:R-:W-:Y:S01]  /*0820*/  @!P4 IMAD R31, R46, R19, R14 ;  /* 0x000000132e1fc224 */ /* 0x000fe200078e020e */
[----:B------:R-:W-:Y:S02]  /*0830*/  @!P4 MOV R14, R56 ;  /* 0x00000038000ec202 */ /* 0x000fe40000000f00 */
[----:B------:R-:W-:Y:S02]  /*0840*/  @!P4 MOV R15, R55 ;  /* 0x00000037000fc202 */ /* 0x000fe40000000f00 */
[----:B---3--:R-:W-:Y:S02]  /*0850*/  @P1 LEA R24, P6, R30, R16, 0x1 ;  /* 0x000000101e181211 */ /* 0x008fe400078c08ff */
[----:B------:R-:W-:Y:S01]  /*0860*/  @P5 MOV R16, R56 ;  /* 0x0000003800105202 */ /* 0x000fe20000000f00 */
[----:B------:R-:W-:Y:S01]  /*0870*/  @!P4 IMAD.WIDE.U32 R18, R46, R18, R14 ;  /* 0x000000122e12c225 */ /* 0x000fe200078e000e */
[----:B------:R-:W-:Y:S01]  /*0880*/  @P1 LEA.HI.X R25, R30, R17, R0, 0x1, P6 ;  /* 0x000000111e191211 */ /* 0x000fe200030f0c00 */
[----:B------:R-:W3:Y:S01]  /*0890*/  @P0 LDC.64 R14, c[0x0][0x220] ;  /* 0x00008800ff0e0b82 */ /* 0x000ee20000000a00 */
[----:B------:R-:W-:Y:S01]  /*08a0*/  @P5 MOV R17, R55 ;  /* 0x0000003700115202 */ /* 0x000fe20000000f00 */
[----:B-1----:R-:W-:Y:S01]  /*08b0*/  @P5 IMAD R0, R41, R12, RZ ;  /* 0x0000000c29005224 */ /* 0x002fe200078e02ff */
[----:B--2---:R-:W-:-:S03]  /*08c0*/  @!P4 LEA R30, P6, R18, R20, 0x1 ;  /* 0x00000014121ec211 */ /* 0x004fc600078c08ff */
[C---:B------:R-:W-:Y:S01]  /*08d0*/  @P5 IMAD R13, R34.reuse, R13, R0 ;  /* 0x0000000d220d5224 */ /* 0x040fe200078e0200 */
[----:B------:R-:W-:Y:S01]  /*08e0*/  @!P4 IADD3 R0, R19, R31, RZ ;  /* 0x0000001f1300c210 */ /* 0x000fe20007ffe0ff */
[----:B------:R-:W-:-:S03]  /*08f0*/  @P5 IMAD.WIDE.U32 R16, R34, R12, R16 ;  /* 0x0000000c22105225 */ /* 0x000fc600078e0010 */
[----:B------:R-:W-:Y:S01]  /*0900*/  @!P4 LEA.HI.X R31, R18, R21, R0, 0x1, P6 ;  /* 0x00000015121fc211 */ /* 0x000fe200030f0c00 */
[----:B----4-:R-:W-:Y:S01]  /*0910*/  @P0 IMAD R12, R43, R2, RZ ;  /* 0x000000022b0c0224 */ /* 0x010fe200078e02ff */
[----:B------:R-:W-:Y:S02]  /*0920*/  @P5 IADD3 R0, R17, R13, RZ ;  /* 0x0000000d11005210 */ /* 0x000fe40007ffe0ff */
[----:B0-----:R-:W-:Y:S01]  /*0930*/  @P5 LEA R22, P6, R16, R22, 0x1 ;  /* 0x0000001610165211 */ /* 0x001fe200078c08ff */
[----:B------:R-:W-:Y:S01]  /*0940*/  @P0 IMAD R3, R36, R3, R12 ;  /* 0x0000000324030224 */ /* 0x000fe200078e020c */
[----:B------:R-:W-:Y:S02]  /*0950*/  @P0 MOV R12, R56 ;  /* 0x00000038000c0202 */ /* 0x000fe40000000f00 */
[----:B------:R-:W-:Y:S02]  /*0960*/  @P0 MOV R13, R55 ;  /* 0x00000037000d0202 */ /* 0x000fe40000000f00 */
[----:B------:R-:W-:-:S02]  /*0970*/  @P5 LEA.HI.X R23, R16, R23, R0, 0x1, P6 ;  /* 0x0000001710175211 */ /* 0x000fc400030f0c00 */
[----:B------:R-:W-:Y:S01]  /*0980*/  ISETP.GE.U32.AND P6, PT, R37, UR14, PT ;  /* 0x0000000e25007c0c */ /* 0x000fe2000bfc6070 */
[----:B------:R-:W-:Y:S02]  /*0990*/  @P0 IMAD.WIDE.U32 R12, R36, R2, R12 ;  /* 0x00000002240c0225 */ /* 0x000fe400078e000c */
[----:B------:R0:W2:Y:S01]  /*09a0*/  @P5 LDG.E R40, desc[UR8][R22.64] ;  /* 0x0000000816285981 */ /* 0x0000a2000c1e1900 */
[----:B------:R-:W-:Y:S02]  /*09b0*/  ISETP.GE.AND.EX P6, PT, R45, UR15, PT, P6 ;  /* 0x0000000f2d007c0c */ /* 0x000fe4000bfc6360 */
[----:B------:R-:W-:Y:S02]  /*09c0*/  @P0 IADD3 R0, R13, R3, RZ ;  /* 0x000000030d000210 */ /* 0x000fe40007ffe0ff */
[----:B---3--:R-:W-:Y:S02]  /*09d0*/  @P0 LEA R20, P5, R12, R14, 0x1 ;  /* 0x0000000e0c140211 */ /* 0x008fe400078a08ff */
[----:B------:R-:W-:-:S02]  /*09e0*/  ISETP.LT.U32.AND P6, PT, R5, 0x200, !P6 ;  /* 0x000002000500780c */ /* 0x000fc400077c1070 */
[----:B------:R-:W-:Y:S02]  /*09f0*/  @P0 LEA.HI.X R21, R12, R15, R0, 0x1, P5 ;  /* 0x0000000f0c150211 */ /* 0x000fe400028f0c00 */
[----:B------:R-:W-:Y:S02]  /*0a00*/  ISETP.GE.U32.AND P5, PT, R38, UR14, PT ;  /* 0x0000000e26007c0c */ /* 0x000fe4000bfa6070 */
[----:B------:R-:W-:Y:S02]  /*0a10*/  MOV R42, RZ ;  /* 0x000000ff002a7202 */ /* 0x000fe40000000f00 */
[----:B------:R-:W-:-:S04]  /*0a20*/  ISETP.GE.AND.EX P5, PT, R47, UR15, PT, P5 ;  /* 0x0000000f2f007c0c */ /* 0x000fc8000bfa6350 */
[----:B------:R-:W-:Y:S01]  /*0a30*/  ISETP.LT.U32.AND P5, PT, R5, 0x200, !P5 ;  /* 0x000002000500780c */ /* 0x000fe20006fa1070 */
[----:B------:R-:W1:Y:S01]  /*0a40*/  @P6 LDC.64 R12, c[0x0][0x270] ;  /* 0x00009c00ff0c6b82 */ /* 0x000e620000000a00 */
[----:B------:R-:W-:Y:S01]  /*0a50*/  MOV R3, RZ ;  /* 0x000000ff00037202 */ /* 0x000fe20000000f00 */
[----:B------:R3:W4:Y:S01]  /*0a60*/  @P3 LDG.E R42, desc[UR8][R28.64] ;  /* 0x000000081c2a3981 */ /* 0x000722000c1e1900 */
[----:B------:R-:W-:-:S04]  /*0a70*/  MOV R2, RZ ;  /* 0x000000ff00027202 */ /* 0x000fc80000000f00 */
[----:B------:R-:W5:Y:S01]  /*0a80*/  @!P4 LDG.E R3, desc[UR8][R30.64] ;  /* 0x000000081e03c981 */ /* 0x000f62000c1e1900 */
[----:B------:R-:W3:Y:S01]  /*0a90*/  @P6 LDC.64 R16, c[0x0][0x220] ;  /* 0x00008800ff106b82 */ /* 0x000ee20000000a00 */
[----:B------:R-:W-:Y:S02]  /*0aa0*/  MOV R0, RZ ;  /* 0x000000ff00007202 */ /* 0x000fe40000000f00 */
[----:B------:R-:W2:Y:S01]  /*0ab0*/  @P2 LDG.E R2, desc[UR8][R26.64] ;  /* 0x000000081a022981 */ /* 0x000ea2000c1e1900 */
[----:B------:R-:W-:Y:S02]  /*0ac0*/  MOV R48, RZ ;  /* 0x000000ff00307202 */ /* 0x000fe40000000f00 */
[----:B0-----:R-:W-:Y:S01]  /*0ad0*/  @P6 MOV R23, R55 ;  /* 0x0000003700176202 */ /* 0x001fe20000000f00 */
[----:B------:R-:W2:Y:S01]  /*0ae0*/  @P1 LDG.E R0, desc[UR8][R24.64] ;  /* 0x0000000818001981 */ /* 0x000ea2000c1e1900 */
[----:B------:R-:W0:Y:S03]  /*0af0*/  @P5 LDC.64 R14, c[0x0][0x270] ;  /* 0x00009c00ff0e5b82 */ /* 0x000e260000000a00 */
[----:B------:R3:W2:Y:S05]  /*0b00*/  @P0 LDG.E R48, desc[UR8][R20.64] ;  /* 0x0000000814300981 */ /* 0x0006aa000c1e1900 */
[----:B------:R-:W0:Y:S01]  /*0b10*/  @P5 LDC.64 R18, c[0x0][0x220] ;  /* 0x00008800ff125b82 */ /* 0x000e220000000a00 */
[----:B-1----:R-:W-:-:S04]  /*0b20*/  @P6 IMAD R22, R45, R12, RZ ;  /* 0x0000000c2d166224 */ /* 0x002fc800078e02ff */
[C---:B---3--:R-:W-:Y:S01]  /*0b30*/  @P6 IMAD R29, R37.reuse, R13, R22 ;  /* 0x0000000d251d6224 */ /* 0x048fe200078e0216 */
[-C--:B------:R-:W-:Y:S02]  /*0b40*/  @P6 MOV R22, R56.reuse ;  /* 0x0000003800166202 */ /* 0x080fe40000000f00 */
[----:B------:R-:W-:Y:S02]  /*0b50*/  @P5 MOV R20, R56 ;  /* 0x0000003800145202 */ /* 0x000fe40000000f00 */
[----:B------:R-:W-:Y:S01]  /*0b60*/  @P5 MOV R21, R55 ;  /* 0x0000003700155202 */ /* 0x000fe20000000f00 */
[----:B------:R-:W-:-:S04]  /*0b70*/  @P6 IMAD.WIDE.U32 R12, R37, R12, R22 ;  /* 0x0000000c250c6225 */ /* 0x000fc800078e0016 */
[----:B0-----:R-:W-:Y:S01]  /*0b80*/  @P5 IMAD R22, R47, R14, RZ ;  /* 0x0000000e2f165224 */ /* 0x001fe200078e02ff */
[----:B------:R-:W-:Y:S02]  /*0b90*/  @P6 IADD3 R13, R13, R29, RZ ;  /* 0x0000001d0d0d6210 */ /* 0x000fe40007ffe0ff */
[----:B------:R-:W-:Y:S01]  /*0ba0*/  @P6 LEA R16, P0, R12, R16, 0x1 ;  /* 0x000000100c106211 */ /* 0x000fe200078008ff */
[C---:B------:R-:W-:Y:S02]  /*0bb0*/  @P5 IMAD R23, R38.reuse, R15, R22 ;  /* 0x0000000f26175224 */ /* 0x040fe400078e0216 */
[----:B------:R-:W-:Y:S01]  /*0bc0*/  @P5 IMAD.WIDE.U32 R14, R38, R14, R20 ;  /* 0x0000000e260e5225 */ /* 0x000fe200078e0014 */
[----:B------:R-:W-:Y:S02]  /*0bd0*/  CS2R R50, SRZ ;  /* 0x0000000000327805 */ /* 0x000fe4000001ff00 */
[----:B------:R-:W-:Y:S02]  /*0be0*/  @P6 LEA.HI.X R17, R12, R17, R13, 0x1, P0 ;  /* 0x000000110c116211 */ /* 0x000fe400000f0c0d */
[----:B------:R-:W-:-:S02]  /*0bf0*/  @P5 IADD3 R12, R15, R23, RZ ;  /* 0x000000170f0c5210 */ /* 0x000fc40007ffe0ff */
[C---:B------:R-:W-:Y:S01]  /*0c00*/  @P5 LEA R18, P0, R14.reuse, R18, 0x1 ;  /* 0x000000120e125211 */ /* 0x040fe200078008ff */
[----:B------:R0:W3:Y:S03]  /*0c10*/  @P6 LDG.E R50, desc[UR8][R16.64] ;  /* 0x0000000810326981 */ /* 0x0000e6000c1e1900 */
[----:B------:R-:W-:-:S05]  /*0c20*/  @P5 LEA.HI.X R19, R14, R19, R12, 0x1, P0 ;  /* 0x000000130e135211 */ /* 0x000fca00000f0c0c */
[----:B------:R1:W3:Y:S01]  /*0c30*/  @P5 LDG.E R51, desc[UR8][R18.64] ;  /* 0x0000000812335981 */ /* 0x0002e2000c1e1900 */
[C---:B------:R-:W-:Y:S02]  /*0c40*/  ISETP.GT.AND P0, PT, R6.reuse, 0x1e, PT ;  /* 0x0000001e0600780c */ /* 0x040fe40003f04270 */
[----:B------:R-:W-:Y:S01]  /*0c50*/  ISETP.GT.AND P5, PT, R6, 0xf, PT ;  /* 0x0000000f0600780c */ /* 0x000fe20003fa4270 */
[----:B------:R-:W3:Y:S01]  /*0c60*/  LDC R52, c[0x0][0xc] ;  /* 0x00000300ff347b82 */ /* 0x000ee20000000800 */
[----:B------:R-:W-:Y:S01]  /*0c70*/  BSSY B0, `(.L_x_2063) ;  /* 0x0000089000007945 */ /* 0x000fe20003800000 */
[----:B----4-:R-:W-:-:S04]  /*0c80*/  PRMT R12, R42, 0x7632, R12 ;  /* 0x000076322a0c7816 */ /* 0x010fc8000000000c */
[----:B------:R-:W-:Y:S02]  /*0c90*/  SHF.L.U32 R15, R12, 0x10, RZ ;  /* 0x000000100c0f7819 */ /* 0x000fe400000006ff */
[----:B-----5:R-:W-:Y:S02]  /*0ca0*/  PRMT R12, R3, 0x7632, R12 ;  /* 0x00007632030c7816 */ /* 0x020fe4000000000c */
[----:B------:R-:W-:Y:S02]  /*0cb0*/  SHF.L.U32 R14, R42, 0x10, RZ ;  /* 0x000000102a0e7819 */ /* 0x000fe400000006ff */
[----:B------:R-:W-:Y:S01]  /*0cc0*/  SHF.L.U32 R13, R12, 0x10, RZ ;  /* 0x000000100c0d7819 */ /* 0x000fe200000006ff */
[----:B------:R-:W-:Y:S01]  /*0cd0*/  FMUL.FTZ R21, R15, R15 ;  /* 0x0000000f0f157220 */ /* 0x000fe20000410000 */
[----:B------:R-:W-:Y:S01]  /*0ce0*/  SHF.L.U32 R12, R3, 0x10, RZ ;  /* 0x00000010030c7819 */ /* 0x000fe200000006ff */
[----:B0-----:R-:W-:Y:S01]  /*0cf0*/  FADD.FTZ R16, R14, R15 ;  /* 0x0000000f0e107221 */ /* 0x001fe20000010000 */
[----:B--2---:R-:W-:Y:S01]  /*0d00*/  PRMT R20, R2, 0x7632, R20 ;  /* 0x0000763202147816 */ /* 0x004fe20000000014 */
[----:B------:R-:W-:Y:S01]  /*0d10*/  FMUL.FTZ R15, R13, R13 ;  /* 0x0000000d0d0f7220 */ /* 0x000fe20000410000 */
[----:B-1----:R-:W-:-:S02]  /*0d20*/  PRMT R18, R0, 0x7632, R18 ;  /* 0x0000763200127816 */ /* 0x002fc40000000012 */
[----:B------:R-:W-:Y:S01]  /*0d30*/  SHF.L.U32 R20, R20, 0x10, RZ ;  /* 0x0000001014147819 */ /* 0x000fe200000006ff */
[----:B------:R-:W-:Y:S01]  /*0d40*/  FFMA.FTZ R15, R12, R12, R15 ;  /* 0x0000000c0c0f7223 */ /* 0x000fe2000001000f */
[----:B------:R-:W-:Y:S01]  /*0d50*/  FFMA.FTZ R14, R14, R14, R21 ;  /* 0x0000000e0e0e7223 */ /* 0x000fe20000010015 */
[----:B------:R-:W-:Y:S01]  /*0d60*/  SHF.L.U32 R17, R2, 0x10, RZ ;  /* 0x0000001002117819 */ /* 0x000fe200000006ff */
[----:B------:R-:W-:Y:S01]  /*0d70*/  FADD.FTZ R13, R12, R13 ;  /* 0x0000000d0c0d7221 */ /* 0x000fe20000010000 */
[----:B------:R-:W-:Y:S01]  /*0d80*/  FADD.FTZ R15, RZ, R15 ;  /* 0x0000000fff0f7221 */ /* 0x000fe20000010000 */
[----:B------:R-:W-:Y:S01]  /*0d90*/  FMUL.FTZ R12, R20, R20 ;  /* 0x00000014140c7220 */ /* 0x000fe20000410000 */
[----:B------:R-:W-:Y:S01]  /*0da0*/  SHF.L.U32 R19, R18, 0x10, RZ ;  /* 0x0000001012137819 */ /* 0x000fe200000006ff */
[----:B------:R-:W-:Y:S01]  /*0db0*/  FADD.FTZ R20, R17, R20 ;  /* 0x0000001411147221 */ /* 0x000fe20000010000 */
[----:B------:R-:W-:Y:S01]  /*0dc0*/  FADD.FTZ R14, R15, R14 ;  /* 0x0000000e0f0e7221 */ /* 0x000fe20000010000 */
[----:B------:R-:W-:Y:S01]  /*0dd0*/  FADD.FTZ R13, RZ, R13 ;  /* 0x0000000dff0d7221 */ /* 0x000fe20000010000 */
[----:B------:R-:W-:Y:S01]  /*0de0*/  PRMT R15, R40, 0x7632, R15 ;  /* 0x00007632280f7816 */ /* 0x000fe2000000000f */
[----:B------:R-:W-:Y:S01]  /*0df0*/  FFMA.FTZ R17, R17, R17, R12 ;  /* 0x0000001111117223 */ /* 0x000fe2000001000c */
[----:B------:R-:W-:Y:S01]  /*0e00*/  SHF.L.U32 R12, R0, 0x10, RZ ;  /* 0x00000010000c7819 */ /* 0x000fe200000006ff */
[----:B------:R-:W-:Y:S01]  /*0e10*/  FMUL.FTZ R21, R19, R19 ;  /* 0x0000001313157220 */ /* 0x000fe20000410000 */
[----:B------:R-:W-:Y:S01]  /*0e20*/  FADD.FTZ R13, R13, R16 ;  /* 0x000000100d0d7221 */ /* 0x000fe20000010000 */
[----:B------:R-:W-:-:S02]  /*0e30*/  SHF.L.U32 R15, R15, 0x10, RZ ;  /* 0x000000100f0f7819 */ /* 0x000fc400000006ff */
[----:B------:R-:W-:Y:S01]  /*0e40*/  PRMT R18, R48, 0x7632, R18 ;  /* 0x0000763230127816 */ /* 0x000fe20000000012 */
[C---:B------:R-:W-:Y:S01]  /*0e50*/  FADD.FTZ R16, R12.reuse, R19 ;  /* 0x000000130c107221 */ /* 0x040fe20000010000 */
[----:B------:R-:W-:Y:S01]  /*0e60*/  FFMA.FTZ R21, R12, R12, R21 ;  /* 0x0000000c0c157223 */ /* 0x000fe20000010015 */
[----:B------:R-:W-:Y:S01]  /*0e70*/  FADD.FTZ R13, R13, R20 ;  /* 0x000000140d0d7221 */ /* 0x000fe20000010000 */
[----:B------:R-:W-:Y:S01]  /*0e80*/  FADD.FTZ R14, R14, R17 ;  /* 0x000000110e0e7221 */ /* 0x000fe20000010000 */
[----:B------:R-:W-:Y:S01]  /*0e90*/  SHF.L.U32 R12, R40, 0x10, RZ ;  /* 0x00000010280c7819 */ /* 0x000fe200000006ff */
[----:B------:R-:W-:Y:S01]  /*0ea0*/  FMUL.FTZ R17, R15, R15 ;  /* 0x0000000f0f117220 */ /* 0x000fe20000410000 */
[----:B------:R-:W-:Y:S01]  /*0eb0*/  SHF.L.U32 R19, R18, 0x10, RZ ;  /* 0x0000001012137819 */ /* 0x000fe200000006ff */
[----:B------:R-:W-:Y:S01]  /*0ec0*/  FADD.FTZ R13, R13, R16 ;  /* 0x000000100d0d7221 */ /* 0x000fe20000010000 */
[----:B------:R-:W-:Y:S01]  /*0ed0*/  FADD.FTZ R14, R14, R21 ;  /* 0x000000150e0e7221 */ /* 0x000fe20000010000 */
[C---:B------:R-:W-:Y:S01]  /*0ee0*/  FADD.FTZ R16, R12.reuse, R15 ;  /* 0x0000000f0c107221 */ /* 0x040fe20000010000 */
[----:B------:R-:W-:Y:S01]  /*0ef0*/  FFMA.FTZ R17, R12, R12, R17 ;  /* 0x0000000c0c117223 */ /* 0x000fe20000010011 */
[----:B------:R-:W-:Y:S01]  /*0f00*/  SHF.L.U32 R12, R48, 0x10, RZ ;  /* 0x00000010300c7819 */ /* 0x000fe200000006ff */
[----:B------:R-:W-:Y:S01]  /*0f10*/  FMUL.FTZ R15, R19, R19 ;  /* 0x00000013130f7220 */ /* 0x000fe20000410000 */
[----:B---3--:R-:W-:Y:S01]  /*0f20*/  PRMT R18, R50, 0x7632, R18 ;  /* 0x0000763232127816 */ /* 0x008fe20000000012 */
[----:B------:R-:W-:-:S02]  /*0f30*/  FADD.FTZ R14, R14, R17 ;  /* 0x000000110e0e7221 */ /* 0x000fc40000010000 */
[----:B------:R-:W-:Y:S01]  /*0f40*/  FFMA.FTZ R15, R12, R12, R15 ;  /* 0x0000000c0c0f7223 */ /* 0x000fe2000001000f */
[----:B------:R-:W-:Y:S01]  /*0f50*/  SHF.L.U32 R17, R18, 0x10, RZ ;  /* 0x0000001012117819 */ /* 0x000fe200000006ff */
[----:B------:R-:W-:Y:S01]  /*0f60*/  FADD.FTZ R13, R13, R16 ;  /* 0x000000100d0d7221 */ /* 0x000fe20000010000 */
[----:B------:R-:W-:Y:S01]  /*0f70*/  FADD.FTZ R16, R12, R19 ;  /* 0x000000130c107221 */ /* 0x000fe20000010000 */
[----:B------:R-:W-:Y:S02]  /*0f80*/  PRMT R18, R51, 0x7632, R18 ;  /* 0x0000763233127816 */ /* 0x000fe40000000012 */
[----:B------:R-:W-:Y:S01]  /*0f90*/  FMUL.FTZ R19, R17, R17 ;  /* 0x0000001111137220 */ /* 0x000fe20000410000 */
[----:B------:R-:W-:Y:S01]  /*0fa0*/  SHF.L.U32 R12, R50, 0x10, RZ ;  /* 0x00000010320c7819 */ /* 0x000fe200000006ff */
[----:B------:R-:W-:Y:S01]  /*0fb0*/  FADD.FTZ R14, R14, R15 ;  /* 0x0000000f0e0e7221 */ /* 0x000fe20000010000 */
[----:B------:R-:W-:Y:S01]  /*0fc0*/  SHF.L.U32 R15, R18, 0x10, RZ ;  /* 0x00000010120f7819 */ /* 0x000fe200000006ff */
[----:B------:R-:W-:-:S02]  /*0fd0*/  FADD.FTZ R13, R13, R16 ;  /* 0x000000100d0d7221 */ /* 0x000fc40000010000 */
[C---:B------:R-:W-:Y:S01]  /*0fe0*/  FADD.FTZ R16, R12.reuse, R17 ;  /* 0x000000110c107221 */ /* 0x040fe20000010000 */
[----:B------:R-:W-:Y:S01]  /*0ff0*/  FFMA.FTZ R19, R12, R12, R19 ;  /* 0x0000000c0c137223 */ /* 0x000fe20000010013 */
[----:B------:R-:W-:Y:S01]  /*1000*/  SHF.L.U32 R12, R51, 0x10, RZ ;  /* 0x00000010330c7819 */ /* 0x000fe200000006ff */
[----:B------:R-:W-:Y:S01]  /*1010*/  FMUL.FTZ R17, R15, R15 ;  /* 0x0000000f0f117220 */ /* 0x000fe20000410000 */
[----:B------:R-:W-:Y:S01]  /*1020*/  FADD.FTZ R13, R13, R16 ;  /* 0x000000100d0d7221 */ /* 0x000fe20000010000 */
[----:B------:R-:W-:Y:S02]  /*1030*/  FADD.FTZ R14, R14, R19 ;  /* 0x000000130e0e7221 */ /* 0x000fe40000010000 */
[C---:B------:R-:W-:Y:S01]  /*1040*/  FADD.FTZ R16, R12.reuse, R15 ;  /* 0x0000000f0c107221 */ /* 0x040fe20000010000 */
[----:B------:R-:W-:-:S03]  /*1050*/  FFMA.FTZ R17, R12, R12, R17 ;  /* 0x0000000c0c117223 */ /* 0x000fc60000010011 */
[----:B------:R-:W-:Y:S01]  /*1060*/  FADD.FTZ R13, R13, R16 ;  /* 0x000000100d0d7221 */ /* 0x000fe20000010000 */
[----:B------:R-:W-:-:S04]  /*1070*/  FADD.FTZ R14, R14, R17 ;  /* 0x000000110e0e7221 */ /* 0x000fc80000010000 */
[----:B------:R-:W0:Y:S04]  /*1080*/  SHFL.DOWN PT, R12, R13, 0x1, 0x1f ;  /* 0x08201f000d0c7f89 */ /* 0x000e2800000e0000 */
[----:B------:R-:W1:Y:S01]  /*1090*/  SHFL.DOWN PT, R15, R14, 0x1, 0x1f ;  /* 0x08201f000e0f7f89 */ /* 0x000e6200000e0000 */
        /* <DEDUP_REMOVED lines=19> */
[----:B------:R-:W-:Y:S02]  /*11d0*/  ISETP.NE.AND P0, PT, R6, RZ, PT ;  /* 0x000000ff0600720c */ /* 0x000fe40003f05270 */
[----:B------:R-:W-:Y:S01]  /*11e0*/  ISETP.GE.U32.AND P6, PT, R52, 0x2, PT ;  /* 0x000000023400780c */ /* 0x000fe20003fc6070 */
[----:B0-----:R-:W-:Y:S01]  /*11f0*/  @!P5 FADD.FTZ R13, R13, R12 ;  /* 0x0000000c0d0dd221 */ /* 0x001fe20000010000 */
[----:B-1----:R-:W-:Y:S01]  /*1200*/  @!P5 FADD.FTZ R14, R14, R15 ;  /* 0x0000000f0e0ed221 */ /* 0x002fe20000010000 */
[----:B------:R-:W-:-:S03]  /*1210*/  ISETP.NE.AND P5, PT, R5, RZ, PT ;  /* 0x000000ff0500720c */ /* 0x000fc60003fa5270 */
[----:B------:R-:W-:Y:S02]  /*1220*/  MOV R20, R13 ;  /* 0x0000000d00147202 */ /* 0x000fe40000000f00 */
[----:B------:R-:W-:-:S05]  /*1230*/  MOV R21, R14 ;  /* 0x0000000e00157202 */ /* 0x000fca0000000f00 */
        /* <DEDUP_REMOVED lines=9> */
[----:B------:R-:W4:Y:S04]  /*12d0*/  LDS.128 R12, [UR5+0x40] ;  /* 0x00004005ff0c7984 */ /* 0x000f280008000c00 */
[----:B------:R-:W5:Y:S01]  /*12e0*/  LDS.128 R24, [UR5+0x50] ;  /* 0x00005005ff187984 */ /* 0x000f620008000c00 */
[----:B-1----:R-:W-:Y:S01]  /*12f0*/  FADD.FTZ R53, R20, R22 ;  /* 0x0000001614357221 */ /* 0x002fe20000010000 */
[----:B0-----:R-:W-:-:S03]  /*1300*/  FADD.FTZ R20, R21, R23 ;  /* 0x0000001715147221 */ /* 0x001fc60000010000 */
[----:B--2---:R-:W-:Y:S01]  /*1310*/  FADD.FTZ R53, R53, R16 ;  /* 0x0000001035357221 */ /* 0x004fe20000010000 */
[----:B------:R-:W-:-:S03]  /*1320*/  FADD.FTZ R20, R20, R17 ;  /* 0x0000001114147221 */ /* 0x000fc60000010000 */
[----:B------:R-:W-:Y:S01]  /*1330*/  FADD.FTZ R53, R53, R18 ;  /* 0x0000001235357221 */ /* 0x000fe20000010000 */
[----:B------:R-:W-:Y:S02]  /*1340*/  FADD.FTZ R16, R20, R19 ;  /* 0x0000001314107221 */ /* 0x000fe40000010000 */
[----:B------:R-:W0:Y:S01]  /*1350*/  LDS.128 R20, [UR5+0x60] ;  /* 0x00006005ff147984 */ /* 0x000e220008000c00 */
        /* <DEDUP_REMOVED lines=26> */
.L_x_2064:
[----:B------:R-:W-:Y:S05]  /*1500*/  BSYNC B0 ;  /* 0x0000000000007941 */ /* 0x000fea0003800000 */
.L_x_2063:
[----:B------:R-:W-:Y:S02]  /*1510*/  PRMT R28, R42, 0x7632, R28 ;  /* 0x000076322a1c7816 */ /* 0x000fe4000000001c */
[----:B------:R-:W-:Y:S02]  /*1520*/  PRMT R27, R2, 0x7632, R27 ;  /* 0x00007632021b7816 */ /* 0x000fe4000000001b */
[----:B------:R-:W-:Y:S02]  /*1530*/  PRMT R26, R0, 0x7632, R26 ;  /* 0x00007632001a7816 */ /* 0x000fe4000000001a */
[----:B------:R-:W-:Y:S02]  /*1540*/  PRMT R29, R3, 0x7632, R29 ;  /* 0x00007632031d7816 */ /* 0x000fe4000000001d */
[----:B------:R-:W-:Y:S02]  /*1550*/  PRMT R25, R40, 0x7632, R25 ;  /* 0x0000763228197816 */ /* 0x000fe40000000019 */
[----:B------:R-:W-:-:S02]  /*1560*/  PRMT R24, R48, 0x7632, R24 ;  /* 0x0000763230187816 */ /* 0x000fc40000000018 */
[----:B------:R-:W-:Y:S02]  /*1570*/  PRMT R23, R50, 0x7632, R23 ;  /* 0x0000763232177816 */ /* 0x000fe40000000017 */
[----:B------:R-:W-:Y:S01]  /*1580*/  PRMT R22, R51, 0x7632, R22 ;  /* 0x0000763233167816 */ /* 0x000fe20000000016 */
[----:B------:R-:W-:Y:S06]  /*1590*/  @!P6 BRA `(.L_x_2065) ;  /* 0x000000100070e947 */ /* 0x000fec0003800000 */
[----:B------:R-:W1:Y:S01]  /*15a0*/  LDC.64 R12, c[0x0][0x240] ;  /* 0x00009000ff0c7b82 */ /* 0x000e620000000a00 */
[----:B------:R-:W-:-:S05]  /*15b0*/  LOP3.LUT R14, R10, 0x1, RZ, 0xc0, !PT ;  /* 0x000000010a0e7812 */ /* 0x000fca00078ec0ff */
        /* <DEDUP_REMOVED lines=8> */
[----:B------:R-:W1:Y:S01]  /*1640*/  S2UR UR5, SR_CTAID.Y ;  /* 0x00000000000579c3 */ /* 0x000e620000002600 */
[----:B------:R-:W-:Y:S02]  /*1650*/  LOP3.LUT P0, RZ, R10, 0x2, RZ, 0xc0, !PT ;  /* 0x000000020aff7812 */ /* 0x000fe4000780c0ff */
[----:B------:R-:W-:Y:S02]  /*1660*/  MOV R17, 0xffffffff ;  /* 0xffffffff00117802 */ /* 0x000fe40000000f00 */
[----:B------:R-:W-:Y:S02]  /*1670*/  SEL R31, R52, RZ, !P0 ;  /* 0x000000ff341f7207 */ /* 0x000fe40004000000 */
[----:B------:R-:W-:Y:S02]  /*1680*/  SEL R17, R17, 0x1, P0 ;  /* 0x0000000111117807 */ /* 0x000fe40000000000 */
[----:B------:R-:W-:Y:S02]  /*1690*/  ISETP.NE.AND P0, PT, R31, -0x1, PT ;  /* 0xffffffff1f00780c */ /* 0x000fe40003f05270 */
[----:B-1----:R-:W-:-:S05]  /*16a0*/  MOV R4, UR5 ;  /* 0x0000000500047c02 */ /* 0x002fca0008000f00 */
[----:B------:R-:W-:-:S04]  /*16b0*/  IMAD R15, R7, UR7, R4 ;  /* 0x00000007070f7c24 */ /* 0x000fc8000f8e0204 */
[----:B------:R-:W-:-:S05]  /*16c0*/  IMAD.WIDE.U32 R14, R15, 0x8, R18 ;  /* 0x000000080f0e7825 */ /* 0x000fca00078e0012 */
[----:B------:R1:W-:Y:S01]  /*16d0*/  STG.E.64 desc[UR8][R14.64], R20 ;  /* 0x000000140e007986 */ /* 0x0003e2000c101b08 */
[----:B------:R-:W-:Y:S06]  /*16e0*/  MEMBAR.ALL.GPU ;  /* 0x0000000000007992 */ /* 0x000fec000000a000 */
[----:B------:R-:W-:-:S00]  /*16f0*/  ERRBAR ;  /* 0x00000000000079ab */ /* 0x000fc00000000000 */
[----:B------:R-:W-:Y:S06]  /*1700*/  CGAERRBAR ;  /* 0x00000000000075ab */ /* 0x000fec0000000000 */
[----:B------:R1:W-:Y:S01]  /*1710*/  REDG.E.ADD.S32.STRONG.GPU desc[UR8][R12.64], R17 ;  /* 0x000000110c00798e */ /* 0x0003e2000c10e388 */
[----:B------:R-:W-:Y:S05]  /*1720*/  @!P0 BRA `(.L_x_2066) ;  /* 0x0000000000148947 */ /* 0x000fea0003800000 */
.L_x_2067:
[----:B-1----:R-:W2:Y:S04]  /*1730*/  LDG.E.STRONG.GPU R14, desc[UR8][R12.64] ;  /* 0x000000080c0e7981 */ /* 0x002ea8000c1ef900 */
[----:B--2---:R-:W-:Y:S01]  /*1740*/  CCTL.IVALL ;  /* 0x00000000ff00798f */ /* 0x004fe20002000000 */
[----:B------:R-:W-:Y:S05]  /*1750*/  YIELD ;  /* 0x0000000000007946 */ /* 0x000fea0003800000 */
[----:B------:R-:W-:-:S13]  /*1760*/  ISETP.NE.AND P0, PT, R14, R31, PT ;  /* 0x0000001f0e00720c */ /* 0x000fda0003f05270 */
[----:B------:R-:W-:Y:S05]  /*1770*/  @P0 BRA `(.L_x_2067) ;  /* 0xfffffffc00ec0947 */ /* 0x000fea000383ffff */
.L_x_2066:
[----:B------:R-:W-:Y:S01]  /*1780*/  ISETP.NE.AND P0, PT, R52, RZ, PT ;  /* 0x000000ff3400720c */ /* 0x000fe20003f05270 */
[----:B------:R-:W-:Y:S05]  /*1790*/  WARPSYNC.ALL ;  /* 0x0000000000007948 */ /* 0x000fea0003800000 */
[----:B------:R-:W-:Y:S07]  /*17a0*/  BAR.SYNC.DEFER_BLOCKING 0x0 ;  /* 0x0000000000007b1d */ /* 0x000fee0000010000 */
[----:B------:R-:W-:Y:S05]  /*17b0*/  @!P0 BRA `(.L_x_2065) ;  /* 0x0000000c00e88947 */ /* 0x000fea0003800000 */
[----:B-1----:R-:W-:Y:S01]  /*17c0*/  IADD3 R12, R52, -0x1, RZ ;  /* 0xffffffff340c7810 */ /* 0x002fe20007ffe0ff */
        /* <DEDUP_REMOVED lines=12> */
.L_x_2071:
[----:B------:R-:W-:-:S13]  /*1890*/  ISETP.EQ.OR P6, PT, R17, UR7, P5 ;  /* 0x0000000711007c0c */ /* 0x000fda000afc2670 */
[----:B------:R-:W-:-:S04]  /*18a0*/  @!P6 IMAD R15, R7, R17, R4 ;  /* 0x00000011070fe224 */ /* 0x000fc800078e0204 */
[----:B------:R-:W-:-:S05]  /*18b0*/  @!P6 IMAD.WIDE.U32 R14, R15, 0x8, R18 ;  /* 0x000000080f0ee825 */ /* 0x000fca00078e0012 */
[----:B------:R-:W0:Y:S01]  /*18c0*/  @!P6 LDG.E.64 R12, desc[UR8][R14.64] ;  /* 0x000000080e0ce981 */ /* 0x000e22000c1e1b00 */
[----:B------:R-:W-:Y:S01]  /*18d0*/  IADD3 R31, R17, 0x1, RZ ;  /* 0x00000001111f7810 */ /* 0x000fe20007ffe0ff */
[----:B0-----:R-:W-:Y:S01]  /*18e0*/  @!P6 FADD.FTZ R20, R20, R12 ;  /* 0x0000000c1414e221 */ /* 0x001fe20000010000 */
        /* <DEDUP_REMOVED lines=109> */
.L_x_2070:
        /* <DEDUP_REMOVED lines=25> */
[----:B------:R-:W-:-:S04]  /*2150*/  IADD3 R17, R17, 0x4, RZ ;  /* 0x0000000411117810 */ /* 0x000fc80007ffe0ff */
        /* <DEDUP_REMOVED lines=28> */
[----:B------:R-:W-:Y:S02]  /*2320*/  IADD3 R17, R17, 0x4, RZ ;  /* 0x0000000411117810 */ /* 0x000fe40007ffe0ff */
[----:B------:R-:W-:Y:S01]  /*2330*/  IADD3 R16, R16, -0x4, RZ ;  /* 0xfffffffc10107810 */ /* 0x000fe20007ffe0ff */
[----:B--2---:R-:W-:Y:S01]  /*2340*/  @!P0 FADD.FTZ R20, R20, R12 ;  /* 0x0000000c14148221 */ /* 0x004fe20000010000 */
[----:B------:R-:W-:Y:S01]  /*2350*/  @!P0 FADD.FTZ R21, R21, R13 ;  /* 0x0000000d15158221 */ /* 0x000fe20000010000 */
[----:B------:R-:W-:Y:S02]  /*2360*/  PLOP3.LUT P0, PT, PT, PT, PT, 0x8, 0x0 ;  /* 0x000000000000781c */ /* 0x000fe40003f0e170 */
[----:B---3--:R-:W-:Y:S01]  /*2370*/  @!P6 FADD.FTZ R20, R20, R14 ;  /* 0x0000000e1414e221 */ /* 0x008fe20000010000 */
[----:B------:R-:W-:-:S10]  /*2380*/  @!P6 FADD.FTZ R21, R21, R15 ;  /* 0x0000000f1515e221 */ /* 0x000fd40000010000 */
.L_x_2072:
[----:B------:R-:W-:-:S13]  /*2390*/  ISETP.NE.OR P0, PT, R16, RZ, P0 ;  /* 0x000000ff1000720c */ /* 0x000fda0000705670 */
[----:B------:R-:W-:Y:S05]  /*23a0*/  @!P0 BRA `(.L_x_2068) ;  /* 0x00000000007c8947 */ /* 0x000fea0003800000 */
.L_x_2069:
        /* <DEDUP_REMOVED lines=27> */
[----:B------:R-:W-:Y:S02]  /*2560*/  ISETP.NE.AND P0, PT, R16, RZ, PT ;  /* 0x000000ff1000720c */ /* 0x000fe40003f05270 */
[----:B---3--:R-:W-:Y:S01]  /*2570*/  @!P6 FADD.FTZ R20, R20, R14 ;  /* 0x0000000e1414e221 */ /* 0x008fe20000010000 */
[----:B------:R-:W-:-:S10]  /*2580*/  @!P6 FADD.FTZ R21, R21, R15 ;  /* 0x0000000f1515e221 */ /* 0x000fd40000010000 */
[----:B------:R-:W-:Y:S05]  /*2590*/  @P0 BRA `(.L_x_2069) ;  /* 0xfffffffc00840947 */ /* 0x000fea000383ffff */
.L_x_2068:
        /* <DEDUP_REMOVED lines=11> */
.L_x_2074:
[----:B------:R-:W-:Y:S05]  /*2650*/  BSYNC B0 ;  /* 0x0000000000007941 */ /* 0x000fea0003800000 */
.L_x_2073:
        /* <DEDUP_REMOVED lines=16> */
.L_x_2065:
[----:B------:R-:W-:Y:S01]  /*2760*/  ULDC.64 UR12, c[0x0][0x218] ;  /* 0x00008600000c7ab9 */ /* 0x000fe20000000a00 */
[----:B------:R-:W-:Y:S01]  /*2770*/  LOP3.LUT P0, RZ, R5, UR7, RZ, 0xfc, !PT ;  /* 0x0000000705ff7c12 */ /* 0x000fe2000f80fcff */
[----:B------:R-:W2:Y:S01]  /*2780*/  S2UR UR6, SR_CgaCtaId ;  /* 0x00000000000679c3 */ /* 0x000ea20000008800 */
[----:B------:R-:W-:Y:S01]  /*2790*/  ISETP.EQ.U32.AND P6, PT, RZ, UR12, PT ;  /* 0x0000000cff007c0c */ /* 0x000fe2000bfc2070 */
[----:B------:R-:W-:Y:S01]  /*27a0*/  UMOV UR5, 0x400 ;  /* 0x0000040000057882 */ /* 0x000fe20000000000 */
[C---:B-1----:R-:W-:Y:S01]  /*27b0*/  SHF.L.U32 R14, R58.reuse, 0x2, RZ ;  /* 0x000000023a0e7819 */ /* 0x042fe200000006ff */
[----:B------:R-:W-:Y:S01]  /*27c0*/  ULDC.64 UR14, c[0x0][0x230] ;  /* 0x00008c00000e7ab9 */ /* 0x000fe20000000a00 */
[----:B------:R-:W-:Y:S01]  /*27d0*/  ISETP.EQ.OR.EX P0, PT, RZ, UR13, P0, P6 ;  /* 0x0000000dff007c0c */ /* 0x000fe20008702760 */
[----:B------:R-:W-:Y:S01]  /*27e0*/  ULDC.64 UR12, c[0x0][0x228] ;  /* 0x00008a00000c7ab9 */ /* 0x000fe20000000a00 */
[----:B------:R-:W-:Y:S02]  /*27f0*/  SHF.L.U64.HI R58, R58, 0x2, R59 ;  /* 0x000000023a3a7819 */ /* 0x000fe4000001023b */
[----:B------:R-:W-:-:S04]  /*2800*/  IADD3 R30, P6, R14, UR12, RZ ;  /* 0x0000000c0e1e7c10 */ /* 0x000fc8000ffde0ff */
[----:B------:R-:W-:Y:S02]  /*2810*/  IADD3.X R31, R58, UR13, RZ, P6, !PT ;  /* 0x0000000d3a1f7c10 */ /* 0x000fe4000b7fe4ff */
[----:B------:R-:W-:-:S03]  /*2820*/  IADD3 R14, P6, R14, UR14, RZ ;  /* 0x0000000e0e0e7c10 */ /* 0x000fc6000ffde0ff */
[----:B------:R-:W1:Y:S01]  /*2830*/  @!P0 LDC.64 R12, c[0x0][0x218] ;  /* 0x00008600ff0c8b82 */ /* 0x000e620000000a00 */
[----:B------:R-:W-:Y:S01]  /*2840*/  IADD3.X R15, R58, UR15, RZ, P6, !PT ;  /* 0x0000000f3a0f7c10 */ /* 0x000fe2000b7fe4ff */
[----:B--2---:R-:W-:-:S03]  /*2850*/  ULEA UR5, UR6, UR5, 0x18 ;  /* 0x0000000506057291 */ /* 0x004fc6000f8ec03f */
[----:B------:R-:W-:Y:S02]  /*2860*/  ULDC UR6, c[0x0][0x2a4] ;  /* 0x0000a90000067ab9 */ /* 0x000fe40000000800 */
[----:B------:R-:W-:Y:S01]  /*2870*/  @!P0 FMUL.FTZ R19, R21, UR6 ;  /* 0x0000000615138c20 */ /* 0x000fe20008410000 */
[----:B------:R-:W-:-:S03]  /*2880*/  @!P0 FMUL.FTZ R18, R20, UR6 ;  /* 0x0000000614128c20 */ /* 0x000fc60008410000 */
[----:B------:R0:W-:Y:S01]  /*2890*/  @!P5 STS.64 [UR5+0x98], R20 ;  /* 0x00009814ff00d988 */ /* 0x0001e20008000a05 */
[----:B-1----:R-:W-:-:S05]  /*28a0*/  @!P0 IMAD.WIDE R52, R32, 0x8, R12 ;  /* 0x0000000820348825 */ /* 0x002fca00078e020c */
[----:B------:R1:W-:Y:S01]  /*28b0*/  @!P0 STG.E.64 desc[UR8][R52.64], R18 ;  /* 0x0000001234008986 */ /* 0x0003e2000c101b08 */
[----:B------:R-:W-:Y:S06]  /*28c0*/  BAR.SYNC.DEFER_BLOCKING 0x0 ;  /* 0x0000000000007b1d */ /* 0x000fec0000010000 */
[----:B------:R2:W3:Y:S04]  /*28d0*/  LDG.E.64 R12, desc[UR8][R30.64] ;  /* 0x000000081e0c7981 */ /* 0x0004e8000c1e1b00 */
[----:B------:R-:W3:Y:S01]  /*28e0*/  LDG.E.64 R14, desc[UR8][R14.64] ;  /* 0x000000080e0e7981 */ /* 0x000ee2000c1e1b00 */
[----:B0-----:R-:W-:Y:S01]  /*28f0*/  HFMA2.MMA R20, -RZ, RZ, 1.875, 0 ;  /* 0x3f800000ff147435 */ /* 0x001fe200000001ff */
[----:B------:R-:W-:-:S02]  /*2900*/  ISETP.NE.AND P6, PT, RZ, UR10, PT ;  /* 0x0000000aff007c0c */ /* 0x000fc4000bfc5270 */
[----:B------:R-:W0:Y:S01]  /*2910*/  LDS.64 R16, [UR5+0x98] ;  /* 0x00009805ff107984 */ /* 0x000e220008000a00 */
[----:B------:R-:W-:Y:S02]  /*2920*/  SHF.L.U32 R3, R3, 0x10, RZ ;  /* 0x0000001003037819 */ /* 0x000fe400000006ff */
[----:B------:R-:W-:Y:S02]  /*2930*/  SHF.L.U32 R29, R29, 0x10, RZ ;  /* 0x000000101d1d7819 */ /* 0x000fe400000006ff */
[----:B-1----:R-:W-:Y:S01]  /*2940*/  SHF.L.U32 R19, R42, 0x10, RZ ;  /* 0x000000102a137819 */ /* 0x002fe200000006ff */
[----:B0-----:R-:W-:-:S04]  /*2950*/  FMUL.FTZ R58, R16, UR6 ;  /* 0x00000006103a7c20 */ /* 0x001fc80008410000 */
[C---:B------:R-:W-:Y:S01]  /*2960*/  FMUL.FTZ R16, R58.reuse, R58 ;  /* 0x0000003a3a107220 */ /* 0x040fe20000410000 */
[--C-:B------:R-:W-:Y:S01]  /*2970*/  FADD.FTZ R3, R3, -R58.reuse ;  /* 0x8000003a03037221 */ /* 0x100fe20000010000 */
[----:B------:R-:W-:Y:S01]  /*2980*/  FADD.FTZ R29, -R58, R29 ;  /* 0x0000001d3a1d7221 */ /* 0x000fe20000010100 */
[----:B------:R-:W-:Y:S01]  /*2990*/  FADD.FTZ R19, R19, -R58 ;  /* 0x8000003a13137221 */ /* 0x000fe20000010000 */
[----:B------:R-:W-:-:S05]  /*29a0*/  FFMA.FTZ R16, R17, UR6, -R16 ;  /* 0x0000000611107c23 */ /* 0x000fca0008010810 */
[----:B------:R-:W-:-:S13]  /*29b0*/  FSETP.GTU.FTZ.AND P0, PT, R16, RZ, PT ;  /* 0x000000ff1000720b */ /* 0x000fda0003f1c000 */
[----:B------:R-:W0:Y:S02]  /*29c0*/  @P0 LDC R17, c[0x0][0x238] ;  /* 0x00008e00ff110b82 */ /* 0x000e240000000800 */
[----:B0-----:R-:W-:Y:S01]  /*29d0*/  @P0 FADD.FTZ R16, R16, R17 ;  /* 0x0000001110100221 */ /* 0x001fe20000010000 */
[----:B------:R-:W-:-:S03]  /*29e0*/  SHF.L.U32 R17, R28, 0x10, RZ ;  /* 0x000000101c117819 */ /* 0x000fc600000006ff */
[----:B------:R-:W0:Y:S02]  /*29f0*/  @P0 MUFU.RSQ R20, R16 ;  /* 0x0000001000140308 */ /* 0x000e240000001400 */
[----:B------:R-:W-:Y:S01]  /*2a00*/  FADD.FTZ R17, -R58, R17 ;  /* 0x000000113a117221 */ /* 0x000fe20000010100 */
[-C--:B0-----:R-:W-:Y:S01]  /*2a10*/  FMUL.FTZ R21, R3, R20.reuse ;  /* 0x0000001403157220 */ /* 0x081fe20000410000 */
[-C--:B--2---:R-:W-:Y:S01]  /*2a20*/  FMUL.FTZ R30, R29, R20.reuse ;  /* 0x000000141d1e7220 */ /* 0x084fe20000410000 */
[-C--:B------:R-:W-:Y:S01]  /*2a30*/  FMUL.FTZ R3, R19, R20.reuse ;  /* 0x0000001413037220 */ /* 0x080fe20000410000 */
[----:B------:R-:W-:Y:S01]  /*2a40*/  FMUL.FTZ R28, R17, R20 ;  /* 0x00000014111c7220 */ /* 0x000fe20000410000 */
[----:B---3--:R-:W-:Y:S01]  /*2a50*/  FFMA.FTZ R21, R12, R21, R14 ;  /* 0x000000150c157223 */ /* 0x008fe2000001000e */
        /* <DEDUP_REMOVED lines=12> */
.L_x_2075:
        /* <DEDUP_REMOVED lines=14> */
.L_x_2077:
[----:B------:R-:W-:Y:S05]  /*2c00*/  BSYNC B0 ;  /* 0x0000000000007941 */ /* 0x000fea0003800000 */
.L_x_2076:
[----:B0-----:R-:W-:Y:S01]  /*2c10*/  SHF.L.U32 R19, R2, 0x10, RZ ;  /* 0x0000001002137819 */ /* 0x001fe200000006ff */
[----:B------:R-:W-:Y:S01]  /*2c20*/  FFMA.FTZ R18, R12, R3, R14 ;  /* 0x000000030c127223 */ /* 0x000fe2000001000e */
[----:B------:R-:W-:Y:S01]  /*2c30*/  SHF.L.U32 R27, R27, 0x10, RZ ;  /* 0x000000101b1b7819 */ /* 0x000fe200000006ff */
        /* <DEDUP_REMOVED lines=12> */
.L_x_2078:
        /* <DEDUP_REMOVED lines=14> */
.L_x_2080:
[----:B------:R-:W-:Y:S05]  /*2de0*/  BSYNC B0 ;  /* 0x0000000000007941 */ /* 0x000fea0003800000 */
.L_x_2079:
[----:B------:R-:W-:Y:S01]  /*2df0*/  SHF.L.U32 R3, R26, 0x10, RZ ;  /* 0x000000101a037819 */ /* 0x000fe200000006ff */
[--C-:B------:R-:W-:Y:S01]  /*2e00*/  FADD.FTZ R19, R19, -R58.reuse ;  /* 0x8000003a13137221 */ /* 0x100fe20000010000 */
[----:B0-----:R-:W-:Y:S01]  /*2e10*/  SHF.L.U32 R17, R0, 0x10, RZ ;  /* 0x0000001000117819 */ /* 0x001fe200000006ff */
[C---:B------:R-:W-:Y:S01]  /*2e20*/  FADD.FTZ R27, -R58.reuse, R27 ;  /* 0x0000001b3a1b7221 */ /* 0x040fe20000010100 */
[----:B------:R-:W-:Y:S01]  /*2e30*/  ULDC.64 UR14, c[0x0][0x278] ;  /* 0x00009e00000e7ab9 */ /* 0x000fe20000000a00 */
[----:B------:R-:W-:Y:S01]  /*2e40*/  FADD.FTZ R21, -R58, R3 ;  /* 0x000000033a157221 */ /* 0x000fe20000010100 */
[-C--:B------:R-:W-:Y:S01]  /*2e50*/  FMUL.FTZ R3, R19, R20.reuse ;  /* 0x0000001413037220 */ /* 0x080fe20000410000 */
[----:B------:R-:W-:Y:S01]  /*2e60*/  FADD.FTZ R17, R17, -R58 ;  /* 0x8000003a11117221 */ /* 0x000fe20000010000 */
[-C--:B------:R-:W-:Y:S01]  /*2e70*/  FMUL.FTZ R2, R27, R20.reuse ;  /* 0x000000141b027220 */ /* 0x080fe20000410000 */
[-C--:B------:R-:W-:Y:S01]  /*2e80*/  FMUL.FTZ R0, R21, R20.reuse ;  /* 0x0000001415007220 */ /* 0x080fe20000410000 */
[----:B------:R-:W-:Y:S01]  /*2e90*/  ISETP.GE.U32.AND P0, PT, R34, UR14, PT ;  /* 0x0000000e22007c0c */ /* 0x000fe2000bf06070 */
[----:B------:R-:W-:Y:S01]  /*2ea0*/  FMUL.FTZ R19, R17, R20 ;  /* 0x0000001411137220 */ /* 0x000fe20000410000 */
[----:B------:R-:W-:Y:S01]  /*2eb0*/  FFMA.FTZ R18, R12, R3, R14 ;  /* 0x000000030c127223 */ /* 0x000fe2000001000e */
[----:B------:R-:W-:Y:S01]  /*2ec0*/  FFMA.FTZ R21, R13, R2, R15 ;  /* 0x000000020d157223 */ /* 0x000fe2000001000f */
[----:B------:R-:W-:Y:S09]  /*2ed0*/  @!P6 BRA `(.L_x_2081) ;  /* 0x000000000028e947 */ /* 0x000ff20003800000 */
        /* <DEDUP_REMOVED lines=10> */
.L_x_2081:
        /* <DEDUP_REMOVED lines=14> */
.L_x_2083:
[----:B------:R-:W-:Y:S05]  /*3060*/  BSYNC B0 ;  /* 0x0000000000007941 */ /* 0x000fea0003800000 */
.L_x_2082:
[----:B0-----:R-:W-:Y:S01]  /*3070*/  SHF.L.U32 R21, R40, 0x10, RZ ;  /* 0x0000001028157819 */ /* 0x001fe200000006ff */
        /* <DEDUP_REMOVED lines=13> */
.L_x_2084:
        /* <DEDUP_REMOVED lines=14> */
.L_x_2086:
[----:B------:R-:W-:Y:S05]  /*3230*/  BSYNC B0 ;  /* 0x0000000000007941 */ /* 0x000fea0003800000 */
.L_x_2085:
[----:B------:R-:W-:Y:S01]  /*3240*/  SHF.L.U32 R25, R25, 0x10, RZ ;  /* 0x0000001019197819 */ /* 0x000fe200000006ff */
[----:B------:R-:W-:Y:S01]  /*3250*/  FADD.FTZ R21, R21, -R58 ;  /* 0x8000003a15157221 */ /* 0x000fe20000010000 */
[----:B------:R-:W-:Y:S02]  /*3260*/  ISETP.GE.AND.EX P5, PT, R41, UR15, PT, P0 ;  /* 0x0000000f29007c0c */ /* 0x000fe4000bfa6300 */
[----:B------:R-:W-:Y:S01]  /*3270*/  ISETP.GE.U32.AND P4, PT, R36, UR14, PT ;  /* 0x0000000e24007c0c */ /* 0x000fe2000bf86070 */
[----:B------:R-:W-:Y:S01]  /*3280*/  FADD.FTZ R25, -R58, R25 ;  /* 0x000000193a197221 */ /* 0x000fe20000010100 */
[-C--:B------:R-:W-:Y:S01]  /*3290*/  FMUL.FTZ R21, R21, R20.reuse ;  /* 0x0000001415157220 */ /* 0x080fe20000410000 */
[----:B------:R-:W-:Y:S02]  /*32a0*/  ISETP.GE.U32.AND P0, PT, R37, UR14, PT ;  /* 0x0000000e25007c0c */ /* 0x000fe4000bf06070 */
[----:B------:R-:W-:Y:S01]  /*32b0*/  FMUL.FTZ R0, R25, R20 ;  /* 0x0000001419007220 */ /* 0x000fe20000410000 */
[----:B------:R-:W-:Y:S01]  /*32c0*/  ISETP.LT.U32.AND P5, PT, R5, 0x200, !P5 ;  /* 0x000002000500780c */ /* 0x000fe20006fa1070 */
[----:B------:R-:W-:-:S02]  /*32d0*/  FFMA.FTZ R21, R12, R21, R14 ;  /* 0x000000150c157223 */ /* 0x000fc4000001000e */
[----:B------:R-:W-:Y:S01]  /*32e0*/  FFMA.FTZ R0, R13, R0, R15 ;  /* 0x000000000d007223 */ /* 0x000fe2000001000f */
[----:B------:R-:W-:Y:S09]  /*32f0*/  @!P6 BRA `(.L_x_2087) ;  /* 0x000000000028e947 */ /* 0x000ff20003800000 */
        /* <DEDUP_REMOVED lines=10> */
.L_x_2087:
[----:B------:R-:W-:Y:S04]  /*33a0*/  BSSY B0, `(.L_x_2088) ;  /* 0x000000e000007945 */ /* 0x000fe80003800000 */
[----:B------:R-:W-:Y:S05]  /*33b0*/  @!P5 BRA `(.L_x_2089) ;  /* 0x000000000030d947 */ /* 0x000fea0003800000 */
[----:B------:R-:W-:Y:S01]  /*33c0*/  ULDC.64 UR12, c[0x0][0x270] ;  /* 0x00009c00000c7ab9 */ /* 0x000fe20000000a00 */
[----:B------:R-:W-:Y:S01]  /*33d0*/  MOV R2, R56 ;  /* 0x0000003800027202 */ /* 0x000fe20000000f00 */
[----:B0-----:R-:W-:Y:S01]  /*33e0*/  IMAD R17, R41, UR12, RZ ;  /* 0x0000000c29117c24 */ /* 0x001fe2000f8e02ff */
        /* <DEDUP_REMOVED lines=9> */
.L_x_2089:
[----:B------:R-:W-:Y:S05]  /*3480*/  BSYNC B0 ;  /* 0x0000000000007941 */ /* 0x000fea0003800000 */
.L_x_2088:
[----:B01----:R-:W-:Y:S02]  /*3490*/  SHF.L.U32 R17, R48, 0x10, RZ ;  /* 0x0000001030117819 */ /* 0x003fe400000006ff */
[----:B------:R-:W-:Y:S02]  /*34a0*/  SHF.L.U32 R3, R24, 0x10, RZ ;  /* 0x0000001018037819 */ /* 0x000fe400000006ff */
[----:B------:R-:W-:Y:S01]  /*34b0*/  SHF.L.U32 R19, R50, 0x10, RZ ;  /* 0x0000001032137819 */ /* 0x000fe200000006ff */
[--C-:B------:R-:W-:Y:S01]  /*34c0*/  FADD.FTZ R17, R17, -R58.reuse ;  /* 0x8000003a11117221 */ /* 0x100fe20000010000 */
[----:B------:R-:W-:Y:S01]  /*34d0*/  SHF.L.U32 R23, R23, 0x10, RZ ;  /* 0x0000001017177819 */ /* 0x000fe200000006ff */
[----:B------:R-:W-:Y:S01]  /*34e0*/  FADD.FTZ R3, -R58, R3 ;  /* 0x000000033a037221 */ /* 0x000fe20000010100 */
[----:B------:R-:W-:Y:S01]  /*34f0*/  SHF.L.U32 R25, R51, 0x10, RZ ;  /* 0x0000001033197819 */ /* 0x000fe200000006ff */
[--C-:B------:R-:W-:Y:S01]  /*3500*/  FADD.FTZ R19, R19, -R58.reuse ;  /* 0x8000003a13137221 */ /* 0x100fe20000010000 */
[----:B------:R-:W-:Y:S01]  /*3510*/  SHF.L.U32 R21, R22, 0x10, RZ ;  /* 0x0000001016157819 */ /* 0x000fe200000006ff */
[----:B------:R-:W-:Y:S01]  /*3520*/  FADD.FTZ R23, -R58, R23 ;  /* 0x000000173a177221 */ /* 0x000fe20000010100 */
[----:B------:R-:W-:Y:S01]  /*3530*/  ISETP.GE.U32.AND P5, PT, R38, UR14, PT ;  /* 0x0000000e26007c0c */ /* 0x000fe2000bfa6070 */
[----:B------:R-:W-:Y:S01]  /*3540*/  FADD.FTZ R25, R25, -R58 ;  /* 0x8000003a19197221 */ /* 0x000fe20000010000 */
[-C--:B------:R-:W-:Y:S01]  /*3550*/  FMUL.FTZ R17, R17, R20.reuse ;  /* 0x0000001411117220 */ /* 0x080fe20000410000 */
[----:B------:R-:W-:Y:S01]  /*3560*/  FADD.FTZ R21, -R58, R21 ;  /* 0x000000153a157221 */ /* 0x000fe20000010100 */
[-C--:B------:R-:W-:Y:S01]  /*3570*/  FMUL.FTZ R2, R3, R20.reuse ;  /* 0x0000001403027220 */ /* 0x080fe20000410000 */
[-C--:B------:R-:W-:Y:S01]  /*3580*/  FMUL.FTZ R19, R19, R20.reuse ;  /* 0x0000001413137220 */ /* 0x080fe20000410000 */
[-C--:B------:R-:W-:Y:S01]  /*3590*/  FMUL.FTZ R18, R23, R20.reuse ;  /* 0x0000001417127220 */ /* 0x080fe20000410000 */
[-C--:B------:R-:W-:Y:S01]  /*35a0*/  FMUL.FTZ R25, R25, R20.reuse ;  /* 0x0000001419197220 */ /* 0x080fe20000410000 */
[----:B------:R-:W-:Y:S01]  /*35b0*/  FMUL.FTZ R20, R21, R20 ;  /* 0x0000001415147220 */ /* 0x000fe20000410000 */
[----:B------:R-:W-:Y:S01]  /*35c0*/  ISETP.GE.AND.EX P4, PT, R43, UR15, PT, P4 ;  /* 0x0000000f2b007c0c */ /* 0x000fe2000bf86340 */
[C-C-:B------:R-:W-:Y:S01]  /*35d0*/  FFMA.FTZ R16, R12.reuse, R17, R14.reuse ;  /* 0x000000110c107223 */ /* 0x140fe2000001000e */
[----:B------:R-:W-:Y:S01]  /*35e0*/  ISETP.GE.AND.EX P0, PT, R45, UR15, PT, P0 ;  /* 0x0000000f2d007c0c */ /* 0x000fe2000bf06300 */
[C-C-:B------:R-:W-:Y:S01]  /*35f0*/  FFMA.FTZ R0, R12.reuse, R19, R14.reuse ;  /* 0x000000130c007223 */ /* 0x140fe2000001000e */
[----:B------:R-:W-:Y:S01]  /*3600*/  ISETP.GE.AND.EX P5, PT, R47, UR15, PT, P5 ;  /* 0x0000000f2f007c0c */ /* 0x000fe2000bfa6350 */
[C-C-:B------:R-:W-:Y:S01]  /*3610*/  FFMA.FTZ R19, R13.reuse, R18, R15.reuse ;  /* 0x000000120d137223 */ /* 0x140fe2000001000f */
[--C-:B------:R-:W-:Y:S01]  /*3620*/  FFMA.FTZ R17, R13, R20, R15.reuse ;  /* 0x000000140d117223 */ /* 0x100fe2000001000f */
[C---:B------:R-:W-:Y:S01]  /*3630*/  ISETP.LT.U32.AND P4, PT, R5.reuse, 0x200, !P4 ;  /* 0x000002000500780c */ /* 0x040fe20006781070 */
[----:B------:R-:W-:Y:S01]  /*3640*/  FFMA.FTZ R14, R12, R25, R14 ;  /* 0x000000190c0e7223 */ /* 0x000fe2000001000e */
[----:B------:R-:W-:Y:S01]  /*3650*/  ISETP.LT.U32.AND P0, PT, R5, 0x200, !P0 ;  /* 0x000002000500780c */ /* 0x000fe20004701070 */
[----:B------:R-:W-:Y:S01]  /*3660*/  FFMA.FTZ R15, R13, R2, R15 ;  /* 0x000000020d0f7223 */ /* 0x000fe2000001000f */
        /* <DEDUP_REMOVED lines=12> */
.L_x_2090:
        /* <DEDUP_REMOVED lines=14> */
.L_x_2092:
[----:B------:R-:W-:Y:S05]  /*3810*/  BSYNC B0 ;  /* 0x0000000000007941 */ /* 0x000fea0003800000 */
.L_x_2091:
        /* <DEDUP_REMOVED lines=11> */
.L_x_2093:
[----:B------:R-:W-:Y:S04]  /*38d0*/  BSSY B0, `(.L_x_2094) ;  /* 0x000000e000007945 */ /* 0x000fe80003800000 */
[----:B------:R-:W-:Y:S05]  /*38e0*/  @!P0 BRA `(.L_x_2095) ;  /* 0x0000000000308947 */ /* 0x000fea0003800000 */
[----:B------:R-:W-:Y:S01]  /*38f0*/  ULDC.64 UR12, c[0x0][0x270] ;  /* 0x00009c00000c7ab9 */ /* 0x000fe20000000a00 */
[----:B0-----:R-:W-:Y:S01]  /*3900*/  MOV R12, R56 ;  /* 0x00000038000c7202 */ /* 0x001fe20000000f00 */
        /* <DEDUP_REMOVED lines=10> */
.L_x_2095:
[----:B------:R-:W-:Y:S05]  /*39b0*/  BSYNC B0 ;  /* 0x0000000000007941 */ /* 0x000fea0003800000 */
.L_x_2094:
[----:B------:R-:W-:Y:S05]  /*39c0*/  @!P6 BRA `(.L_x_2096) ;  /* 0x000000000028e947 */ /* 0x000fea0003800000 */
[----:B------:R-:W-:Y:S01]  /*39d0*/  FMUL.FTZ R0, R14, -1.4426950216293334961 ;  /* 0xbfb8aa3b0e007820 */ /* 0x000fe20000410000 */
[----:B0-----:R-:W-:-:S05]  /*39e0*/  FMUL.FTZ R12, R17, -1.4426950216293334961 ;  /* 0xbfb8aa3b110c7820 */ /* 0x001fca0000410000 */
[----:B------:R-:W1:Y:S08]  /*39f0*/  MUFU.EX2 R0, R0 ;  /* 0x0000000000007308 */ /* 0x000e700000000800 */
[----:B------:R-:W0:Y:S01]  /*3a00*/  MUFU.EX2 R12, R12 ;  /* 0x0000000c000c7308 */ /* 0x000e220000000800 */
[----:B-1----:R-:W-:-:S07]  /*3a10*/  FADD.FTZ R2, R0, 1 ;  /* 0x3f80000000027421 */ /* 0x002fce0000010000 */
[----:B------:R-:W1:Y:S01]  /*3a20*/  MUFU.RCP R3, R2 ;  /* 0x0000000200037308 */ /* 0x000e620000001000 */
[----:B0-----:R-:W-:-:S07]  /*3a30*/  FADD.FTZ R13, R12, 1 ;  /* 0x3f8000000c0d7421 */ /* 0x001fce0000010000 */
[----:B------:R-:W0:Y:S01]  /*3a40*/  MUFU.RCP R16, R13 ;  /* 0x0000000d00107308 */ /* 0x000e220000001000 */
[----:B-1----:R-:W-:Y:S01]  /*3a50*/  FMUL.FTZ R14, R14, R3 ;  /* 0x000000030e0e7220 */ /* 0x002fe20000410000 */
[----:B0-----:R-:W-:-:S07]  /*3a60*/  FMUL.FTZ R17, R17, R16 ;  /* 0x0000001011117220 */ /* 0x001fce0000410000 */
.L_x_2096:
[----:B------:R-:W-:Y:S04]  /*3a70*/  BSSY B0, `(.L_x_2097) ;  /* 0x000000d000007945 */ /* 0x000fe80003800000 */
[----:B------:R-:W-:Y:S05]  /*3a80*/  @!P5 BRA `(.L_x_2098) ;  /* 0x00000000002cd947 */ /* 0x000fea0003800000 */
[----:B------:R-:W-:Y:S01]  /*3a90*/  ULDC.64 UR12, c[0x0][0x270] ;  /* 0x00009c00000c7ab9 */ /* 0x000fe20000000a00 */
[----:B------:R-:W-:Y:S01]  /*3aa0*/  MOV R54, R56 ;  /* 0x0000003800367202 */ /* 0x000fe20000000f00 */
[----:B-1----:R-:W-:Y:S01]  /*3ab0*/  IMAD R3, R47, UR12, RZ ;  /* 0x0000000c2f037c24 */ /* 0x002fe2000f8e02ff */
        /* <DEDUP_REMOVED lines=8> */
.L_x_2098:
[----:B------:R-:W-:Y:S05]  /*3b40*/  BSYNC B0 ;  /* 0x0000000000007941 */ /* 0x000fea0003800000 */
.L_x_2097:
[----:B------:R-:W-:Y:S02]  /*3b50*/  IADD3 R32, R7, R32, RZ ;  /* 0x0000002007207210 */ /* 0x000fe40007ffe0ff */
[----:B------:R-:W-:Y:S02]  /*3b60*/  IADD3 R10, R10, 0x1, RZ ;  /* 0x000000010a0a7810 */ /* 0x000fe40007ffe0ff */
[----:B------:R-:W-:-:S13]  /*3b70*/  ISETP.GE.AND P0, PT, R32, UR4, PT ;  /* 0x0000000420007c0c */ /* 0x000fda000bf06270 */
[----:B------:R-:W-:Y:S05]  /*3b80*/  @!P0 BRA `(.L_x_2099) ;  /* 0xffffffc400dc8947 */ /* 0x000fea000383ffff */
[----:B------:R-:W-:Y:S05]  /*3b90*/  EXIT ;  /* 0x000000000000794d */ /* 0x000fea0003800000 */
.L_x_2100:
        /* <DEDUP_REMOVED lines=14> */
.L_x_3334:


//--------------------- .text._Z35group_norm_nhwc_fwd_one_pass_kernelI11Bf16IOFp32WLi512ELi32ELi512EEv26Group_norm_nhwc_fwd_params --------------------------
	.section	.text._Z35group_norm_nhwc_fwd_one_pass_kernelI11Bf16IOFp32WLi512ELi32ELi512EEv26Group_norm_nhwc_fwd_params,"ax",@progbits
	.align	128
        .global         _Z35group_norm_nhwc_fwd_one_pass_kernelI11Bf16IOFp32WLi512ELi32ELi512EEv26Group_norm_nhwc_fwd_params
        .type           _Z35group_norm_nhwc_fwd_one_pass_kernelI11Bf16IOFp32WLi512ELi32ELi512EEv26Group_norm_nhwc_fwd_params,@function
        .size           _Z35group_norm_nhwc_fwd_one_pass_kernelI11Bf16IOFp32WLi512ELi32ELi512EEv26Group_norm_nhwc_fwd_params,(.L_x_3335 - _Z35group_norm_nhwc_fwd_one_pass_kernelI11Bf16IOFp32WLi512ELi32ELi512EEv26Group_norm_nhwc_fwd_params)
        .other          _Z35group_norm_nhwc_fwd_one_pass_kernelI11Bf16IOFp32WLi512ELi32ELi512EEv26Group_norm_nhwc_fwd_params,@"STO_CUDA_ENTRY STV_DEFAULT"
_Z35group_norm_nhwc_fwd_one_pass_kernelI11Bf16IOFp32WLi512ELi32ELi512EEv26Group_norm_nhwc_fwd_params:
.text._Z35group_norm_nhwc_fwd_one_pass_kernelI11Bf16IOFp32WLi512ELi32ELi512EEv26Group_norm_nhwc_fwd_params:
        /* <DEDUP_REMOVED lines=10> */
[----:B------:R-:W-:Y:S01]  /*00a0*/  ULDC.U8 UR10, c[0x0][0x28c] ;  /* 0x0000a300000a7ab9 */ /* 0x000fe20000000000 */
[----:B------:R-:W2:Y:S01]  /*00b0*/  S2R R2, SR_LANEID ;  /* 0x0000000000027919 */ /* 0x000ea20000000000 */
[----:B------:R-:W-:Y:S01]  /*00c0*/  ULDC.64 UR8, c[0x0][0x208] ;  /* 0x0000820000087ab9 */ /* 0x000fe20000000a00 */
[----:B-1----:R-:W-:Y:S01]  /*00d0*/  ULEA UR5, UR6, UR5, 0x18 ;  /* 0x0000000506057291 */ /* 0x002fe2000f8ec03f */
[----:B0-----:R-:W-:-:S04]  /*00e0*/  SHF.R.S32.HI R3, RZ, 0x1f, R0 ;  /* 0x0000001fff037819 */ /* 0x001fc80000011400 */
[----:B------:R-:W-:-:S04]  /*00f0*/  LEA.HI R3, R3, R0, RZ, 0x5 ;  /* 0x0000000003037211 */ /* 0x000fc800078f28ff */
[----:B------:R-:W-:Y:S01]  /*0100*/  SHF.R.S32.HI R81, RZ, 0x5, R3 ;  /* 0x00000005ff517819 */ /* 0x000fe20000011403 */
[----:B------:R-:W-:-:S03]  /*0110*/  HFMA2.MMA R3, -RZ, RZ, 0, 0 ;  /* 0x00000000ff037435 */ /* 0x000fc600000001ff */
[----:B--2---:R-:W-:-:S08]  /*0120*/  LEA R81, R81, UR5, 0x3 ;  /* 0x0000000551517c11 */ /* 0x004fd0000f8e18ff */
.L_x_2162:
[----:B------:R-:W0:Y:S01]  /*0130*/  LDC R13, c[0x0][0x288] ;  /* 0x0000a200ff0d7b82 */ /* 0x000e220000000800 */
[----:B------:R-:W-:Y:S01]  /*0140*/  ULDC.64 UR12, c[0x0][0x278] ;  /* 0x00009e00000c7ab9 */ /* 0x000fe20000000a00 */
[----:B------:R-:W-:Y:S01]  /*0150*/  ISETP.GT.U32.AND P4, PT, R0, 0x1ff, PT ;  /* 0x000001ff0000780c */ /* 0x000fe20003f84070 */
[----:B------:R-:W-:Y:S01]  /*0160*/  ULDC.64 UR6, c[0x0][0x280] ;  /* 0x0000a00000067ab9 */ /* 0x000fe20000000a00 */
[----:B------:R-:W-:-:S04]  /*0170*/  LOP3.LUT R83, R83, 0xfffffffd, RZ, 0xc0, !PT ;  /* 0xfffffffd53537812 */ /* 0x000fc800078ec0ff */
[----:B-1----:R-:W1:Y:S01]  /*0180*/  S2UR UR5, SR_CTAID.X ;  /* 0x00000000000579c3 */ /* 0x002e620000002500 */
[----:B0---4-:R-:W-:-:S04]  /*0190*/  IABS R7, R13 ;  /* 0x0000000d00077213 */ /* 0x011fc80000000000 */
[----:B------:R-:W0:Y:S08]  /*01a0*/  I2F.RP R6, R7 ;  /* 0x0000000700067306 */ /* 0x000e300000209400 */
[----:B0-----:R-:W0:Y:S02]  /*01b0*/  MUFU.RCP R6, R6 ;  /* 0x0000000600067308 */ /* 0x001e240000001000 */
[----:B0-----:R-:W-:-:S06]  /*01c0*/  IADD3 R4, R6, 0xffffffe, RZ ;  /* 0x0ffffffe06047810 */ /* 0x001fcc0007ffe0ff */
[----:B--2---:R0:W2:Y:S02]  /*01d0*/  F2I.FTZ.U32.TRUNC.NTZ R5, R4 ;  /* 0x0000000400057305 */ /* 0x0040a4000021f000 */
[----:B0-----:R-:W-:Y:S02]  /*01e0*/  MOV R4, RZ ;  /* 0x000000ff00047202 */ /* 0x001fe40000000f00 */
[----:B--2---:R-:W-:-:S05]  /*01f0*/  IADD3 R8, RZ, -R5, RZ ;  /* 0x80000005ff087210 */ /* 0x004fca0007ffe0ff */
[----:B------:R-:W-:Y:S01]  /*0200*/  IMAD R9, R8, R7, RZ ;  /* 0x0000000708097224 */ /* 0x000fe200078e02ff */
[----:B------:R-:W-:-:S03]  /*0210*/  IABS R8, R82 ;  /* 0x0000005200087213 */ /* 0x000fc60000000000 */
[----:B------:R-:W-:Y:S01]  /*0220*/  IMAD.HI.U32 R5, R5, R9, R4 ;  /* 0x0000000905057227 */ /* 0x000fe200078e0004 */
[----:B------:R-:W-:Y:S01]  /*0230*/  LOP3.LUT R4, R82, R13, RZ, 0x3c, !PT ;  /* 0x0000000d52047212 */ /* 0x000fe200078e3cff */
[----:B------:R-:W1:Y:S03]  /*0240*/  LDC R9, c[0x0][0x294] ;  /* 0x0000a500ff097b82 */ /* 0x000e660000000800 */
[----:B------:R-:W-:Y:S01]  /*0250*/  ISETP.GE.AND P2, PT, R4, RZ, PT ;  /* 0x000000ff0400720c */ /* 0x000fe20003f46270 */
[----:B------:R-:W-:Y:S01]  /*0260*/  IMAD.HI.U32 R5, R5, R8, RZ ;  /* 0x0000000805057227 */ /* 0x000fe200078e00ff */
[----:B------:R-:W-:-:S04]  /*0270*/  SHF.R.U32.HI R4, RZ, 0x4, R0 ;  /* 0x00000004ff047819 */ /* 0x000fc80000011600 */
[----:B------:R-:W-:-:S05]  /*0280*/  IADD3 R6, -R5, RZ, RZ ;  /* 0x000000ff05067210 */ /* 0x000fca0007ffe1ff */
[----:B------:R-:W-:Y:S01]  /*0290*/  IMAD R6, R7, R6, R8 ;  /* 0x0000000607067224 */ /* 0x000fe200078e0208 */
[----:B------:R-:W-:-:S04]  /*02a0*/  SHF.L.U32 R8, R0, 0x1, RZ ;  /* 0x0000000100087819 */ /* 0x000fc800000006ff */
[----:B------:R-:W-:Y:S02]  /*02b0*/  ISETP.GT.U32.AND P1, PT, R7, R6, PT ;  /* 0x000000060700720c */ /* 0x000fe40003f24070 */
[----:B------:R-:W-:Y:S01]  /*02c0*/  LOP3.LUT R91, R8, 0x1e, RZ, 0xc0, !PT ;  /* 0x0000001e085b7812 */ /* 0x000fe200078ec0ff */
[----:B-1----:R-:W-:-:S05]  /*02d0*/  IMAD R4, R9, UR5, R4 ;  /* 0x0000000509047c24 */ /* 0x002fca000f8e0204 */
[C---:B------:R-:W-:Y:S02]  /*02e0*/  IADD3 R8, R4.reuse, 0x60, RZ ;  /* 0x0000006004087810 */ /* 0x040fe40007ffe0ff */
[----:B------:R-:W-:-:S03]  /*02f0*/  IADD3 R10, R4, 0x80, RZ ;  /* 0x00000080040a7810 */ /* 0x000fc60007ffe0ff */
[-C--:B------:R-:W-:Y:S02]  /*0300*/  @!P1 IADD3 R6, R6, -R7.reuse, RZ ;  /* 0x8000000706069210 */ /* 0x080fe40007ffe0ff */
[----:B------:R-:W-:Y:S02]  /*0310*/  @!P1 IADD3 R5, R5, 0x1, RZ ;  /* 0x0000000105059810 */ /* 0x000fe40007ffe0ff */
[----:B------:R-:W-:Y:S02]  /*0320*/  ISETP.GE.U32.AND P0, PT, R6, R7, PT ;  /* 0x000000070600720c */ /* 0x000fe40003f06070 */
[----:B------:R-:W-:Y:S02]  /*0330*/  ISETP.NE.AND P1, PT, R13, RZ, PT ;  /* 0x000000ff0d00720c */ /* 0x000fe40003f25270 */
[C---:B------:R-:W-:Y:S02]  /*0340*/  IADD3 R6, R4.reuse, 0x20, RZ ;  /* 0x0000002004067810 */ /* 0x040fe40007ffe0ff */
[----:B------:R-:W-:-:S02]  /*0350*/  IADD3 R7, R4, 0x40, RZ ;  /* 0x0000004004077810 */ /* 0x000fc40007ffe0ff */
[----:B------:R-:W-:Y:S02]  /*0360*/  SHF.R.S32.HI R9, RZ, 0x1f, R6 ;  /* 0x0000001fff097819 */ /* 0x000fe40000011406 */
[----:B---3--:R-:W-:-:S03]  /*0370*/  SHF.R.S32.HI R15, RZ, 0x1f, R10 ;  /* 0x0000001fff0f7819 */ /* 0x008fc6000001140a */
[----:B------:R-:W-:Y:S02]  /*0380*/  @P0 IADD3 R5, R5, 0x1, RZ ;  /* 0x0000000105050810 */ /* 0x000fe40007ffe0ff */
[----:B------:R-:W-:Y:S02]  /*0390*/  ISETP.GE.U32.AND P0, PT, R4, UR12, PT ;  /* 0x0000000c04007c0c */ /* 0x000fe4000bf06070 */
[----:B------:R-:W-:Y:S02]  /*03a0*/  MOV R87, R5 ;  /* 0x0000000500577202 */ /* 0x000fe40000000f00 */
[----:B------:R-:W-:Y:S02]  /*03b0*/  SHF.R.S32.HI R5, RZ, 0x1f, R4 ;  /* 0x0000001fff057819 */ /* 0x000fe40000011404 */
[----:B------:R-:W-:Y:S02]  /*03c0*/  @!P2 IADD3 R87, -R87, RZ, RZ ;  /* 0x000000ff5757a210 */ /* 0x000fe40007ffe1ff */
[----:B------:R-:W-:-:S02]  /*03d0*/  ISETP.GE.OR.EX P3, PT, R5, UR13, P4, P0 ;  /* 0x0000000d05007c0c */ /* 0x000fc4000a766700 */
[----:B------:R-:W-:Y:S02]  /*03e0*/  @!P1 LOP3.LUT R87, RZ, R13, RZ, 0x33, !PT ;  /* 0x0000000dff579212 */ /* 0x000fe400078e33ff */
[----:B------:R-:W-:Y:S02]  /*03f0*/  ISETP.GE.U32.AND P0, PT, R6, UR12, PT ;  /* 0x0000000c06007c0c */ /* 0x000fe4000bf06070 */
[----:B------:R-:W-:Y:S02]  /*0400*/  IADD3 R11, -R87, RZ, RZ ;  /* 0x000000ff570b7210 */ /* 0x000fe40007ffe1ff */
[----:B------:R-:W-:Y:S02]  /*0410*/  ISETP.GE.OR.EX P2, PT, R9, UR13, P4, P0 ;  /* 0x0000000d09007c0c */ /* 0x000fe4000a746700 */
[----:B------:R-:W-:Y:S01]  /*0420*/  ISETP.GE.U32.AND P1, PT, R7, UR12, PT ;  /* 0x0000000c07007c0c */ /* 0x000fe2000bf26070 */
[----:B------:R-:W-:Y:S01]  /*0430*/  IMAD R90, R13, R11, R82 ;  /* 0x0000000b0d5a7224 */ /* 0x000fe200078e0252 */
[----:B------:R-:W-:Y:S01]  /*0440*/  SHF.R.S32.HI R11, RZ, 0x1f, R7 ;  /* 0x0000001fff0b7819 */ /* 0x000fe20000011407 */
[----:B------:R-:W0:Y:S01]  /*0450*/  @!P3 LDC.64 R18, c[0x0][0x270] ;  /* 0x00009c00ff12bb82 */ /* 0x000e220000000a00 */
[----:B------:R-:W-:-:S02]  /*0460*/  @P3 LOP3.LUT R83, R83, 0x2, RZ, 0xfc, !PT ;  /* 0x0000000253533812 */ /* 0x000fc400078efcff */
[----:B------:R-:W-:Y:S02]  /*0470*/  ISETP.GE.OR.EX P6, PT, R11, UR13, P4, P1 ;  /* 0x0000000d0b007c0c */ /* 0x000fe4000a7c6710 */
[----:B------:R-:W-:Y:S02]  /*0480*/  LOP3.LUT R83, R83, 0xfffffffb, RZ, 0xc0, !PT ;  /* 0xfffffffb53537812 */ /* 0x000fe400078ec0ff */
[----:B------:R-:W-:Y:S01]  /*0490*/  ISETP.GE.U32.AND P0, PT, R8, UR12, PT ;  /* 0x0000000c08007c0c */ /* 0x000fe2000bf06070 */
[----:B------:R-:W1:Y:S01]  /*04a0*/  @!P3 LDC.64 R40, c[0x0][0x220] ;  /* 0x00008800ff28bb82 */ /* 0x000e620000000a00 */
[----:B------:R-:W-:Y:S02]  /*04b0*/  SHF.R.S32.HI R13, RZ, 0x1f, R8 ;  /* 0x0000001fff0d7819 */ /* 0x000fe40000011408 */
[----:B------:R-:W-:Y:S02]  /*04c0*/  @P2 LOP3.LUT R83, R83, 0x4, RZ, 0xfc, !PT ;  /* 0x0000000453532812 */ /* 0x000fe400078efcff */
[----:B------:R-:W-:-:S02]  /*04d0*/  ISETP.GE.OR.EX P5, PT, R13, UR13, P4, P0 ;  /* 0x0000000d0d007c0c */ /* 0x000fc4000a7a6700 */
[----:B------:R-:W-:Y:S01]  /*04e0*/  LOP3.LUT R83, R83, 0xfffffff7, RZ, 0xc0, !PT ;  /* 0xfffffff753537812 */ /* 0x000fe200078ec0ff */
[----:B------:R-:W2:Y:S01]  /*04f0*/  @!P2 LDC.64 R20, c[0x0][0x270] ;  /* 0x00009c00ff14ab82 */ /* 0x000ea20000000a00 */
[----:B------:R-:W-:Y:S02]  /*0500*/  ISETP.GE.U32.AND P1, PT, R10, UR12, PT ;  /* 0x0000000c0a007c0c */ /* 0x000fe4000bf26070 */
[----:B------:R-:W-:Y:S02]  /*0510*/  @P6 LOP3.LUT R83, R83, 0x8, RZ, 0xfc, !PT ;  /* 0x0000000853536812 */ /* 0x000fe400078efcff */
[----:B------:R-:W-:Y:S02]  /*0520*/  SHF.R.S32.HI R12, RZ, 0x1f, R87 ;  /* 0x0000001fff0c7819 */ /* 0x000fe40000011457 */
[----:B------:R-:W-:Y:S01]  /*0530*/  LOP3.LUT R83, R83, 0xffffffef, RZ, 0xc0, !PT ;  /* 0xffffffef53537812 */ /* 0x000fe200078ec0ff */
[----:B------:R-:W3:Y:S01]  /*0540*/  @!P6 LDC.64 R22, c[0x0][0x270] ;  /* 0x00009c00ff16eb82 */ /* 0x000ee20000000a00 */
[----:B------:R-:W-:Y:S01]  /*0550*/  LEA R90, R90, R91, 0x5 ;  /* 0x0000005b5a5a7211 */ /* 0x000fe200078e28ff */
[----:B------:R-:W-:Y:S01]  /*0560*/  IMAD R12, R12, UR6, RZ ;  /* 0x000000060c0c7c24 */ /* 0x000fe2000f8e02ff */
[----:B------:R-:W-:-:S02]  /*0570*/  @P5 LOP3.LUT R83, R83, 0x10, RZ, 0xfc, !PT ;  /* 0x0000001053535812 */ /* 0x000fc400078efcff */
[----:B------:R-:W-:Y:S01]  /*0580*/  ISETP.GE.OR.EX P3, PT, R15, UR13, P4, P1 ;  /* 0x0000000d0f007c0c */ /* 0x000fe2000a766710 */
[----:B------:R-:W-:Y:S01]  /*0590*/  IMAD R89, R87, UR7, R12 ;  /* 0x0000000757597c24 */ /* 0x000fe2000f8e020c */
[C---:B------:R-:W-:Y:S01]  /*05a0*/  LOP3.LUT P1, RZ, R83.reuse, 0x2, RZ, 0xc0, !PT ;  /* 0x0000000253ff7812 */ /* 0x040fe2000782c0ff */
[----:B------:R-:W4:Y:S01]  /*05b0*/  @!P2 LDC.64 R44, c[0x0][0x220] ;  /* 0x00008800ff2cab82 */ /* 0x000f220000000a00 */
[--C-:B------:R-:W-:Y:S02]  /*05c0*/  SHF.R.S32.HI R91, RZ, 0x1f, R90.reuse ;  /* 0x0000001fff5b7819 */ /* 0x100fe4000001145a */
[----:B------:R-:W-:Y:S01]  /*05d0*/  LOP3.LUT R83, R83, 0xffffffdf, RZ, 0xc0, !PT ;  /* 0xffffffdf53537812 */ /* 0x000fe200078ec0ff */
[----:B------:R-:W-:-:S04]  /*05e0*/  IMAD.WIDE.U32 R86, R87, UR6, R90 ;  /* 0x0000000657567c25 */ /* 0x000fc8000f8e005a */
[----:B------:R-:W5:Y:S01]  /*05f0*/  @!P6 LDC.64 R46, c[0x0][0x220] ;  /* 0x00008800ff2eeb82 */ /* 0x000f620000000a00 */
[----:B--2---:R-:W-:Y:S01]  /*0600*/  @!P2 IMAD R14, R9, R20, RZ ;  /* 0x00000014090ea224 */ /* 0x004fe200078e02ff */
[----:B------:R-:W-:Y:S02]  /*0610*/  IADD3 R89, R87, R89, RZ ;  /* 0x0000005957597210 */ /* 0x000fe40007ffe0ff */
[----:B0-----:R-:W-:Y:S01]  /*0620*/  @!P1 IMAD R12, R5, R18, RZ ;  /* 0x00000012050c9224 */ /* 0x001fe200078e02ff */
[----:B------:R-:W-:Y:S01]  /*0630*/  @!P1 MOV R88, R86 ;  /* 0x0000005600589202 */ /* 0x000fe20000000f00 */
[----:B------:R-:W-:Y:S01]  /*0640*/  @!P2 IMAD R21, R6, R21, R14 ;  /* 0x000000150615a224 */ /* 0x000fe200078e020e */
[----:B------:R-:W-:Y:S01]  /*0650*/  @P3 LOP3.LUT R83, R83, 0x20, RZ, 0xfc, !PT ;  /* 0x0000002053533812 */ /* 0x000fe200078efcff */
[C---:B------:R-:W-:Y:S01]  /*0660*/  @!P1 IMAD R19, R4.reuse, R19, R12 ;  /* 0x0000001304139224 */ /* 0x040fe200078e020c */
[----:B------:R-:W0:Y:S01]  /*0670*/  @!P5 LDC.64 R24, c[0x0][0x270] ;  /* 0x00009c00ff18db82 */ /* 0x000e220000000a00 */
[----:B------:R-:W-:Y:S01]  /*0680*/  @!P1 IMAD.WIDE.U32 R16, R4, R18, R88 ;  /* 0x0000001204109225 */ /* 0x000fe200078e0058 */
[----:B------:R-:W-:-:S02]  /*0690*/  @!P6 MOV R18, R86 ;  /* 0x000000560012e202 */ /* 0x000fc40000000f00 */
[----:B------:R-:W-:Y:S02]  /*06a0*/  LOP3.LUT R83, R83, 0xffffffbf, RZ, 0xc0, !PT ;  /* 0xffffffbf53537812 */ /* 0x000fe400078ec0ff */
[----:B------:R-:W-:Y:S02]  /*06b0*/  @!P1 IADD3 R12, R17, R19, RZ ;  /* 0x00000013110c9210 */ /* 0x000fe40007ffe0ff */
[C---:B-1----:R-:W-:Y:S01]  /*06c0*/  @!P1 LEA R40, P0, R16.reuse, R40, 0x1 ;  /* 0x0000002810289211 */ /* 0x042fe200078008ff */
[----:B------:R-:W1:Y:S01]  /*06d0*/  @!P3 LDC.64 R26, c[0x0][0x270] ;  /* 0x00009c00ff1abb82 */ /* 0x000e620000000a00 */
[----:B------:R-:W-:Y:S02]  /*06e0*/  @!P2 MOV R17, R89 ;  /* 0x000000590011a202 */ /* 0x000fe40000000f00 */
[----:B------:R-:W-:Y:S01]  /*06f0*/  @!P1 LEA.HI.X R41, R16, R41, R12, 0x1, P0 ;  /* 0x0000002910299211 */ /* 0x000fe200000f0c0c */
[----:B---3--:R-:W-:Y:S01]  /*0700*/  @!P6 IMAD R12, R11, R22, RZ ;  /* 0x000000160b0ce224 */ /* 0x008fe200078e02ff */
[----:B------:R-:W-:-:S02]  /*0710*/  @!P2 MOV R16, R86 ;  /* 0x000000560010a202 */ /* 0x000fc40000000f00 */
[----:B------:R-:W-:Y:S01]  /*0720*/  @!P6 MOV R19, R89 ;  /* 0x000000590013e202 */ /* 0x000fe20000000f00 */
[----:B------:R-:W2:Y:S01]  /*0730*/  @!P5 LDC.64 R62, c[0x0][0x220] ;  /* 0x00008800ff3edb82 */ /* 0x000ea20000000a00 */
[----:B------:R-:W-:Y:S02]  /*0740*/  @!P6 IMAD R23, R7, R23, R12 ;  /* 0x000000170717e224 */ /* 0x000fe400078e020c */
[----:B------:R-:W-:-:S04]  /*0750*/  @!P2 IMAD.WIDE.U32 R16, R6, R20, R16 ;  /* 0x000000140610a225 */ /* 0x000fc800078e0010 */
[----:B------:R-:W-:Y:S01]  /*0760*/  @!P6 IMAD.WIDE.U32 R18, R7, R22, R18 ;  /* 0x000000160712e225 */ /* 0x000fe200078e0012 */
[----:B------:R-:W3:Y:S01]  /*0770*/  @!P3 LDC.64 R42, c[0x0][0x220] ;  /* 0x00008800ff2abb82 */ /* 0x000ee20000000a00 */
[----:B------:R-:W-:Y:S02]  /*0780*/  @!P2 IADD3 R12, R17, R21, RZ ;  /* 0x00000015110ca210 */ /* 0x000fe40007ffe0ff */
[C---:B----4-:R-:W-:Y:S01]  /*0790*/  @!P2 LEA R44, P0, R16.reuse, R44, 0x1 ;  /* 0x0000002c102ca211 */ /* 0x050fe200078008ff */
[----:B0-----:R-:W-:Y:S01]  /*07a0*/  @!P5 IMAD R14, R13, R24, RZ ;  /* 0x000000180d0ed224 */ /* 0x001fe200078e02ff */
[----:B------:R-:W-:Y:S02]  /*07b0*/  @!P5 MOV R17, R89 ;  /* 0x000000590011d202 */ /* 0x000fe40000000f00 */
[----:B------:R-:W-:Y:S01]  /*07c0*/  @!P2 LEA.HI.X R45, R16, R45, R12, 0x1, P0 ;  /* 0x0000002d102da211 */ /* 0x000fe200000f0c0c */
[----:B------:R-:W-:Y:S01]  /*07d0*/  @!P5 IMAD R21, R8, R25, R14 ;  /* 0x000000190815d224 */ /* 0x000fe200078e020e */
[----:B------:R-:W-:Y:S01]  /*07e0*/  @!P6 IADD3 R12, R19, R23, RZ ;  /* 0x00000017130ce210 */ /* 0x000fe20007ffe0ff */
[----:B-1----:R-:W-:Y:S01]  /*07f0*/  @!P3 IMAD R14, R15, R26, RZ ;  /* 0x0000001a0f0eb224 */ /* 0x002fe200078e02ff */
[----:B-----5:R-:W-:-:S02]  /*0800*/  @!P6 LEA R46, P0, R18, R46, 0x1 ;  /* 0x0000002e122ee211 */ /* 0x020fc400078008ff */
[-C--:B------:R-:W-:Y:S01]  /*0810*/  @!P5 MOV R16, R86.reuse ;  /* 0x000000560010d202 */ /* 0x080fe20000000f00 */
[----:B------:R-:W-:Y:S01]  /*0820*/  @!P3 IMAD R23, R10, R27, R14 ;  /* 0x0000001b0a17b224 */ /* 0x000fe200078e020e */
[----:B------:R-:W-:Y:S02]  /*0830*/  @!P6 LEA.HI.X R47, R18, R47, R12, 0x1, P0 ;  /* 0x0000002f122fe211 */ /* 0x000fe400000f0c0c */
[----:B------:R-:W-:Y:S01]  /*0840*/  @!P3 MOV R18, R86 ;  /* 0x000000560012b202 */ /* 0x000fe20000000f00 */
[----:B------:R-:W-:Y:S01]  /*0850*/  @!P5 IMAD.WIDE.U32 R16, R8, R24, R16 ;  /* 0x000000180810d225 */ /* 0x000fe200078e0010 */
[----:B------:R-:W-:-:S04]  /*0860*/  @!P3 MOV R19, R89 ;  /* 0x000000590013b202 */ /* 0x000fc80000000f00 */
[----:B------:R-:W-:Y:S01]  /*0870*/  @!P5 IADD3 R12, R17, R21, RZ ;  /* 0x00000015110cd210 */ /* 0x000fe20007ffe0ff */
[----:B------:R-:W-:Y:S01]  /*0880*/  @!P3 IMAD.WIDE.U32 R18, R10, R26, R18 ;  /* 0x0000001a0a12b225 */ /* 0x000fe200078e0012 */
[----:B--2---:R-:W-:-:S04]  /*0890*/  @!P5 LEA R62, P0, R16, R62, 0x1 ;  /* 0x0000003e103ed211 */ /* 0x004fc800078008ff */
[----:B------:R-:W-:Y:S02]  /*08a0*/  @!P5 LEA.HI.X R63, R16, R63, R12, 0x1, P0 ;  /* 0x0000003f103fd211 */ /* 0x000fe400000f0c0c */
[----:B------:R-:W-:Y:S02]  /*08b0*/  @!P3 IADD3 R14, R19, R23, RZ ;  /* 0x00000017130eb210 */ /* 0x000fe40007ffe0ff */
[----:B---3--:R-:W-:Y:S02]  /*08c0*/  @!P3 LEA R42, P0, R18, R42, 0x1 ;  /* 0x0000002a122ab211 */ /* 0x008fe400078008ff */
[----:B------:R-:W-:Y:S02]  /*08d0*/  IADD3 R12, R4, 0xa0, RZ ;  /* 0x000000a0040c7810 */ /* 0x000fe40007ffe0ff */
[----:B------:R-:W-:Y:S02]  /*08e0*/  @!P3 LEA.HI.X R43, R18, R43, R14, 0x1, P0 ;  /* 0x0000002b122bb211 */ /* 0x000fe400000f0c0e */
[----:B------:R-:W-:-:S02]  /*08f0*/  ISETP.GE.U32.AND P0, PT, R12, UR12, PT ;  /* 0x0000000c0c007c0c */ /* 0x000fc4000bf06070 */
[----:B------:R-:W-:-:S04]  /*0900*/  SHF.R.S32.HI R17, RZ, 0x1f, R12 ;  /* 0x0000001fff117819 */ /* 0x000fc8000001140c */
[----:B------:R-:W-:-:S13]  /*0910*/  ISETP.GE.OR.EX P1, PT, R17, UR13, P4, P0 ;  /* 0x0000000d11007c0c */ /* 0x000fda000a726700 */
[----:B------:R-:W0:Y:S01]  /*0920*/  @!P1 LDC.64 R20, c[0x0][0x270] ;  /* 0x00009c00ff149b82 */ /* 0x000e220000000a00 */
[----:B------:R-:W-:Y:S02]  /*0930*/  @!P1 MOV R18, R86 ;  /* 0x0000005600129202 */ /* 0x000fe40000000f00 */
[----:B------:R-:W-:Y:S02]  /*0940*/  @!P1 MOV R19, R89 ;  /* 0x0000005900139202 */ /* 0x000fe40000000f00 */
[----:B------:R-:W-:-:S03]  /*0950*/  @P1 LOP3.LUT R83, R83, 0x40, RZ, 0xfc, !PT ;  /* 0x0000004053531812 */ /* 0x000fc600078efcff */
[----:B------:R-:W1:Y:S01]  /*0960*/  @!P1 LDC.64 R64, c[0x0][0x220] ;  /* 0x00008800ff409b82 */ /* 0x000e620000000a00 */
[----:B------:R-:W-:Y:S01]  /*0970*/  LOP3.LUT R83, R83, 0xfffffeff, RZ, 0xc0, !PT ;  /* 0xfffffeff53537812 */ /* 0x000fe200078ec0ff */
[-C--:B0-----:R-:W-:Y:S02]  /*0980*/  @!P1 IMAD R14, R17, R20.reuse, RZ ;  /* 0x00000014110e9224 */ /* 0x081fe400078e02ff */
[----:B------:R-:W-:-:S04]  /*0990*/  @!P1 IMAD.WIDE.U32 R18, R12, R20, R18 ;  /* 0x000000140c129225 */ /* 0x000fc800078e0012 */
[----:B------:R-:W-:Y:S01]  /*09a0*/  @!P1 IMAD R21, R12, R21, R14 ;  /* 0x000000150c159224 */ /* 0x000fe200078e020e */
[----:B-1----:R-:W-:-:S04]  /*09b0*/  @!P1 LEA R64, P0, R18, R64, 0x1 ;  /* 0x0000004012409211 */ /* 0x002fc800078008ff */
[----:B------:R-:W-:-:S04]  /*09c0*/  @!P1 IADD3 R14, R19, R21, RZ ;  /* 0x00000015130e9210 */ /* 0x000fc80007ffe0ff */
[----:B------:R-:W-:Y:S02]  /*09d0*/  @!P1 LEA.HI.X R65, R18, R65, R14, 0x1, P0 ;  /* 0x0000004112419211 */ /* 0x000fe400000f0c0e */
[----:B------:R-:W-:-:S04]  /*09e0*/  IADD3 R14, R4, 0xc0, RZ ;  /* 0x000000c0040e7810 */ /* 0x000fc80007ffe0ff */
[----:B------:R-:W-:Y:S02]  /*09f0*/  SHF.R.S32.HI R19, RZ, 0x1f, R14 ;  /* 0x0000001fff137819 */ /* 0x000fe4000001140e */
[----:B------:R-:W-:-:S04]  /*0a00*/  ISETP.GE.U32.AND P0, PT, R14, UR12, PT ;  /* 0x0000000c0e007c0c */ /* 0x000fc8000bf06070 */
[----:B------:R-:W-:-:S13]  /*0a10*/  ISETP.GE.OR.EX P1, PT, R19, UR13, P4, P0 ;  /* 0x0000000d13007c0c */ /* 0x000fda000a726700 */
[----:B------:R-:W0:Y:S01]  /*0a20*/  @!P1 LDC.64 R22, c[0x0][0x270] ;  /* 0x00009c00ff169b82 */ /* 0x000e220000000a00 */
[----:B------:R-:W-:Y:S01]  /*0a30*/  @!P1 MOV R20, R86 ;  /* 0x0000005600149202 */ /* 0x000fe20000000f00 */
[----:B------:R-:W-:Y:S01]  /*0a40*/  @!P1 IMAD.MOV.U32 R21, RZ, RZ, R89 ;  /* 0x000000ffff159224 */ /* 0x000fe200078e0059 */
[----:B------:R-:W-:-:S04]  /*0a50*/  @P1 LOP3.LUT R83, R83, 0x100, RZ, 0xfc, !PT ;  /* 0x0000010053531812 */ /* 0x000fc800078efcff */
[----:B------:R-:W-:Y:S01]  /*0a60*/  LOP3.LUT R83, R83, 0xffffff7f, RZ, 0xc0, !PT ;  /* 0xffffff7f53537812 */ /* 0x000fe200078ec0ff */
[----:B------:R-:W1:Y:S01]  /*0a70*/  @!P1 LDC.64 R66, c[0x0][0x220] ;  /* 0x00008800ff429b82 */ /* 0x000e620000000a00 */
        /* <DEDUP_REMOVED lines=11> */
[----:B------:R-:W-:Y:S02]  /*0b30*/  @!P1 MOV R22, R86 ;  /* 0x0000005600169202 */ /* 0x000fe40000000f00 */
[----:B------:R-:W-:Y:S02]  /*0b40*/  @!P1 MOV R23, R89 ;  /* 0x0000005900179202 */ /* 0x000fe40000000f00 */
[----:B------:R-:W-:-:S03]  /*0b50*/  @P1 LOP3.LUT R83, R83, 0x80, RZ, 0xfc, !PT ;  /* 0x0000008053531812 */ /* 0x000fc600078efcff */
        /* <DEDUP_REMOVED lines=10> */
[----:B------:R-:W-:-:S04]  /*0c00*/  ISETP.GE.OR.EX P0, PT, R23, UR13, P4, P0 ;  /* 0x0000000d17007c0c */ /* 0x000fc8000a706700 */
[----:B------:R-:W-:-:S09]  /*0c10*/  P2R R60, PR, RZ, 0x1 ;  /* 0x00000001ff3c7803 */ /* 0x000fd20000000000 */
[----:B------:R-:W0:Y:S01]  /*0c20*/  @!P0 LDC.64 R26, c[0x0][0x270] ;  /* 0x00009c00ff1a8b82 */ /* 0x000e220000000a00 */
[----:B------:R-:W-:Y:S02]  /*0c30*/  @!P0 MOV R24, R86 ;  /* 0x0000005600188202 */ /* 0x000fe40000000f00 */
[----:B------:R-:W-:-:S05]  /*0c40*/  @!P0 MOV R25, R89 ;  /* 0x0000005900198202 */ /* 0x000fca0000000f00 */
[----:B------:R-:W1:Y:S01]  /*0c50*/  @!P0 LDC.64 R36, c[0x0][0x220] ;  /* 0x00008800ff248b82 */ /* 0x000e620000000a00 */
[-C--:B0-----:R-:W-:Y:S02]  /*0c60*/  @!P0 IMAD R20, R23, R26.reuse, RZ ;  /* 0x0000001a17148224 */ /* 0x081fe400078e02ff */
[----:B------:R-:W-:-:S04]  /*0c70*/  @!P0 IMAD.WIDE.U32 R24, R18, R26, R24 ;  /* 0x0000001a12188225 */ /* 0x000fc800078e0018 */
[----:B------:R-:W-:Y:S01]  /*0c80*/  @!P0 IMAD R27, R18, R27, R20 ;  /* 0x0000001b121b8224 */ /* 0x000fe200078e0214 */
[----:B-1----:R-:W-:-:S04]  /*0c90*/  @!P0 LEA R36, P1, R24, R36, 0x1 ;  /* 0x0000002418248211 */ /* 0x002fc800078208ff */
[----:B------:R-:W-:-:S04]  /*0ca0*/  @!P0 IADD3 R20, R25, R27, RZ ;  /* 0x0000001b19148210 */ /* 0x000fc80007ffe0ff */
[----:B------:R-:W-:Y:S02]  /*0cb0*/  @!P0 LEA.HI.X R37, R24, R37, R20, 0x1, P1 ;  /* 0x0000002518258211 */ /* 0x000fe400008f0c14 */
[----:B------:R-:W-:Y:S02]  /*0cc0*/  IADD3 R20, R4, 0x120, RZ ;  /* 0x0000012004147810 */ /* 0x000fe40007ffe0ff */
[----:B------:R-:W-:Y:S02]  /*0cd0*/  LOP3.LUT P0, RZ, R83, 0x40, RZ, 0xc0, !PT ;  /* 0x0000004053ff7812 */ /* 0x000fe4000780c0ff */
[----:B------:R-:W-:Y:S02]  /*0ce0*/  SHF.R.S32.HI R25, RZ, 0x1f, R20 ;  /* 0x0000001fff197819 */ /* 0x000fe40000011414 */
[----:B------:R-:W-:Y:S02]  /*0cf0*/  ISETP.GE.U32.AND P1, PT, R20, UR12, PT ;  /* 0x0000000c14007c0c */ /* 0x000fe4000bf26070 */
[----:B------:R-:W-:-:S02]  /*0d00*/  P2R R68, PR, RZ, 0x1 ;  /* 0x00000001ff447803 */ /* 0x000fc40000000000 */
[----:B------:R-:W-:Y:S02]  /*0d10*/  ISETP.GE.OR.EX P1, PT, R25, UR13, P4, P1 ;  /* 0x0000000d19007c0c */ /* 0x000fe4000a726710 */
[----:B------:R-:W-:-:S04]  /*0d20*/  LOP3.LUT P0, RZ, R83, 0x20, RZ, 0xc0, !PT ;  /* 0x0000002053ff7812 */ /* 0x000fc8000780c0ff */
[----:B------:R-:W-:Y:S02]  /*0d30*/  P2R R69, PR, RZ, 0x1 ;  /* 0x00000001ff457803 */ /* 0x000fe40000000000 */
[----:B------:R-:W-:-:S04]  /*0d40*/  LOP3.LUT P0, RZ, R83, 0x10, RZ, 0xc0, !PT ;  /* 0x0000001053ff7812 */ /* 0x000fc8000780c0ff */
[----:B------:R-:W-:Y:S01]  /*0d50*/  P2R R70, PR, RZ, 0x1 ;  /* 0x00000001ff467803 */ /* 0x000fe20000000000 */
[----:B------:R-:W0:Y:S01]  /*0d60*/  @!P1 LDC.64 R28, c[0x0][0x270] ;  /* 0x00009c00ff1c9b82 */ /* 0x000e220000000a00 */
[----:B------:R-:W-:Y:S02]  /*0d70*/  @!P1 MOV R26, R86 ;  /* 0x00000056001a9202 */ /* 0x000fe40000000f00 */
[----:B------:R-:W-:Y:S02]  /*0d80*/  @!P1 MOV R27, R89 ;  /* 0x00000059001b9202 */ /* 0x000fe40000000f00 */
[----:B------:R-:W-:-:S03]  /*0d90*/  LOP3.LUT P0, RZ, R83, 0x8, RZ, 0xc0, !PT ;  /* 0x0000000853ff7812 */ /* 0x000fc6000780c0ff */
[----:B------:R-:W1:Y:S01]  /*0da0*/  @!P1 LDC.64 R34, c[0x0][0x220] ;  /* 0x00008800ff229b82 */ /* 0x000e620000000a00 */
[----:B------:R-:W-:Y:S02]  /*0db0*/  P2R R71, PR, RZ, 0x1 ;  /* 0x00000001ff477803 */ /* 0x000fe40000000000 */
[----:B------:R-:W-:-:S04]  /*0dc0*/  LOP3.LUT P0, RZ, R83, 0x4, RZ, 0xc0, !PT ;  /* 0x0000000453ff7812 */ /* 0x000fc8000780c0ff */
[----:B------:R-:W-:Y:S02]  /*0dd0*/  P2R R72, PR, RZ, 0x1 ;  /* 0x00000001ff487803 */ /* 0x000fe40000000000 */
[----:B------:R-:W-:Y:S01]  /*0de0*/  LOP3.LUT P0, RZ, R83, 0x2, RZ, 0xc0, !PT ;  /* 0x0000000253ff7812 */ /* 0x000fe2000780c0ff */
[-C--:B0-----:R-:W-:Y:S02]  /*0df0*/  @!P1 IMAD R22, R25, R28.reuse, RZ ;  /* 0x0000001c19169224 */ /* 0x081fe400078e02ff */
[----:B------:R-:W-:-:S04]  /*0e00*/  @!P1 IMAD.WIDE.U32 R26, R20, R28, R26 ;  /* 0x0000001c141a9225 */ /* 0x000fc800078e001a */
[----:B------:R-:W-:Y:S01]  /*0e10*/  @!P1 IMAD R29, R20, R29, R22 ;  /* 0x0000001d141d9224 */ /* 0x000fe200078e0216 */
[----:B-1----:R-:W-:-:S04]  /*0e20*/  @!P1 LEA R34, P2, R26, R34, 0x1 ;  /* 0x000000221a229211 */ /* 0x002fc800078408ff */
[----:B------:R-:W-:-:S04]  /*0e30*/  @!P1 IADD3 R22, R27, R29, RZ ;  /* 0x0000001d1b169210 */ /* 0x000fc80007ffe0ff */
[----:B------:R-:W-:Y:S02]  /*0e40*/  @!P1 LEA.HI.X R35, R26, R35, R22, 0x1, P2 ;  /* 0x000000231a239211 */ /* 0x000fe400010f0c16 */
[C---:B------:R-:W-:Y:S02]  /*0e50*/  IADD3 R22, R4.reuse, 0x140, RZ ;  /* 0x0000014004167810 */ /* 0x040fe40007ffe0ff */
[----:B------:R-:W-:Y:S02]  /*0e60*/  IADD3 R26, R4, 0x180, RZ ;  /* 0x00000180041a7810 */ /* 0x000fe40007ffe0ff */
[----:B------:R-:W-:Y:S02]  /*0e70*/  SHF.R.S32.HI R27, RZ, 0x1f, R22 ;  /* 0x0000001fff1b7819 */ /* 0x000fe40000011416 */
[----:B------:R-:W-:Y:S02]  /*0e80*/  ISETP.GE.U32.AND P2, PT, R22, UR12, PT ;  /* 0x0000000c16007c0c */ /* 0x000fe4000bf46070 */
[----:B------:R-:W-:-:S02]  /*0e90*/  SHF.R.S32.HI R51, RZ, 0x1f, R26 ;  /* 0x0000001fff337819 */ /* 0x000fc4000001141a */
[----:B------:R-:W-:Y:S02]  /*0ea0*/  ISETP.GE.OR.EX P2, PT, R27, UR13, P4, P2 ;  /* 0x0000000d1b007c0c */ /* 0x000fe4000a746720 */
[----:B------:R-:W-:-:S11]  /*0eb0*/  ISETP.GE.U32.AND P5, PT, R26, UR12, PT ;  /* 0x0000000c1a007c0c */ /* 0x000fd6000bfa6070 */
        /* <DEDUP_REMOVED lines=13> */
[----:B------:R-:W-:Y:S02]  /*0f90*/  ISETP.GE.OR.EX P3, PT, R49, UR13, P4, P3 ;  /* 0x0000000d31007c0c */ /* 0x000fe4000a766730 */
[----:B------:R-:W-:-:S11]  /*0fa0*/  ISETP.GE.OR.EX P4, PT, R51, UR13, P4, P5 ;  /* 0x0000000d33007c0c */ /* 0x000fd6000a786750 */
[----:B------:R-:W0:Y:S01]  /*0fb0*/  @!P3 LDC.64 R30, c[0x0][0x270] ;  /* 0x00009c00ff1ebb82 */ /* 0x000e220000000a00 */
[----:B------:R-:W-:-:S07]  /*0fc0*/  @!P3 MOV R29, R89 ;  /* 0x00000059001db202 */ /* 0x000fce0000000f00 */
[----:B------:R-:W1:Y:S08]  /*0fd0*/  @!P3 LDC.64 R52, c[0x0][0x220] ;  /* 0x00008800ff34bb82 */ /* 0x000e700000000a00 */
[----:B------:R-:W2:Y:S01]  /*0fe0*/  @!P4 LDC.64 R54, c[0x0][0x270] ;  /* 0x00009c00ff36cb82 */ /* 0x000ea20000000a00 */
[----:B0-----:R-:W-:-:S07]  /*0ff0*/  @!P3 IMAD R28, R49, R30, RZ ;  /* 0x0000001e311cb224 */ /* 0x001fce00078e02ff */
[----:B------:R-:W0:Y:S01]  /*1000*/  @!P4 LDC.64 R56, c[0x0][0x220] ;  /* 0x00008800ff38cb82 */ /* 0x000e220000000a00 */
[----:B------:R-:W-:Y:S01]  /*1010*/  @!P3 IMAD R31, R24, R31, R28 ;  /* 0x0000001f181fb224 */ /* 0x000fe200078e021c */
[----:B------:R-:W-:-:S05]  /*1020*/  @!P3 MOV R28, R86 ;  /* 0x00000056001cb202 */ /* 0x000fca0000000f00 */
[----:B------:R-:W-:-:S05]  /*1030*/  @!P3 IMAD.WIDE.U32 R28, R24, R30, R28 ;  /* 0x0000001e181cb225 */ /* 0x000fca00078e001c */
[----:B------:R-:W-:Y:S02]  /*1040*/  @!P3 IADD3 R29, R29, R31, RZ ;  /* 0x0000001f1d1db210 */ /* 0x000fe40007ffe0ff */
[C---:B-1----:R-:W-:Y:S02]  /*1050*/  @!P3 LEA R30, P5, R28.reuse, R52, 0x1 ;  /* 0x000000341c1eb211 */ /* 0x042fe400078a08ff */
[----:B------:R-:W-:Y:S02]  /*1060*/  @!P4 MOV R52, R86 ;  /* 0x000000560034c202 */ /* 0x000fe40000000f00 */
[----:B------:R-:W-:Y:S01]  /*1070*/  @!P3 LEA.HI.X R31, R28, R53, R29, 0x1, P5 ;  /* 0x000000351c1fb211 */ /* 0x000fe200028f0c1d */
[----:B--2---:R-:W-:Y:S01]  /*1080*/  @!P4 IMAD R28, R51, R54, RZ ;  /* 0x00000036331cc224 */ /* 0x004fe200078e02ff */
[----:B------:R-:W-:-:S03]  /*1090*/  @!P4 MOV R53, R89 ;  /* 0x000000590035c202 */ /* 0x000fc60000000f00 */
[C---:B------:R-:W-:Y:S02]  /*10a0*/  @!P4 IMAD R29, R26.reuse, R55, R28 ;  /* 0x000000371a1dc224 */ /* 0x040fe400078e021c */
[----:B------:R-:W-:-:S05]  /*10b0*/  @!P4 IMAD.WIDE.U32 R52, R26, R54, R52 ;  /* 0x000000361a34c225 */ /* 0x000fca00078e0034 */
[----:B------:R-:W-:Y:S02]  /*10c0*/  @!P4 IADD3 R29, R53, R29, RZ ;  /* 0x0000001d351dc210 */ /* 0x000fe40007ffe0ff */
[----:B0-----:R-:W-:-:S04]  /*10d0*/  @!P4 LEA R28, P5, R52, R56, 0x1 ;  /* 0x00000038341cc211 */ /* 0x001fc800078a08ff */
[----:B------:R-:W-:Y:S02]  /*10e0*/  @!P4 LEA.HI.X R29, R52, R57, R29, 0x1, P5 ;  /* 0x00000039341dc211 */ /* 0x000fe400028f0c1d */
[----:B------:R-:W-:-:S04]  /*10f0*/  IADD3 R57, R4, 0x1a0, RZ ;  /* 0x000001a004397810 */ /* 0x000fc80007ffe0ff */
[----:B------:R-:W-:Y:S02]  /*1100*/  SHF.R.S32.HI R55, RZ, 0x1f, R57 ;  /* 0x0000001fff377819 */ /* 0x000fe40000011439 */
[----:B------:R-:W-:-:S04]  /*1110*/  ISETP.GE.U32.AND P5, PT, R57, UR12, PT ;  /* 0x0000000c39007c0c */ /* 0x000fc8000bfa6070 */
[----:B------:R-:W-:-:S04]  /*1120*/  ISETP.GE.AND.EX P5, PT, R55, UR13, PT, P5 ;  /* 0x0000000d37007c0c */ /* 0x000fc8000bfa6350 */
[----:B------:R-:W-:-:S13]  /*1130*/  ISETP.GT.U32.OR P5, PT, R0, 0x1ff, P5 ;  /* 0x000001ff0000780c */ /* 0x000fda0002fa4470 */
[----:B------:R-:W0:Y:S01]  /*1140*/  @!P5 LDC.64 R58, c[0x0][0x270] ;  /* 0x00009c00ff3adb82 */ /* 0x000e220000000a00 */
[----:B------:R-:W-:-:S07]  /*1150*/  @!P5 MOV R54, R86 ;  /* 0x000000560036d202 */ /* 0x000fce0000000f00 */
[----:B------:R-:W1:Y:S01]  /*1160*/  @!P5 LDC.64 R52, c[0x0][0x220] ;  /* 0x00008800ff34db82 */ /* 0x000e620000000a00 */
[----:B0-----:R-:W-:Y:S01]  /*1170*/  @!P5 IMAD R48, R55, R58, RZ ;  /* 0x0000003a3730d224 */ /* 0x001fe200078e02ff */
[----:B------:R-:W-:-:S03]  /*1180*/  @!P5 MOV R55, R89 ;  /* 0x000000590037d202 */ /* 0x000fc60000000f00 */
[C---:B------:R-:W-:Y:S02]  /*1190*/  @!P5 IMAD R59, R57.reuse, R59, R48 ;  /* 0x0000003b393bd224 */ /* 0x040fe400078e0230 */
[----:B------:R-:W-:-:S05]  /*11a0*/  @!P5 IMAD.WIDE.U32 R54, R57, R58, R54 ;  /* 0x0000003a3936d225 */ /* 0x000fca00078e0036 */
[----:B------:R-:W-:Y:S02]  /*11b0*/  @!P5 IADD3 R48, R55, R59, RZ ;  /* 0x0000003b3730d210 */ /* 0x000fe40007ffe0ff */
[----:B-1----:R-:W-:-:S04]  /*11c0*/  @!P5 LEA R56, P6, R54, R52, 0x1 ;  /* 0x000000343638d211 */ /* 0x002fc800078c08ff */
[----:B------:R-:W-:Y:S02]  /*11d0*/  @!P5 LEA.HI.X R57, R54, R53, R48, 0x1, P6 ;  /* 0x000000353639d211 */ /* 0x000fe400030f0c30 */
[----:B------:R-:W-:Y:S02]  /*11e0*/  MOV R48, RZ ;  /* 0x000000ff00307202 */ /* 0x000fe40000000f00 */
[----:B------:R-:W-:-:S04]  /*11f0*/  IADD3 R59, R4, 0x1c0, RZ ;  /* 0x000001c0043b7810 */ /* 0x000fc80007ffe0ff */
[----:B------:R0:W2:Y:S01]  /*1200*/  @!P5 LDG.E R48, desc[UR8][R56.64] ;  /* 0x000000083830d981 */ /* 0x0000a2000c1e1900 */
[----:B------:R-:W-:Y:S02]  /*1210*/  SHF.R.S32.HI R55, RZ, 0x1f, R59 ;  /* 0x0000001fff377819 */ /* 0x000fe4000001143b */
[----:B------:R-:W-:-:S04]  /*1220*/  ISETP.GE.U32.AND P5, PT, R59, UR12, PT ;  /* 0x0000000c3b007c0c */ /* 0x000fc8000bfa6070 */
[----:B------:R-:W-:-:S04]  /*1230*/  ISETP.GE.AND.EX P5, PT, R55, UR13, PT, P5 ;  /* 0x0000000d37007c0c */ /* 0x000fc8000bfa6350 */
[----:B------:R-:W-:-:S13]  /*1240*/  ISETP.GT.U32.OR P5, PT, R0, 0x1ff, P5 ;  /* 0x000001ff0000780c */ /* 0x000fda0002fa4470 */
[----:B------:R-:W1:Y:S01]  /*1250*/  @!P5 LDC.64 R74, c[0x0][0x270] ;  /* 0x00009c00ff4adb82 */ /* 0x000e620000000a00 */
[----:B------:R-:W-:-:S07]  /*1260*/  @!P5 MOV R54, R86 ;  /* 0x000000560036d202 */ /* 0x000fce0000000f00 */
[----:B------:R-:W0:Y:S01]  /*1270*/  @!P5 LDC.64 R52, c[0x0][0x220] ;  /* 0x00008800ff34db82 */ /* 0x000e220000000a00 */
[-C--:B-1----:R-:W-:Y:S02]  /*1280*/  @!P5 IMAD R50, R55, R74.reuse, RZ ;  /* 0x0000004a3732d224 */ /* 0x082fe400078e02ff */
[----:B------:R-:W-:Y:S02]  /*1290*/  @!P5 IMAD.MOV.U32 R55, RZ, RZ, R89 ;  /* 0x000000ffff37d224 */ /* 0x000fe400078e0059 */
[C---:B------:R-:W-:Y:S02]  /*12a0*/  @!P5 IMAD R61, R59.reuse, R75, R50 ;  /* 0x0000004b3b3dd224 */ /* 0x040fe400078e0232 */
[----:B------:R-:W-:-:S05]  /*12b0*/  @!P5 IMAD.WIDE.U32 R54, R59, R74, R54 ;  /* 0x0000004a3b36d225 */ /* 0x000fca00078e0036 */
[----:B------:R-:W-:Y:S02]  /*12c0*/  @!P5 IADD3 R50, R55, R61, RZ ;  /* 0x0000003d3732d210 */ /* 0x000fe40007ffe0ff */
[----:B0-----:R-:W-:-:S04]  /*12d0*/  @!P5 LEA R56, P6, R54, R52, 0x1 ;  /* 0x000000343638d211 */ /* 0x001fc800078c08ff */
[----:B------:R-:W-:Y:S02]  /*12e0*/  @!P5 LEA.HI.X R57, R54, R53, R50, 0x1, P6 ;  /* 0x000000353639d211 */ /* 0x000fe400030f0c32 */
[----:B------:R-:W-:Y:S02]  /*12f0*/  MOV R50, RZ ;  /* 0x000000ff00327202 */ /* 0x000fe40000000f00 */
[----:B------:R-:W-:-:S04]  /*1300*/  IADD3 R59, R4, 0x1e0, RZ ;  /* 0x000001e0043b7810 */ /* 0x000fc80007ffe0ff */
[----:B------:R0:W3:Y:S01]  /*1310*/  @!P5 LDG.E R50, desc[UR8][R56.64] ;  /* 0x000000083832d981 */ /* 0x0000e2000c1e1900 */
[----:B------:R-:W-:Y:S02]  /*1320*/  SHF.R.S32.HI R61, RZ, 0x1f, R59 ;  /* 0x0000001fff3d7819 */ /* 0x000fe4000001143b */
[----:B------:R-:W-:-:S04]  /*1330*/  ISETP.GE.U32.AND P5, PT, R59, UR12, PT ;  /* 0x0000000c3b007c0c */ /* 0x000fc8000bfa6070 */
[----:B------:R-:W-:-:S04]  /*1340*/  ISETP.GE.AND.EX P5, PT, R61, UR13, PT, P5 ;  /* 0x0000000d3d007c0c */ /* 0x000fc8000bfa6350 */
[----:B------:R-:W-:-:S13]  /*1350*/  ISETP.GT.U32.OR P5, PT, R0, 0x1ff, P5 ;  /* 0x000001ff0000780c */ /* 0x000fda0002fa4470 */
[----:B------:R-:W1:Y:S01]  /*1360*/  @!P5 LDC.64 R54, c[0x0][0x270] ;  /* 0x00009c00ff36db82 */ /* 0x000e620000000a00 */
[----:B0-----:R-:W-:Y:S02]  /*1370*/  @!P5 MOV R56, R86 ;  /* 0x000000560038d202 */ /* 0x001fe40000000f00 */
[----:B------:R-:W-:-:S05]  /*1380*/  @!P5 MOV R57, R89 ;  /* 0x000000590039d202 */ /* 0x000fca0000000f00 */
[----:B------:R-:W0:Y:S01]  /*1390*/  @!P5 LDC.64 R52, c[0x0][0x220] ;  /* 0x00008800ff34db82 */ /* 0x000e220000000a00 */
[----:B-1----:R-:W-:-:S04]  /*13a0*/  @!P5 IMAD R58, R61, R54, RZ ;  /* 0x000000363d3ad224 */ /* 0x002fc800078e02ff */
[C---:B------:R-:W-:Y:S02]  /*13b0*/  @!P5 IMAD R61, R59.reuse, R55, R58 ;  /* 0x000000373b3dd224 */ /* 0x040fe400078e023a */
[----:B------:R-:W-:-:S05]  /*13c0*/  @!P5 IMAD.WIDE.U32 R54, R59, R54, R56 ;  /* 0x000000363b36d225 */ /* 0x000fca00078e0038 */
[----:B------:R-:W-:Y:S02]  /*13d0*/  @!P5 IADD3 R55, R55, R61, RZ ;  /* 0x0000003d3737d210 */ /* 0x000fe40007ffe0ff */
[----:B0-----:R-:W-:-:S04]  /*13e0*/  @!P5 LEA R58, P6, R54, R52, 0x1 ;  /* 0x00000034363ad211 */ /* 0x001fc800078c08ff */
[----:B------:R-:W-:Y:S02]  /*13f0*/  @!P5 LEA.HI.X R59, R54, R53, R55, 0x1, P6 ;  /* 0x00000035363bd211 */ /* 0x000fe400030f0c37 */
[----:B------:R-:W-:Y:S02]  /*1400*/  CS2R R52, SRZ ;  /* 0x0000000000347805 */ /* 0x000fe4000001ff00 */
[----:B------:R-:W-:Y:S02]  /*1410*/  CS2R R54, SRZ ;  /* 0x0000000000367805 */ /* 0x000fe4000001ff00 */
[----:B------:R-:W-:Y:S02]  /*1420*/  CS2R R56, SRZ ;  /* 0x0000000000387805 */ /* 0x000fe4000001ff00 */
[----:B------:R-:W-:Y:S01]  /*1430*/  LOP3.LUT P6, RZ, R83, 0x80, RZ, 0xc0, !PT ;  /* 0x0000008053ff7812 */ /* 0x000fe200078cc0ff */
[----:B------:R-:W4:Y:S01]  /*1440*/  @!P0 LDG.E R53, desc[UR8][R40.64] ;  /* 0x0000000828358981 */ /* 0x000f22000c1e1900 */
[----:B------:R-:W-:-:S03]  /*1450*/  ISETP.NE.AND P0, PT, R72, RZ, PT ;  /* 0x000000ff4800720c */ /* 0x000fc60003f05270 */
[----:B------:R0:W5:Y:S01]  /*1460*/  @!P5 LDG.E R52, desc[UR8][R58.64] ;  /* 0x000000083a34d981 */ /* 0x000162000c1e1900 */
[----:B------:R-:W-:-:S09]  /*1470*/  LOP3.LUT P5, RZ, R83, 0x100, RZ, 0xc0, !PT ;  /* 0x0000010053ff7812 */ /* 0x000fd200078ac0ff */
[----:B------:R-:W2:Y:S01]  /*1480*/  @!P0 LDG.E R54, desc[UR8][R44.64] ;  /* 0x000000082c368981 */ /* 0x000ea2000c1e1900 */
[----:B------:R-:W-:-:S13]  /*1490*/  ISETP.NE.AND P0, PT, R71, RZ, PT ;  /* 0x000000ff4700720c */ /* 0x000fda0003f05270 */
[----:B------:R-:W3:Y:S01]  /*14a0*/  @!P0 LDG.E R55, desc[UR8][R46.64] ;  /* 0x000000082e378981 */ /* 0x000ee2000c1e1900 */
[----:B------:R-:W-:-:S13]  /*14b0*/  ISETP.NE.AND P0, PT, R70, RZ, PT ;  /* 0x000000ff4600720c */ /* 0x000fda0003f05270 */
[----:B------:R1:W5:Y:S01]  /*14c0*/  @!P0 LDG.E R56, desc[UR8][R62.64] ;  /* 0x000000083e388981 */ /* 0x000362000c1e1900 */
[----:B------:R-:W-:Y:S02]  /*14d0*/  ISETP.NE.AND P0, PT, R69, RZ, PT ;  /* 0x000000ff4500720c */ /* 0x000fe40003f05270 */
[----:B0-----:R-:W-:-:S06]  /*14e0*/  CS2R R58, SRZ ;  /* 0x00000000003a7805 */ /* 0x001fcc000001ff00 */
[----:B------:R-:W5:Y:S05]  /*14f0*/  @!P5 LDG.E R59, desc[UR8][R66.64] ;  /* 0x00000008423bd981 */ /* 0x000f6a000c1e1900 */
[----:B------:R-:W5:Y:S01]  /*1500*/  @!P0 LDG.E R57, desc[UR8][R42.64] ;  /* 0x000000082a398981 */ /* 0x000f62000c1e1900 */
[----:B------:R-:W-:-:S13]  /*1510*/  ISETP.NE.AND P0, PT, R68, RZ, PT ;  /* 0x000000ff4400720c */ /* 0x000fda0003f05270 */
[----:B------:R0:W5:Y:S01]  /*1520*/  @!P0 LDG.E R58, desc[UR8][R64.64] ;  /* 0x00000008403a8981 */ /* 0x000162000c1e1900 */
[----:B------:R-:W-:Y:S02]  /*1530*/  ISETP.NE.AND P0, PT, R60, RZ, PT ;  /* 0x000000ff3c00720c */ /* 0x000fe40003f05270 */
[----:B------:R-:W-:-:S06]  /*1540*/  CS2R R60, SRZ ;  /* 0x00000000003c7805 */ /* 0x000fcc000001ff00 */
[----:B------:R4:W5:Y:S01]  /*1550*/  @!P6 LDG.E R60, desc[UR8][R38.64] ;  /* 0x00000008263ce981 */ /* 0x000962000c1e1900 */
[----:B-1----:R-:W-:-:S04]  /*1560*/  CS2R R62, SRZ ;  /* 0x00000000003e7805 */ /* 0x002fc8000001ff00 */
[----:B------:R1:W5:Y:S04]  /*1570*/  @!P0 LDG.E R61, desc[UR8][R36.64] ;  /* 0x00000008243d8981 */ /* 0x000368000c1e1900 */
[----:B------:R1:W5:Y:S01]  /*1580*/  @!P1 LDG.E R62, desc[UR8][R34.64] ;  /* 0x00000008223e9981 */ /* 0x000362000c1e1900 */
[----:B0-----:R-:W-:-:S03]  /*1590*/  CS2R R64, SRZ ;  /* 0x0000000000407805 */ /* 0x001fc6000001ff00 */
[----:B------:R0:W5:Y:S04]  /*15a0*/  @!P2 LDG.E R63, desc[UR8][R32.64] ;  /* 0x00000008203fa981 */ /* 0x000168000c1e1900 */
[----:B------:R2:W5:Y:S04]  /*15b0*/  @!P3 LDG.E R64, desc[UR8][R30.64] ;  /* 0x000000081e40b981 */ /* 0x000568000c1e1900 */
[----:B------:R3:W5:Y:S01]  /*15c0*/  @!P4 LDG.E R65, desc[UR8][R28.64] ;  /* 0x000000081c41c981 */ /* 0x000762000c1e1900 */
[----:B------:R-:W-:Y:S02]  /*15d0*/  ISETP.GT.AND P5, PT, R2, 0x1e, PT ;  /* 0x0000001e0200780c */ /* 0x000fe40003fa4270 */
[----:B----4-:R-:W-:-:S04]  /*15e0*/  PRMT R38, R53, 0x7632, R38 ;  /* 0x0000763235267816 */ /* 0x010fc80000000026 */
[----:B-1----:R-:W-:Y:S02]  /*15f0*/  SHF.L.U32 R37, R38, 0x10, RZ ;  /* 0x0000001026257819 */ /* 0x002fe400000006ff */
[----:B------:R-:W-:-:S03]  /*1600*/  SHF.L.U32 R34, R53, 0x10, RZ ;  /* 0x0000001035227819 */ /* 0x000fc600000006ff */
[----:B0-----:R-:W-:Y:S01]  /*1610*/  FMUL.FTZ R33, R37, R37 ;  /* 0x0000002525217220 */ /* 0x001fe20000410000 */
[----:B--2---:R-:W-:-:S04]  /*1620*/  PRMT R39, R54, 0x7632, R39 ;  /* 0x0000763236277816 */ /* 0x004fc80000000027 */
[----:B------:R-:W-:Y:S01]  /*1630*/  SHF.L.U32 R36, R39, 0x10, RZ ;  /* 0x0000001027247819 */ /* 0x000fe200000006ff */
[----:B------:R-:W-:Y:S01]  /*1640*/  FFMA.FTZ R33, R34, R34, R33 ;  /* 0x0000002222217223 */ /* 0x000fe20000010021 */
[----:B------:R-:W-:-:S03]  /*1650*/  SHF.L.U32 R35, R54, 0x10, RZ ;  /* 0x0000001036237819 */ /* 0x000fc600000006ff */
[----:B------:R-:W-:Y:S01]  /*1660*/  FMUL.FTZ R30, R36, R36 ;  /* 0x00000024241e7220 */ /* 0x000fe20000410000 */
[----:B---3--:R-:W-:-:S03]  /*1670*/  PRMT R32, R55, 0x7632, R32 ;  /* 0x0000763237207816 */ /* 0x008fc60000000020 */
[----:B------:R-:W-:Y:S01]  /*1680*/  FFMA.FTZ R30, R35, R35, R30 ;  /* 0x00000023231e7223 */ /* 0x000fe2000001001e */
[----:B------:R-:W-:Y:S01]  /*1690*/  FADD.FTZ R33, RZ, R33 ;  /* 0x00000021ff217221 */ /* 0x000fe20000010000 */
[----:B------:R-:W-:Y:S02]  /*16a0*/  SHF.L.U32 R29, R32, 0x10, RZ ;  /* 0x00000010201d7819 */ /* 0x000fe400000006ff */
[----:B------:R-:W-:Y:S01]  /*16b0*/  SHF.L.U32 R28, R55, 0x10, RZ ;  /* 0x00000010371c7819 */ /* 0x000fe200000006ff */
[----:B------:R-:W-:Y:S02]  /*16c0*/  FADD.FTZ R30, R33, R30 ;  /* 0x0000001e211e7221 */ /* 0x000fe40000010000 */
[----:B------:R-:W-:Y:S01]  /*16d0*/  FMUL.FTZ R31, R29, R29 ;  /* 0x0000001d1d1f7220 */ /* 0x000fe20000410000 */
[----:B------:R-:W-:Y:S01]  /*16e0*/  FADD.FTZ R37, R34, R37 ;  /* 0x0000002522257221 */ /* 0x000fe20000010000 */
[----:B-----5:R-:W-:Y:S02]  /*16f0*/  PRMT R32, R56, 0x7632, R32 ;  /* 0x0000763238207816 */ /* 0x020fe40000000020 */
[----:B------:R-:W-:-:S02]  /*1700*/  FFMA.FTZ R31, R28, R28, R31 ;  /* 0x0000001c1c1f7223 */ /* 0x000fc4000001001f */
[----:B------:R-:W-:Y:S01]  /*1710*/  SHF.L.U32 R33, R32, 0x10, RZ ;  /* 0x0000001020217819 */ /* 0x000fe200000006ff */
[----:B------:R-:W-:Y:S01]  /*1720*/  FADD.FTZ R29, R28, R29 ;  /* 0x0000001d1c1d7221 */ /* 0x000fe20000010000 */
[----:B------:R-:W-:Y:S01]  /*1730*/  FADD.FTZ R36, R35, R36 ;  /* 0x0000002423247221 */ /* 0x000fe20000010000 */
[----:B------:R-:W-:Y:S01]  /*1740*/  FADD.FTZ R37, RZ, R37 ;  /* 0x00000025ff257221 */ /* 0x000fe20000010000 */
[----:B------:R-:W-:Y:S01]  /*1750*/  SHF.L.U32 R28, R56, 0x10, RZ ;  /* 0x00000010381c7819 */ /* 0x000fe200000006ff */
[----:B------:R-:W-:Y:S01]  /*1760*/  FMUL.FTZ R35, R33, R33 ;  /* 0x0000002121237220 */ /* 0x000fe20000410000 */
[----:B------:R-:W-:Y:S01]  /*1770*/  FADD.FTZ R30, R30, R31 ;  /* 0x0000001f1e1e7221 */ /* 0x000fe20000010000 */
[----:B------:R-:W-:Y:S01]  /*1780*/  PRMT R32, R57, 0x7632, R32 ;  /* 0x0000763239207816 */ /* 0x000fe20000000020 */
[----:B------:R-:W-:Y:S01]  /*1790*/  FADD.FTZ R36, R37, R36 ;  /* 0x0000002425247221 */ /* 0x000fe20000010000 */
[----:B------:R-:W-:Y:S02]  /*17a0*/  FFMA.FTZ R35, R28, R28, R35 ;  /* 0x0000001c1c237223 */ /* 0x000fe40000010023 */
[----:B------:R-:W-:Y:S01]  /*17b0*/  SHF.L.U32 R31, R32, 0x10, RZ ;  /* 0x00000010201f7819 */ /* 0x000fe200000006ff */
[----:B------:R-:W-:Y:S01]  /*17c0*/  FADD.FTZ R32, R28, R33 ;  /* 0x000000211c207221 */ /* 0x000fe20000010000 */
[----:B------:R-:W-:Y:S01]  /*17d0*/  SHF.L.U32 R28, R57, 0x10, RZ ;  /* 0x00000010391c7819 */ /* 0x000fe200000006ff */
[----:B------:R-:W-:Y:S01]  /*17e0*/  FADD.FTZ R29, R36, R29 ;  /* 0x0000001d241d7221 */ /* 0x000fe20000010000 */
[----:B------:R-:W-:Y:S01]  /*17f0*/  FADD.FTZ R30, R30, R35 ;  /* 0x000000231e1e7221 */ /* 0x000fe20000010000 */
[----:B------:R-:W-:Y:S01]  /*1800*/  FMUL.FTZ R33, R31, R31 ;  /* 0x0000001f1f217220 */ /* 0x000fe20000410000 */
[----:B------:R-:W-:Y:S01]  /*1810*/  PRMT R34, R58, 0x7632, R34 ;  /* 0x000076323a227816 */ /* 0x000fe20000000022 */
[----:B------:R-:W-:-:S02]  /*1820*/  FADD.FTZ R29, R29, R32 ;  /* 0x000000201d1d7221 */ /* 0x000fc40000010000 */
[----:B------:R-:W-:Y:S01]  /*1830*/  FFMA.FTZ R33, R28, R28, R33 ;  /* 0x0000001c1c217223 */ /* 0x000fe20000010021 */
[----:B------:R-:W-:Y:S01]  /*1840*/  SHF.L.U32 R35, R34, 0x10, RZ ;  /* 0x0000001022237819 */ /* 0x000fe200000006ff */
[----:B------:R-:W-:Y:S01]  /*1850*/  FADD.FTZ R32, R28, R31 ;  /* 0x0000001f1c207221 */ /* 0x000fe20000010000 */
[----:B------:R-:W-:Y:S02]  /*1860*/  PRMT R34, R59, 0x7632, R34 ;  /* 0x000076323b227816 */ /* 0x000fe40000000022 */
[----:B------:R-:W-:Y:S01]  /*1870*/  SHF.L.U32 R28, R58, 0x10, RZ ;  /* 0x000000103a1c7819 */ /* 0x000fe200000006ff */
[----:B------:R-:W-:Y:S01]  /*1880*/  FMUL.FTZ R31, R35, R35 ;  /* 0x00000023231f7220 */ /* 0x000fe20000410000 */
[----:B------:R-:W-:Y:S01]  /*1890*/  FADD.FTZ R30, R30, R33 ;  /* 0x000000211e1e7221 */ /* 0x000fe20000010000 */
[----:B------:R-:W-:Y:S01]  /*18a0*/  SHF.L.U32 R33, R34, 0x10, RZ ;  /* 0x0000001022217819 */ /* 0x000fe200000006ff */
[----:B------:R-:W-:Y:S01]  /*18b0*/  FADD.FTZ R29, R29, R32 ;  /* 0x000000201d1d7221 */ /* 0x000fe20000010000 */
[C---:B------:R-:W-:Y:S01]  /*18c0*/  FFMA.FTZ R31, R28.reuse, R28, R31 ;  /* 0x0000001c1c1f7223 */ /* 0x040fe2000001001f */
[----:B------:R-:W-:Y:S01]  /*18d0*/  FADD.FTZ R32, R28, R35 ;  /* 0x000000231c207221 */ /* 0x000fe20000010000 */
[----:B------:R-:W-:Y:S01]  /*18e0*/  PRMT R34, R60, 0x7632, R34 ;  /* 0x000076323c227816 */ /* 0x000fe20000000022 */
[----:B------:R-:W-:Y:S01]  /*18f0*/  FMUL.FTZ R35, R33, R33 ;  /* 0x0000002121237220 */ /* 0x000fe20000410000 */
[----:B------:R-:W-:Y:S01]  /*1900*/  SHF.L.U32 R28, R59, 0x10, RZ ;  /* 0x000000103b1c7819 */ /* 0x000fe200000006ff */
[----:B------:R-:W-:Y:S01]  /*1910*/  FADD.FTZ R30, R30, R31 ;  /* 0x0000001f1e1e7221 */ /* 0x000fe20000010000 */
[----:B------:R-:W-:Y:S01]  /*1920*/  SHF.L.U32 R31, R34, 0x10, RZ ;  /* 0x00000010221f7819 */ /* 0x000fe200000006ff */
[----:B------:R-:W-:Y:S01]  /*1930*/  FADD.FTZ R29, R29, R32 ;  /* 0x000000201d1d7221 */ /* 0x000fe20000010000 */
[----:B------:R-:W-:Y:S01]  /*1940*/  PRMT R34, R61, 0x7632, R34 ;  /* 0x000076323d227816 */ /* 0x000fe20000000022 */
[C---:B------:R-:W-:Y:S01]  /*1950*/  FFMA.FTZ R35, R28.reuse, R28, R35 ;  /* 0x0000001c1c237223 */ /* 0x040fe20000010023 */
[----:B------:R-:W-:Y:S01]  /*1960*/  FADD.FTZ R32, R28, R33 ;  /* 0x000000211c207221 */ /* 0x000fe20000010000 */
        /* <DEDUP_REMOVED lines=37> */
[----:B------:R-:W-:Y:S01]  /*1bc0*/  FFMA.FTZ R31, R28, R28, R31 ;  /* 0x0000001c1c1f7223 */ /* 0x000fe2000001001f */
[----:B------:R-:W-:Y:S01]  /*1bd0*/  PRMT R34, R48, 0x7632, R34 ;  /* 0x0000763230227816 */ /* 0x000fe20000000022 */
[----:B------:R-:W-:Y:S01]  /*1be0*/  FADD.FTZ R32, R28, R35 ;  /* 0x000000231c207221 */ /* 0x000fe20000010000 */
[----:B------:R-:W-:Y:S01]  /*1bf0*/  SHF.L.U32 R28, R65, 0x10, RZ ;  /* 0x00000010411c7819 */ /* 0x000fe200000006ff */
[----:B------:R-:W-:Y:S01]  /*1c00*/  FMUL.FTZ R35, R33, R33 ;  /* 0x0000002121237220 */ /* 0x000fe20000410000 */
[----:B------:R-:W-:Y:S01]  /*1c10*/  FADD.FTZ R30, R30, R31 ;  /* 0x0000001f1e1e7221 */ /* 0x000fe20000010000 */
[----:B------:R-:W-:-:S02]  /*1c20*/  IMAD.U32 R31, R34, 0x10000, RZ ;  /* 0x00010000221f7824 */ /* 0x000fc400078e00ff */
[----:B------:R-:W-:Y:S01]  /*1c30*/  FADD.FTZ R29, R29, R32 ;  /* 0x000000201d1d7221 */ /* 0x000fe20000010000 */
[C---:B------:R-:W-:Y:S01]  /*1c40*/  FADD.FTZ R32, R28.reuse, R33 ;  /* 0x000000211c207221 */ /* 0x040fe20000010000 */
[----:B------:R-:W-:Y:S01]  /*1c50*/  FFMA.FTZ R35, R28, R28, R35 ;  /* 0x0000001c1c237223 */ /* 0x000fe20000010023 */
[----:B------:R-:W-:Y:S01]  /*1c60*/  SHF.L.U32 R28, R48, 0x10, RZ ;  /* 0x00000010301c7819 */ /* 0x000fe200000006ff */
[----:B------:R-:W-:Y:S01]  /*1c70*/  FMUL.FTZ R33, R31, R31 ;  /* 0x0000001f1f217220 */ /* 0x000fe20000410000 */
[----:B------:R-:W-:Y:S01]  /*1c80*/  PRMT R34, R50, 0x7632, R34 ;  /* 0x0000763232227816 */ /* 0x000fe20000000022 */
[----:B------:R-:W-:Y:S01]  /*1c90*/  FADD.FTZ R30, R30, R35 ;  /* 0x000000231e1e7221 */ /* 0x000fe20000010000 */
[----:B------:R-:W-:Y:S01]  /*1ca0*/  FADD.FTZ R29, R29, R32 ;  /* 0x000000201d1d7221 */ /* 0x000fe20000010000 */
[----:B------:R-:W-:Y:S01]  /*1cb0*/  FFMA.FTZ R33, R28, R28, R33 ;  /* 0x0000001c1c217223 */ /* 0x000fe20000010021 */
[----:B------:R-:W-:Y:S01]  /*1cc0*/  SHF.L.U32 R35, R34, 0x10, RZ ;  /* 0x0000001022237819 */ /* 0x000fe200000006ff */
[----:B------:R-:W-:Y:S01]  /*1cd0*/  FADD.FTZ R32, R28, R31 ;  /* 0x0000001f1c207221 */ /* 0x000fe20000010000 */
[----:B------:R-:W-:Y:S01]  /*1ce0*/  PRMT R34, R52, 0x7632, R34 ;  /* 0x0000763234227816 */ /* 0x000fe20000000022 */
[----:B------:R-:W-:Y:S01]  /*1cf0*/  FADD.FTZ R30, R30, R33 ;  /* 0x000000211e1e7221 */ /* 0x000fe20000010000 */
[----:B------:R-:W-:Y:S01]  /*1d00*/  SHF.L.U32 R28, R50, 0x10, RZ ;  /* 0x00000010321c7819 */ /* 0x000fe200000006ff */
[----:B------:R-:W-:Y:S01]  /*1d10*/  FMUL.FTZ R31, R35, R35 ;  /* 0x00000023231f7220 */ /* 0x000fe20000410000 */
        /* <DEDUP_REMOVED lines=33> */
[----:B------:R-:W-:Y:S01]  /*1f30*/  ISETP.GT.AND P5, PT, R2, 0xf, PT ;  /* 0x0000000f0200780c */ /* 0x000fe20003fa4270 */
[----:B------:R-:W2:Y:S01]  /*1f40*/  LDC R84, c[0x0][0xc] ;  /* 0x00000300ff547b82 */ /* 0x000ea20000000800 */
[----:B------:R-:W-:Y:S01]  /*1f50*/  ISETP.NE.AND P6, PT, R0, RZ, PT ;  /* 0x000000ff0000720c */ /* 0x000fe20003fc5270 */
[----:B------:R-:W-:Y:S10]  /*1f60*/  BSSY B0, `(.L_x_2101) ;  /* 0x0000041000007945 */ /* 0x000ff40003800000 */
[----:B0-----:R-:W-:Y:S01]  /*1f70*/  @!P5 FADD.FTZ R29, R29, R28 ;  /* 0x0000001c1d1dd221 */ /* 0x001fe20000010000 */
[----:B-1----:R-:W-:Y:S01]  /*1f80*/  @!P5 FADD.FTZ R30, R30, R31 ;  /* 0x0000001f1e1ed221 */ /* 0x002fe20000010000 */
[----:B------:R-:W-:-:S03]  /*1f90*/  ISETP.NE.AND P5, PT, R2, RZ, PT ;  /* 0x000000ff0200720c */ /* 0x000fc60003fa5270 */
[----:B------:R-:W-:Y:S02]  /*1fa0*/  MOV R46, R29 ;  /* 0x0000001d002e7202 */ /* 0x000fe40000000f00 */
[----:B------:R-:W-:Y:S02]  /*1fb0*/  MOV R47, R30 ;  /* 0x0000001e002f7202 */ /* 0x000fe40000000f00 */
[----:B------:R-:W-:Y:S02]  /*1fc0*/  PRMT R66, R53, 0x7632, R66 ;  /* 0x0000763235427816 */ /* 0x000fe40000000042 */
[----:B------:R-:W-:-:S04]  /*1fd0*/  PRMT R67, R54, 0x7632, R67 ;  /* 0x0000763236437816 */ /* 0x000fc80000000043 */
[----:B------:R0:W-:Y:S01]  /*1fe0*/  @!P5 STS.64 [R81+0x10], R46 ;  /* 0x0000102e5100d388 */ /* 0x0001e20000000a00 */
        /* <DEDUP_REMOVED lines=12> */
[----:B------:R-:W-:Y:S01]  /*20b0*/  PRMT R80, R50, 0x7632, R80 ;  /* 0x0000763232507816 */ /* 0x000fe20000000050 */
[----:B------:R-:W-:Y:S06]  /*20c0*/  BAR.SYNC.DEFER_BLOCKING 0x0 ;  /* 0x0000000000007b1d */ /* 0x000fec0000010000 */
[----:B0-2---:R-:W-:Y:S05]  /*20d0*/  @P6 BRA `(.L_x_2102) ;  /* 0x0000000000a46947 */ /* 0x005fea0003800000 */
        /* <DEDUP_REMOVED lines=41> */
.L_x_2102:
[----:B------:R-:W-:Y:S05]  /*2370*/  BSYNC B0 ;  /* 0x0000000000007941 */ /* 0x000fea0003800000 */
.L_x_2101:
[----:B------:R-:W-:Y:S02]  /*2380*/  ISETP.GE.U32.AND P5, PT, R84, 0x2, PT ;  /* 0x000000025400780c */ /* 0x000fe40003fa6070 */
[----:B------:R-:W-:-:S11]  /*2390*/  PRMT R32, R52, 0x7632, R32 ;  /* 0x0000763234207816 */ /* 0x000fd60000000020 */
[----:B------:R-:W-:Y:S05]  /*23a0*/  @!P5 BRA `(.L_x_2103) ;  /* 0x0000001000a8d947 */ /* 0x000fea0003800000 */
[----:B------:R-:W0:Y:S01]  /*23b0*/  LDC R31, c[0x0][0x10] ;  /* 0x00000400ff1f7b82 */ /* 0x000e220000000800 */
        /* <DEDUP_REMOVED lines=11> */
[----:B------:R-:W-:Y:S01]  /*2470*/  LOP3.LUT P5, RZ, R3, 0x2, RZ, 0xc0, !PT ;  /* 0x0000000203ff7812 */ /* 0x000fe200078ac0ff */
[----:B------:R-:W-:Y:S01]  /*2480*/  IMAD R35, R31, UR5, R30 ;  /* 0x000000051f237c24 */ /* 0x000fe2000f8e021e */
[----:B------:R-:W-:Y:S02]  /*2490*/  MOV R33, 0xffffffff ;  /* 0xffffffff00217802 */ /* 0x000fe40000000f00 */
[----:B------:R-:W-:Y:S01]  /*24a0*/  SEL R38, R84, RZ, !P5 ;  /* 0x000000ff54267207 */ /* 0x000fe20006800000 */
[----:B------:R-:W-:Y:S01]  /*24b0*/  IMAD.WIDE.U32 R34, R35, 0x8, R36 ;  /* 0x0000000823227825 */ /* 0x000fe200078e0024 */
[----:B------:R-:W-:Y:S02]  /*24c0*/  SEL R33, R33, 0x1, P5 ;  /* 0x0000000121217807 */ /* 0x000fe40002800000 */
[----:B------:R-:W-:Y:S02]  /*24d0*/  ISETP.NE.AND P5, PT, R38, -0x1, PT ;  /* 0xffffffff2600780c */ /* 0x000fe40003fa5270 */
[----:B------:R0:W-:Y:S01]  /*24e0*/  STG.E.64 desc[UR8][R34.64], R46 ;  /* 0x0000002e22007986 */ /* 0x0001e2000c101b08 */
[----:B------:R-:W-:Y:S06]  /*24f0*/  MEMBAR.ALL.GPU ;  /* 0x0000000000007992 */ /* 0x000fec000000a000 */
[----:B------:R-:W-:-:S00]  /*2500*/  ERRBAR ;  /* 0x00000000000079ab */ /* 0x000fc00000000000 */
[----:B------:R-:W-:Y:S06]  /*2510*/  CGAERRBAR ;  /* 0x00000000000075ab */ /* 0x000fec0000000000 */
[----:B------:R0:W-:Y:S01]  /*2520*/  REDG.E.ADD.S32.STRONG.GPU desc[UR8][R28.64], R33 ;  /* 0x000000211c00798e */ /* 0x0001e2000c10e388 */
[----:B------:R-:W-:Y:S05]  /*2530*/  @!P5 BRA `(.L_x_2104) ;  /* 0x000000000014d947 */ /* 0x000fea0003800000 */
.L_x_2105:
[----:B0-----:R-:W2:Y:S04]  /*2540*/  LDG.E.STRONG.GPU R33, desc[UR8][R28.64] ;  /* 0x000000081c217981 */ /* 0x001ea8000c1ef900 */
[----:B--2---:R-:W-:Y:S01]  /*2550*/  CCTL.IVALL ;  /* 0x00000000ff00798f */ /* 0x004fe20002000000 */
[----:B------:R-:W-:Y:S05]  /*2560*/  YIELD ;  /* 0x0000000000007946 */ /* 0x000fea0003800000 */
[----:B------:R-:W-:-:S13]  /*2570*/  ISETP.NE.AND P5, PT, R33, R38, PT ;  /* 0x000000262100720c */ /* 0x000fda0003fa5270 */
[----:B------:R-:W-:Y:S05]  /*2580*/  @P5 BRA `(.L_x_2105) ;  /* 0xfffffffc00ec5947 */ /* 0x000fea000383ffff */
.L_x_2104:
        /* <DEDUP_REMOVED lines=24> */
.L_x_2109:
        /* <DEDUP_REMOVED lines=116> */
.L_x_2108:
        /* <DEDUP_REMOVED lines=14> */
[----:B------:R-:W-:Y:S02]  /*2f30*/  VIADD R28, R34, 0x2 ;  /* 0x00000002221c7836 */ /* 0x000fe40000000000 */
        /* <DEDUP_REMOVED lines=48> */
.L_x_2110:
[----:B------:R-:W-:-:S04]  /*3240*/  LOP3.LUT P5, RZ, R83, 0x1, RZ, 0xc0, !PT ;  /* 0x0000000153ff7812 */ /* 0x000fc800078ac0ff */
[----:B------:R-:W-:-:S13]  /*3250*/  ISETP.NE.OR P5, PT, R33, RZ, P5 ;  /* 0x000000ff2100720c */ /* 0x000fda0002fa5670 */
[----:B------:R-:W-:Y:S05]  /*3260*/  @!P5 BRA `(.L_x_2106) ;  /* 0x000000000088d947 */ /* 0x000fea0003800000 */
.L_x_2107:
[----:B------:R-:W0:Y:S01]  /*3270*/  S2UR UR6, SR_CTAID.X ;  /* 0x00000000000679c3 */ /* 0x000e220000002500 */
[----:B------:R-:W-:Y:S01]  /*3280*/  NOP ;  /* 0x0000000000007918 */ /* 0x000fe20000000000 */
.L_x_2111:
        /* <DEDUP_REMOVED lines=32> */
.L_x_2106:
        /* <DEDUP_REMOVED lines=10> */
.L_x_2113:
[----:B------:R-:W-:Y:S05]  /*3530*/  BSYNC B0 ;  /* 0x0000000000007941 */ /* 0x000fea0003800000 */
.L_x_2112:
        /* <DEDUP_REMOVED lines=17> */
.L_x_2103:
[----:B------:R-:W-:Y:S01]  /*3650*/  ULDC.64 UR6, c[0x0][0x218] ;  /* 0x0000860000067ab9 */ /* 0x000fe20000000a00 */
[----:B0-----:R-:W-:Y:S01]  /*3660*/  P2R R28, PR, RZ, 0x1 ;  /* 0x00000001ff1c7803 */ /* 0x001fe20000000000 */
[----:B------:R-:W-:Y:S01]  /*3670*/  ULDC.64 UR12, c[0x0][0x230] ;  /* 0x00008c00000c7ab9 */ /* 0x000fe20000000a00 */
[----:B------:R-:W-:Y:S02]  /*3680*/  LOP3.LUT P0, RZ, R0, UR5, RZ, 0xfc, !PT ;  /* 0x0000000500ff7c12 */ /* 0x000fe4000f80fcff */
[----:B------:R-:W-:Y:S02]  /*3690*/  ISETP.EQ.U32.AND P5, PT, RZ, UR6, PT ;  /* 0x00000006ff007c0c */ /* 0x000fe4000bfa2070 */
[C---:B------:R-:W-:Y:S02]  /*36a0*/  SHF.L.U32 R36, R90.reuse, 0x2, RZ ;  /* 0x000000025a247819 */ /* 0x040fe400000006ff */
[----:B------:R-:W-:Y:S01]  /*36b0*/  ISETP.EQ.OR.EX P5, PT, RZ, UR7, P0, P5 ;  /* 0x00000007ff007c0c */ /* 0x000fe200087a2750 */
[----:B------:R-:W-:Y:S01]  /*36c0*/  ULDC.64 UR6, c[0x0][0x228] ;  /* 0x00008a0000067ab9 */ /* 0x000fe20000000a00 */
[----:B------:R-:W-:-:S02]  /*36d0*/  SHF.L.U64.HI R90, R90, 0x2, R91 ;  /* 0x000000025a5a7819 */ /* 0x000fc4000001025b */
[----:B------:R-:W-:Y:S01]  /*36e0*/  IADD3 R34, P0, R36, UR6, RZ ;  /* 0x0000000624227c10 */ /* 0x000fe2000ff1e0ff */
[----:B------:R-:W-:-:S03]  /*36f0*/  UMOV UR6, 0x400 ;  /* 0x0000040000067882 */ /* 0x000fc60000000000 */
[----:B------:R-:W-:Y:S01]  /*3700*/  IADD3.X R35, R90, UR7, RZ, P0, !PT ;  /* 0x000000075a237c10 */ /* 0x000fe200087fe4ff */
[----:B------:R-:W0:Y:S01]  /*3710*/  S2UR UR7, SR_CgaCtaId ;  /* 0x00000000000779c3 */ /* 0x000e220000008800 */
[----:B------:R-:W-:-:S07]  /*3720*/  ISETP.NE.AND P0, PT, R28, RZ, PT ;  /* 0x000000ff1c00720c */ /* 0x000fce0003f05270 */
[----:B------:R-:W1:Y:S01]  /*3730*/  @!P5 LDC.64 R30, c[0x0][0x218] ;  /* 0x00008600ff1edb82 */ /* 0x000e620000000a00 */
[----:B0-----:R-:W-:-:S03]  /*3740*/  ULEA UR6, UR7, UR6, 0x18 ;  /* 0x0000000607067291 */ /* 0x001fc6000f8ec03f */
[----:B------:R-:W-:Y:S02]  /*3750*/  ULDC UR7, c[0x0][0x2a4] ;  /* 0x0000a90000077ab9 */ /* 0x000fe40000000800 */
[----:B------:R-:W-:Y:S01]  /*3760*/  @!P5 FMUL.FTZ R29, R47, UR7 ;  /* 0x000000072f1ddc20 */ /* 0x000fe20008410000 */
[----:B------:R-:W-:Y:S01]  /*3770*/  @!P5 FMUL.FTZ R28, R46, UR7 ;  /* 0x000000072e1cdc20 */ /* 0x000fe20008410000 */
[----:B-1----:R-:W-:Y:S02]  /*3780*/  @!P5 IMAD.WIDE R38, R82, 0x8, R30 ;  /* 0x000000085226d825 */ /* 0x002fe400078e021e */
[----:B------:R-:W-:Y:S04]  /*3790*/  @!P6 STS.64 [UR6+0x98], R46 ;  /* 0x0000982eff00e988 */ /* 0x000fe80008000a06 */
[----:B------:R0:W-:Y:S01]  /*37a0*/  @!P5 STG.E.64 desc[UR8][R38.64], R28 ;  /* 0x0000001c2600d986 */ /* 0x0001e2000c101b08 */
[----:B------:R-:W-:Y:S01]  /*37b0*/  BAR.SYNC.DEFER_BLOCKING 0x0 ;  /* 0x0000000000007b1d */ /* 0x000fe20000010000 */
[----:B------:R-:W-:-:S04]  /*37c0*/  IADD3 R36, P5, R36, UR12, RZ ;  /* 0x0000000c24247c10 */ /* 0x000fc8000ffbe0ff */
[----:B------:R-:W-:Y:S01]  /*37d0*/  IADD3.X R37, R90, UR13, RZ, P5, !PT ;  /* 0x0000000d5a257c10 */ /* 0x000fe2000affe4ff */
[----:B0-----:R-:W-:Y:S02]  /*37e0*/  HFMA2.MMA R38, -RZ, RZ, 1.875, 0 ;  /* 0x3f800000ff267435 */ /* 0x001fe400000001ff */
[----:B------:R-:W0:Y:S01]  /*37f0*/  LDC R39, c[0x0][0x294] ;  /* 0x0000a500ff277b82 */ /* 0x000e220000000800 */
[----:B------:R-:W1:Y:S04]  /*3800*/  LDS.64 R30, [UR6+0x98] ;  /* 0x00009806ff1e7984 */ /* 0x000e680008000a00 */
[----:B------:R-:W2:Y:S01]  /*3810*/  LDG.E.64 R28, desc[UR8][R34.64] ;  /* 0x00000008221c7981 */ /* 0x000ea2000c1e1b00 */
[----:B-1----:R-:W-:-:S04]  /*3820*/  FMUL.FTZ R33, R30, UR7 ;  /* 0x000000071e217c20 */ /* 0x002fc80008410000 */
[----:B------:R-:W-:-:S04]  /*3830*/  FMUL.FTZ R30, R33, R33 ;  /* 0x00000021211e7220 */ /* 0x000fc80000410000 */
[----:B------:R-:W-:-:S05]  /*3840*/  FFMA.FTZ R30, R31, UR7, -R30 ;  /* 0x000000071f1e7c23 */ /* 0x000fca000801081e */
[----:B------:R-:W-:-:S13]  /*3850*/  FSETP.GTU.FTZ.AND P5, PT, R30, RZ, PT ;  /* 0x000000ff1e00720b */ /* 0x000fda0003fbc000 */
[----:B------:R-:W1:Y:S02]  /*3860*/  @P5 LDC R31, c[0x0][0x238] ;  /* 0x00008e00ff1f5b82 */ /* 0x000e640000000800 */
[----:B-1----:R-:W-:Y:S02]  /*3870*/  @P5 FADD.FTZ R40, R30, R31 ;  /* 0x0000001f1e285221 */ /* 0x002fe40000010000 */
[----:B------:R-:W2:Y:S02]  /*3880*/  LDG.E.64 R30, desc[UR8][R36.64] ;  /* 0x00000008241e7981 */ /* 0x000ea4000c1e1b00 */
[----:B------:R-:W1:Y:S01]  /*3890*/  @P5 MUFU.RSQ R38, R40 ;  /* 0x0000002800265308 */ /* 0x000e620000001400 */
[----:B------:R-:W-:Y:S02]  /*38a0*/  ISETP.NE.AND P5, PT, RZ, UR10, PT ;  /* 0x0000000aff007c0c */ /* 0x000fe4000bfa5270 */
[----:B------:R-:W-:Y:S02]  /*38b0*/  SHF.L.U32 R42, R53, 0x10, RZ ;  /* 0x00000010352a7819 */ /* 0x000fe400000006ff */
[----:B------:R-:W-:-:S03]  /*38c0*/  SHF.L.U32 R66, R66, 0x10, RZ ;  /* 0x0000001042427819 */ /* 0x000fc600000006ff */
[--C-:B------:R-:W-:Y:S02]  /*38d0*/  FADD.FTZ R41, R42, -R33.reuse ;  /* 0x800000212a297221 */ /* 0x100fe40000010000 */
[----:B------:R-:W-:Y:S01]  /*38e0*/  FADD.FTZ R43, -R33, R66 ;  /* 0x00000042212b7221 */ /* 0x000fe20000010100 */
[----:B------:R-:W-:Y:S02]  /*38f0*/  SHF.L.U32 R54, R54, 0x10, RZ ;  /* 0x0000001036367819 */ /* 0x000fe400000006ff */
[----:B------:R-:W-:Y:S01]  /*3900*/  SHF.L.U32 R42, R67, 0x10, RZ ;  /* 0x00000010432a7819 */ /* 0x000fe200000006ff */
[-C--:B-1----:R-:W-:Y:S01]  /*3910*/  FMUL.FTZ R41, R41, R38.reuse ;  /* 0x0000002629297220 */ /* 0x082fe20000410000 */
[----:B------:R-:W-:Y:S01]  /*3920*/  FMUL.FTZ R40, R43, R38 ;  /* 0x000000262b287220 */ /* 0x000fe20000410000 */
[----:B------:R-:W-:Y:S02]  /*3930*/  FADD.FTZ R45, R54, -R33 ;  /* 0x80000021362d7221 */ /* 0x000fe40000010000 */
[----:B------:R-:W-:Y:S01]  /*3940*/  FADD.FTZ R47, -R33, R42 ;  /* 0x0000002a212f7221 */ /* 0x000fe20000010100 */
[----:B--2---:R-:W-:Y:S01]  /*3950*/  FFMA.FTZ R41, R28, R41, R30 ;  /* 0x000000291c297223 */ /* 0x004fe2000001001e */
[----:B------:R-:W-:Y:S01]  /*3960*/  FFMA.FTZ R40, R29, R40, R31 ;  /* 0x000000281d287223 */ /* 0x000fe2000001001f */
[----:B0-----:R-:W-:Y:S06]  /*3970*/  @!P5 BRA `(.L_x_2114) ;  /* 0x000000000028d947 */ /* 0x001fec0003800000 */
        /* <DEDUP_REMOVED lines=10> */
.L_x_2114:
[----:B------:R-:W-:Y:S01]  /*3a20*/  LOP3.LUT P6, RZ, R83, 0x2, RZ, 0xc0, !PT ;  /* 0x0000000253ff7812 */ /* 0x000fe200078cc0ff */
[----:B------:R-:W-:-:S12]  /*3a30*/  BSSY B0, `(.L_x_2115) ;  /* 0x000000e000007945 */ /* 0x000fd80003800000 */
        /* <DEDUP_REMOVED lines=13> */
.L_x_2116:
[----:B------:R-:W-:Y:S05]  /*3b10*/  BSYNC B0 ;  /* 0x0000000000007941 */ /* 0x000fea0003800000 */
.L_x_2115:
[-C--:B------:R-:W-:Y:S01]  /*3b20*/  FMUL.FTZ R45, R45, R38.reuse ;  /* 0x000000262d2d7220 */ /* 0x080fe20000410000 */
[----:B0-----:R-:W-:Y:S01]  /*3b30*/  FMUL.FTZ R4, R47, R38 ;  /* 0x000000262f047220 */ /* 0x001fe20000410000 */
[----:B------:R-:W-:Y:S02]  /*3b40*/  SHF.L.U32 R40, R55, 0x10, RZ ;  /* 0x0000001037287819 */ /* 0x000fe400000006ff */
[----:B------:R-:W-:Y:S01]  /*3b50*/  SHF.L.U32 R68, R68, 0x10, RZ ;  /* 0x0000001044447819 */ /* 0x000fe200000006ff */
        /* <DEDUP_REMOVED lines=13> */
.L_x_2117:
        /* <DEDUP_REMOVED lines=15> */
.L_x_2119:
[----:B------:R-:W-:Y:S05]  /*3d20*/  BSYNC B0 ;  /* 0x0000000000007941 */ /* 0x000fea0003800000 */
.L_x_2118:
[--C-:B------:R-:W-:Y:S01]  /*3d30*/  FADD.FTZ R5, R40, -R33.reuse ;  /* 0x8000002128057221 */ /* 0x100fe20000010000 */
[----:B------:R-:W-:Y:S01]  /*3d40*/  FADD.FTZ R9, -R33, R68 ;  /* 0x0000004421097221 */ /* 0x000fe20000010100 */
[----:B------:R-:W-:Y:S02]  /*3d50*/  SHF.L.U32 R56, R56, 0x10, RZ ;  /* 0x0000001038387819 */ /* 0x000fe400000006ff */
[----:B------:R-:W-:Y:S01]  /*3d60*/  SHF.L.U32 R6, R69, 0x10, RZ ;  /* 0x0000001045067819 */ /* 0x000fe200000006ff */
[-C--:B------:R-:W-:Y:S01]  /*3d70*/  FMUL.FTZ R5, R5, R38.reuse ;  /* 0x0000002605057220 */ /* 0x080fe20000410000 */
[----:B------:R-:W-:Y:S01]  /*3d80*/  FMUL.FTZ R4, R9, R38 ;  /* 0x0000002609047220 */ /* 0x000fe20000410000 */
[----:B------:R-:W-:Y:S01]  /*3d90*/  SHF.L.U32 R40, R57, 0x10, RZ ;  /* 0x0000001039287819 */ /* 0x000fe200000006ff */
[----:B------:R-:W-:Y:S01]  /*3da0*/  FADD.FTZ R41, R56, -R33 ;  /* 0x8000002138297221 */ /* 0x000fe20000010000 */
[----:B------:R-:W-:Y:S01]  /*3db0*/  SHF.L.U32 R70, R70, 0x10, RZ ;  /* 0x0000001046467819 */ /* 0x000fe200000006ff */
[----:B------:R-:W-:Y:S01]  /*3dc0*/  FADD.FTZ R43, -R33, R6 ;  /* 0x00000006212b7221 */ /* 0x000fe20000010100 */
[----:B------:R-:W-:Y:S01]  /*3dd0*/  FFMA.FTZ R9, R28, R5, R30 ;  /* 0x000000051c097223 */ /* 0x000fe2000001001e */
[----:B0-----:R-:W-:Y:S01]  /*3de0*/  FFMA.FTZ R34, R29, R4, R31 ;  /* 0x000000041d227223 */ /* 0x001fe2000001001f */
        /* <DEDUP_REMOVED lines=11> */
.L_x_2120:
[----:B------:R-:W-:Y:S01]  /*3ea0*/  LOP3.LUT P6, RZ, R83, 0x8, RZ, 0xc0, !PT ;  /* 0x0000000853ff7812 */ /* 0x000fe200078cc0ff */
[----:B------:R-:W-:-:S12]  /*3eb0*/  BSSY B0, `(.L_x_2121) ;  /* 0x000000e000007945 */ /* 0x000fd80003800000 */
[----:B------:R-:W-:Y:S05]  /*3ec0*/  @P6 BRA `(.L_x_2122) ;  /* 0x0000000000306947 */ /* 0x000fea0003800000 */
[----:B------:R-:W-:Y:S01]  /*3ed0*/  ULDC.64 UR6, c[0x0][0x270] ;  /* 0x00009c0000067ab9 */ /* 0x000fe20000000a00 */
[----:B------:R-:W-:Y:S01]  /*3ee0*/  MOV R5, R89 ;  /* 0x0000005900057202 */ /* 0x000fe20000000f00 */
[----:B------:R-:W-:Y:S01]  /*3ef0*/  IMAD.MOV.U32 R4, RZ, RZ, R86 ;  /* 0x000000ffff047224 */ /* 0x000fe200078e0056 */
[----:B------:R-:W-:Y:S01]  /*3f00*/  F2FP.BF16.F32.PACK_AB R9, R34, R9 ;  /* 0x000000092209723e */ /* 0x000fe200000010ff */
[----:B------:R-:W-:Y:S02]  /*3f10*/  IMAD R6, R11, UR6, RZ ;  /* 0x000000060b067c24 */ /* 0x000fe4000f8e02ff */
[----:B------:R-:W-:-:S04]  /*3f20*/  IMAD.WIDE.U32 R4, R7, UR6, R4 ;  /* 0x0000000607047c25 */ /* 0x000fc8000f8e0004 */
[----:B------:R-:W-:Y:S01]  /*3f30*/  IMAD R7, R7, UR7, R6 ;  /* 0x0000000707077c24 */ /* 0x000fe2000f8e0206 */
[----:B------:R-:W-:Y:S02]  /*3f40*/  ULDC.64 UR6, c[0x0][0x210] ;  /* 0x0000840000067ab9 */ /* 0x000fe40000000a00 */
[----:B------:R-:W-:Y:S02]  /*3f50*/  LEA R6, P6, R4, UR6, 0x1 ;  /* 0x0000000604067c11 */ /* 0x000fe4000f8c08ff */
[----:B------:R-:W-:-:S04]  /*3f60*/  IADD3 R7, R5, R7, RZ ;  /* 0x0000000705077210 */ /* 0x000fc80007ffe0ff */
[----:B------:R-:W-:-:S05]  /*3f70*/  LEA.HI.X R7, R4, UR7, R7, 0x1, P6 ;  /* 0x0000000704077c11 */ /* 0x000fca000b0f0c07 */
[----:B------:R0:W-:Y:S02]  /*3f80*/  STG.E desc[UR8][R6.64], R9 ;  /* 0x0000000906007986 */ /* 0x0001e4000c101908 */
.L_x_2122:
[----:B------:R-:W-:Y:S05]  /*3f90*/  BSYNC B0 ;  /* 0x0000000000007941 */ /* 0x000fea0003800000 */
.L_x_2121:
[-C--:B------:R-:W-:Y:S01]  /*3fa0*/  FMUL.FTZ R41, R41, R38.reuse ;  /* 0x0000002629297220 */ /* 0x080fe20000410000 */
[----:B------:R-:W-:Y:S01]  /*3fb0*/  FMUL.FTZ R4, R43, R38 ;  /* 0x000000262b047220 */ /* 0x000fe20000410000 */
[----:B------:R-:W-:Y:S01]  /*3fc0*/  FADD.FTZ R11, R40, -R33 ;  /* 0x80000021280b7221 */ /* 0x000fe20000010000 */
[----:B------:R-:W-:Y:S01]  /*3fd0*/  FADD.FTZ R35, -R33, R70 ;  /* 0x0000004621237221 */ /* 0x000fe20000010100 */
[----:B------:R-:W-:Y:S01]  /*3fe0*/  FFMA.FTZ R41, R28, R41, R30 ;  /* 0x000000291c297223 */ /* 0x000fe2000001001e */
[----:B------:R-:W-:Y:S01]  /*3ff0*/  FFMA.FTZ R34, R29, R4, R31 ;  /* 0x000000041d227223 */ /* 0x000fe2000001001f */
[----:B------:R-:W-:Y:S06]  /*4000*/  @!P5 BRA `(.L_x_2123) ;  /* 0x000000000028d947 */ /* 0x000fec0003800000 */
        /* <DEDUP_REMOVED lines=10> */
.L_x_2123:
        /* <DEDUP_REMOVED lines=12> */
[----:B0-----:R-:W-:-:S04]  /*4170*/  LEA R6, P6, R4, UR6, 0x1 ;  /* 0x0000000604067c11 */ /* 0x001fc8000f8c08ff */
[----:B------:R-:W-:-:S05]  /*4180*/  LEA.HI.X R7, R4, UR7, R13, 0x1, P6 ;  /* 0x0000000704077c11 */ /* 0x000fca000b0f0c0d */
[----:B------:R1:W-:Y:S04]  /*4190*/  STG.E desc[UR8][R6.64], R41 ;  /* 0x0000002906007986 */ /* 0x0003e8000c101908 */
.L_x_2125:
[----:B------:R-:W-:Y:S05]  /*41a0*/  BSYNC B0 ;  /* 0x0000000000007941 */ /* 0x000fea0003800000 */
.L_x_2124:
[-C--:B------:R-:W-:Y:S01]  /*41b0*/  FMUL.FTZ R11, R11, R38.reuse ;  /* 0x000000260b0b7220 */ /* 0x080fe20000410000 */
[----:B------:R-:W-:Y:S01]  /*41c0*/  FMUL.FTZ R4, R35, R38 ;  /* 0x0000002623047220 */ /* 0x000fe20000410000 */
[----:B------:R-:W-:Y:S02]  /*41d0*/  SHF.L.U32 R58, R58, 0x10, RZ ;  /* 0x000000103a3a7819 */ /* 0x000fe400000006ff */
[----:B------:R-:W-:Y:S01]  /*41e0*/  SHF.L.U32 R34, R71, 0x10, RZ ;  /* 0x0000001047227819 */ /* 0x000fe200000006ff */
[----:B------:R-:W-:Y:S01]  /*41f0*/  FFMA.FTZ R11, R28, R11, R30 ;  /* 0x0000000b1c0b7223 */ /* 0x000fe2000001001e */
[----:B------:R-:W-:Y:S01]  /*4200*/  FFMA.FTZ R8, R29, R4, R31 ;  /* 0x000000041d087223 */ /* 0x000fe2000001001f */
[----:B------:R-:W-:Y:S06]  /*4210*/  @!P5 BRA `(.L_x_2126) ;  /* 0x000000000028d947 */ /* 0x000fec0003800000 */
        /* <DEDUP_REMOVED lines=10> */
.L_x_2126:
        /* <DEDUP_REMOVED lines=9> */
[----:B01----:R-:W-:Y:S01]  /*4350*/  IMAD.WIDE.U32 R6, R10, UR6, R4 ;  /* 0x000000060a067c25 */ /* 0x003fe2000f8e0004 */
[----:B------:R-:W-:-:S04]  /*4360*/  ULDC.64 UR6, c[0x0][0x210] ;  /* 0x0000840000067ab9 */ /* 0x000fc80000000a00 */
[----:B------:R-:W-:Y:S02]  /*4370*/  IADD3 R15, R7, R15, RZ ;  /* 0x0000000f070f7210 */ /* 0x000fe40007ffe0ff */
[----:B------:R-:W-:-:S04]  /*4380*/  LEA R4, P6, R6, UR6, 0x1 ;  /* 0x0000000606047c11 */ /* 0x000fc8000f8c08ff */
[----:B------:R-:W-:-:S05]  /*4390*/  LEA.HI.X R5, R6, UR7, R15, 0x1, P6 ;  /* 0x0000000706057c11 */ /* 0x000fca000b0f0c0f */
[----:B------:R2:W-:Y:S04]  /*43a0*/  STG.E desc[UR8][R4.64], R11 ;  /* 0x0000000b04007986 */ /* 0x0005e8000c101908 */
.L_x_2128:
[----:B------:R-:W-:Y:S05]  /*43b0*/  BSYNC B0 ;  /* 0x0000000000007941 */ /* 0x000fea0003800000 */
.L_x_2127:
[--C-:B--2---:R-:W-:Y:S01]  /*43c0*/  FADD.FTZ R5, R58, -R33.reuse ;  /* 0x800000213a057221 */ /* 0x104fe20000010000 */
[----:B01----:R-:W-:Y:S01]  /*43d0*/  FADD.FTZ R7, -R33, R34 ;  /* 0x0000002221077221 */ /* 0x003fe20000010100 */
        /* <DEDUP_REMOVED lines=21> */
.L_x_2129:
        /* <DEDUP_REMOVED lines=15> */
.L_x_2131:
[----:B------:R-:W-:Y:S05]  /*4620*/  BSYNC B0 ;  /* 0x0000000000007941 */ /* 0x000fea0003800000 */
.L_x_2130:
[-C--:B------:R-:W-:Y:S01]  /*4630*/  FMUL.FTZ R11, R11, R38.reuse ;  /* 0x000000260b0b7220 */ /* 0x080fe20000410000 */
[----:B0-----:R-:W-:Y:S01]  /*4640*/  FMUL.FTZ R4, R13, R38 ;  /* 0x000000260d047220 */ /* 0x001fe20000410000 */
[----:B------:R-:W-:Y:S01]  /*4650*/  FADD.FTZ R13, R60, -R33 ;  /* 0x800000213c0d7221 */ /* 0x000fe20000010000 */
        /* <DEDUP_REMOVED lines=14> */
.L_x_2132:
        /* <DEDUP_REMOVED lines=15> */
.L_x_2134:
[----:B------:R-:W-:Y:S05]  /*4830*/  BSYNC B0 ;  /* 0x0000000000007941 */ /* 0x000fea0003800000 */
.L_x_2133:
        /* <DEDUP_REMOVED lines=17> */
.L_x_2135:
        /* <DEDUP_REMOVED lines=15> */
.L_x_2137:
[----:B------:R-:W-:Y:S05]  /*4a40*/  BSYNC B0 ;  /* 0x0000000000007941 */ /* 0x000fea0003800000 */
.L_x_2136:
[--C-:B0-----:R-:W-:Y:S01]  /*4a50*/  FADD.FTZ R5, R10, -R33.reuse ;  /* 0x800000210a057221 */ /* 0x101fe20000010000 */
[----:B------:R-:W-:Y:S01]  /*4a60*/  FADD.FTZ R7, -R33, R74 ;  /* 0x0000004a21077221 */ /* 0x000fe20000010100 */
[----:B------:R-:W-:Y:S02]  /*4a70*/  SHF.L.U32 R62, R62, 0x10, RZ ;  /* 0x000000103e3e7819 */ /* 0x000fe400000006ff */
[----:B------:R-:W-:Y:S01]  /*4a80*/  SHF.L.U32 R6, R75, 0x10, RZ ;  /* 0x000000104b067819 */ /* 0x000fe200000006ff */
[-C--:B------:R-:W-:Y:S01]  /*4a90*/  FMUL.FTZ R5, R5, R38.reuse ;  /* 0x0000002605057220 */ /* 0x080fe20000410000 */
[----:B------:R-:W-:Y:S01]  /*4aa0*/  FMUL.FTZ R4, R7, R38 ;  /* 0x0000002607047220 */ /* 0x000fe20000410000 */
[----:B------:R-:W-:Y:S01]  /*4ab0*/  SHF.R.U32.HI R12, RZ, 0x4, R0 ;  /* 0x00000004ff0c7819 */ /* 0x000fe20000011600 */
        /* <DEDUP_REMOVED lines=15> */
.L_x_2138:
        /* <DEDUP_REMOVED lines=14> */
.L_x_2140:
[----:B------:R-:W-:Y:S05]  /*4c90*/  BSYNC B0 ;  /* 0x0000000000007941 */ /* 0x000fea0003800000 */
.L_x_2139:
[-C--:B------:R-:W-:Y:S01]  /*4ca0*/  FMUL.FTZ R11, R11, R38.reuse ;  /* 0x000000260b0b7220 */ /* 0x080fe20000410000 */
[----:B0-----:R-:W-:Y:S01]  /*4cb0*/  FMUL.FTZ R4, R13, R38 ;  /* 0x000000260d047220 */ /* 0x001fe20000410000 */
[----:B------:R-:W-:Y:S01]  /*4cc0*/  IMAD R39, R39, UR5, R12 ;  /* 0x0000000527277c24 */ /* 0x000fe2000f8e020c */
        /* <DEDUP_REMOVED lines=14> */
.L_x_2141:
        /* <DEDUP_REMOVED lines=9> */
[----:B------:R-:W-:-:S03]  /*4e40*/  ULDC.64 UR6, c[0x0][0x210] ;  /* 0x0000840000067ab9 */ /* 0x000fc60000000a00 */
[----:B------:R-:W-:Y:S01]  /*4e50*/  IMAD.IADD R25, R7, 0x1, R25 ;  /* 0x0000000107197824 */ /* 0x000fe200078e0219 */
[----:B------:R-:W-:-:S04]  /*4e60*/  LEA R4, P0, R6, UR6, 0x1 ;  /* 0x0000000606047c11 */ /* 0x000fc8000f8008ff */
[----:B------:R-:W-:-:S05]  /*4e70*/  LEA.HI.X R5, R6, UR7, R25, 0x1, P0 ;  /* 0x0000000706057c11 */ /* 0x000fca00080f0c19 */
[----:B------:R0:W-:Y:S04]  /*4e80*/  STG.E desc[UR8][R4.64], R11 ;  /* 0x0000000b04007986 */ /* 0x0001e8000c101908 */
.L_x_2143:
[----:B------:R-:W-:Y:S05]  /*4e90*/  BSYNC B0 ;  /* 0x0000000000007941 */ /* 0x000fea0003800000 */
.L_x_2142:
[----:B------:R-:W-:Y:S01]  /*4ea0*/  SHF.L.U32 R76, R76, 0x10, RZ ;  /* 0x000000104c4c7819 */ /* 0x000fe200000006ff */
[----:B------:R-:W-:Y:S01]  /*4eb0*/  ULDC.64 UR6, c[0x0][0x278] ;  /* 0x00009e0000067ab9 */ /* 0x000fe20000000a00 */
[----:B------:R-:W-:Y:S01]  /*4ec0*/  SHF.L.U32 R64, R64, 0x10, RZ ;  /* 0x0000001040407819 */ /* 0x000fe200000006ff */
[--C-:B------:R-:W-:Y:S01]  /*4ed0*/  FADD.FTZ R9, R16, -R33.reuse ;  /* 0x8000002110097221 */ /* 0x100fe20000010000 */
[----:B------:R-:W-:Y:S01]  /*4ee0*/  SHF.L.U32 R12, R77, 0x10, RZ ;  /* 0x000000104d0c7819 */ /* 0x000fe200000006ff */
[----:B0-----:R-:W-:Y:S01]  /*4ef0*/  FADD.FTZ R11, -R33, R76 ;  /* 0x0000004c210b7221 */ /* 0x001fe20000010100 */
[----:B------:R-:W-:Y:S01]  /*4f00*/  SHF.L.U32 R18, R65, 0x10, RZ ;  /* 0x0000001041127819 */ /* 0x000fe200000006ff */
[--C-:B------:R-:W-:Y:S01]  /*4f10*/  FADD.FTZ R13, R64, -R33.reuse ;  /* 0x80000021400d7221 */ /* 0x100fe20000010000 */
[----:B------:R-:W-:Y:S01]  /*4f20*/  SHF.L.U32 R48, R48, 0x10, RZ ;  /* 0x0000001030307819 */ /* 0x000fe200000006ff */
[----:B------:R-:W-:Y:S01]  /*4f30*/  FADD.FTZ R15, -R33, R12 ;  /* 0x0000000c210f7221 */ /* 0x000fe20000010100 */
[----:B------:R-:W-:Y:S01]  /*4f40*/  SHF.L.U32 R50, R50, 0x10, RZ ;  /* 0x0000001032327819 */ /* 0x000fe200000006ff */
[--C-:B------:R-:W-:Y:S01]  /*4f50*/  FADD.FTZ R17, R18, -R33.reuse ;  /* 0x8000002112117221 */ /* 0x100fe20000010000 */
[----:B------:R-:W-:Y:S01]  /*4f60*/  SHF.L.U32 R78, R78, 0x10, RZ ;  /* 0x000000104e4e7819 */ /* 0x000fe200000006ff */
[--C-:B------:R-:W-:Y:S01]  /*4f70*/  FADD.FTZ R21, R48, -R33.reuse ;  /* 0x8000002130157221 */ /* 0x100fe20000010000 */
[----:B------:R-:W-:Y:S01]  /*4f80*/  SHF.L.U32 R14, R79, 0x10, RZ ;  /* 0x000000104f0e7819 */ /* 0x000fe200000006ff */
[--C-:B------:R-:W-:Y:S01]  /*4f90*/  FADD.FTZ R25, R50, -R33.reuse ;  /* 0x8000002132197221 */ /* 0x100fe20000010000 */
[----:B------:R-:W-:Y:S01]  /*4fa0*/  SHF.L.U32 R80, R80, 0x10, RZ ;  /* 0x0000001050507819 */ /* 0x000fe200000006ff */
[C---:B------:R-:W-:Y:S01]  /*4fb0*/  FADD.FTZ R19, -R33.reuse, R78 ;  /* 0x0000004e21137221 */ /* 0x040fe20000010100 */
[----:B------:R-:W-:Y:S01]  /*4fc0*/  SHF.L.U32 R52, R52, 0x10, RZ ;  /* 0x0000001034347819 */ /* 0x000fe200000006ff */
[C---:B------:R-:W-:Y:S01]  /*4fd0*/  FADD.FTZ R23, -R33.reuse, R14 ;  /* 0x0000000e21177221 */ /* 0x040fe20000010100 */
[----:B------:R-:W-:Y:S01]  /*4fe0*/  SHF.L.U32 R32, R32, 0x10, RZ ;  /* 0x0000001020207819 */ /* 0x000fe200000006ff */
[----:B------:R-:W-:Y:S01]  /*4ff0*/  FADD.FTZ R35, -R33, R80 ;  /* 0x0000005021237221 */ /* 0x000fe20000010100 */
[C---:B------:R-:W-:Y:S01]  /*5000*/  IADD3 R8, R39.reuse, 0x1a0, RZ ;  /* 0x000001a027087810 */ /* 0x040fe20007ffe0ff */
[----:B------:R-:W-:Y:S01]  /*5010*/  FADD.FTZ R37, R52, -R33 ;  /* 0x8000002134257221 */ /* 0x000fe20000010000 */
[----:B------:R-:W-:Y:S01]  /*5020*/  IADD3 R6, R39, 0x1c0, RZ ;  /* 0x000001c027067810 */ /* 0x000fe20007ffe0ff */
[----:B------:R-:W-:Y:S01]  /*5030*/  FADD.FTZ R33, -R33, R32 ;  /* 0x0000002021217221 */ /* 0x000fe20000010100 */
[----:B------:R-:W-:Y:S01]  /*5040*/  IADD3 R4, R39, 0x1e0, RZ ;  /* 0x000001e027047810 */ /* 0x000fe20007ffe0ff */
[-C--:B------:R-:W-:Y:S01]  /*5050*/  FMUL.FTZ R14, R11, R38.reuse ;  /* 0x000000260b0e7220 */ /* 0x080fe20000410000 */
[----:B------:R-:W-:Y:S01]  /*5060*/  ISETP.GE.U32.AND P6, PT, R8, UR6, PT ;  /* 0x0000000608007c0c */ /* 0x000fe2000bfc6070 */
[-C--:B------:R-:W-:Y:S01]  /*5070*/  FMUL.FTZ R11, R13, R38.reuse ;  /* 0x000000260d0b7220 */ /* 0x080fe20000410000 */
[----:B------:R-:W-:Y:S01]  /*5080*/  ISETP.GE.U32.AND P0, PT, R6, UR6, PT ;  /* 0x0000000606007c0c */ /* 0x000fe2000bf06070 */
[-C--:B------:R-:W-:Y:S01]  /*5090*/  FMUL.FTZ R12, R15, R38.reuse ;  /* 0x000000260f0c7220 */ /* 0x080fe20000410000 */
[----:B------:R-:W-:Y:S01]  /*50a0*/  ISETP.GE.U32.AND P1, PT, R4, UR6, PT ;  /* 0x0000000604007c0c */ /* 0x000fe2000bf26070 */
[-C--:B------:R-:W-:Y:S01]  /*50b0*/  FMUL.FTZ R9, R9, R38.reuse ;  /* 0x0000002609097220 */ /* 0x080fe20000410000 */
[----:B------:R-:W-:Y:S01]  /*50c0*/  SHF.R.S32.HI R10, RZ, 0x1f, R8 ;  /* 0x0000001fff0a7819 */ /* 0x000fe20000011408 */
[-C--:B------:R-:W-:Y:S01]  /*50d0*/  FMUL.FTZ R17, R17, R38.reuse ;  /* 0x0000002611117220 */ /* 0x080fe20000410000 */
[----:B------:R-:W-:Y:S01]  /*50e0*/  SHF.R.S32.HI R7, RZ, 0x1f, R6 ;  /* 0x0000001fff077819 */ /* 0x000fe20000011406 */
[-C--:B------:R-:W-:Y:S01]  /*50f0*/  FMUL.FTZ R21, R21, R38.reuse ;  /* 0x0000002615157220 */ /* 0x080fe20000410000 */
[----:B------:R-:W-:Y:S01]  /*5100*/  SHF.R.S32.HI R5, RZ, 0x1f, R4 ;  /* 0x0000001fff057819 */ /* 0x000fe20000011404 */
[-C--:B------:R-:W-:Y:S01]  /*5110*/  FMUL.FTZ R15, R25, R38.reuse ;  /* 0x00000026190f7220 */ /* 0x080fe20000410000 */
[-C--:B------:R-:W-:Y:S01]  /*5120*/  FMUL.FTZ R16, R19, R38.reuse ;  /* 0x0000002613107220 */ /* 0x080fe20000410000 */
[-C--:B------:R-:W-:Y:S01]  /*5130*/  FMUL.FTZ R18, R23, R38.reuse ;  /* 0x0000002617127220 */ /* 0x080fe20000410000 */
[-C--:B------:R-:W-:Y:S01]  /*5140*/  FMUL.FTZ R34, R35, R38.reuse ;  /* 0x0000002623227220 */ /* 0x080fe20000410000 */
[-C--:B------:R-:W-:Y:S01]  /*5150*/  FMUL.FTZ R37, R37, R38.reuse ;  /* 0x0000002625257220 */ /* 0x080fe20000410000 */
[----:B------:R-:W-:Y:S01]  /*5160*/  ISETP.GE.AND.EX P6, PT, R10, UR7, PT, P6 ;  /* 0x000000070a007c0c */ /* 0x000fe2000bfc6360 */
[----:B------:R-:W-:Y:S01]  /*5170*/  FMUL.FTZ R38, R33, R38 ;  /* 0x0000002621267220 */ /* 0x000fe20000410000 */
[----:B------:R-:W-:Y:S01]  /*5180*/  ISETP.GE.AND.EX P0, PT, R7, UR7, PT, P0 ;  /* 0x0000000707007c0c */ /* 0x000fe2000bf06300 */
[C-C-:B------:R-:W-:Y:S01]  /*5190*/  FFMA.FTZ R20, R28.reuse, R11, R30.reuse ;  /* 0x0000000b1c147223 */ /* 0x140fe2000001001e */
[----:B------:R-:W-:Y:S01]  /*51a0*/  ISETP.GE.AND.EX P1, PT, R5, UR7, PT, P1 ;  /* 0x0000000705007c0c */ /* 0x000fe2000bf26310 */
[C-C-:B------:R-:W-:Y:S01]  /*51b0*/  FFMA.FTZ R13, R28.reuse, R9, R30.reuse ;  /* 0x000000091c0d7223 */ /* 0x140fe2000001001e */
[C-C-:B------:R-:W-:Y:S01]  /*51c0*/  FFMA.FTZ R23, R28.reuse, R17, R30.reuse ;  /* 0x000000111c177223 */ /* 0x140fe2000001001e */
[C-C-:B------:R-:W-:Y:S01]  /*51d0*/  FFMA.FTZ R25, R28.reuse, R21, R30.reuse ;  /* 0x000000151c197223 */ /* 0x140fe2000001001e */
[C-C-:B------:R-:W-:Y:S01]  /*51e0*/  FFMA.FTZ R11, R28.reuse, R15, R30.reuse ;  /* 0x0000000f1c0b7223 */ /* 0x140fe2000001001e */
[----:B------:R-:W-:Y:S01]  /*51f0*/  FFMA.FTZ R28, R28, R37, R30 ;  /* 0x000000251c1c7223 */ /* 0x000fe2000001001e */
[C-C-:B------:R-:W-:Y:S01]  /*5200*/  FFMA.FTZ R21, R29.reuse, R12, R31.reuse ;  /* 0x0000000c1d157223 */ /* 0x140fe2000001001f */
[C-C-:B------:R-:W-:Y:S01]  /*5210*/  FFMA.FTZ R32, R29.reuse, R18, R31.reuse ;  /* 0x000000121d207223 */ /* 0x140fe2000001001f */
[C---:B------:R-:W-:Y:S01]  /*5220*/  ISETP.GT.U32.OR P6, PT, R0.reuse, 0x1ff, P6 ;  /* 0x000001ff0000780c */ /* 0x040fe200037c4470 */
[C-C-:B------:R-:W-:Y:S01]  /*5230*/  FFMA.FTZ R30, R29.reuse, R16, R31.reuse ;  /* 0x000000101d1e7223 */ /* 0x140fe2000001001f */
[C---:B------:R-:W-:Y:S01]  /*5240*/  ISETP.GT.U32.OR P0, PT, R0.reuse, 0x1ff, P0 ;  /* 0x000001ff0000780c */ /* 0x040fe20000704470 */
[C-C-:B------:R-:W-:Y:S01]  /*5250*/  FFMA.FTZ R12, R29.reuse, R34, R31.reuse ;  /* 0x000000221d0c7223 */ /* 0x140fe2000001001f */
[----:B------:R-:W-:Y:S01]  /*5260*/  ISETP.GT.U32.OR P1, PT, R0, 0x1ff, P1 ;  /* 0x000001ff0000780c */ /* 0x000fe20000f24470 */
[C-C-:B------:R-:W-:Y:S01]  /*5270*/  FFMA.FTZ R9, R29.reuse, R38, R31.reuse ;  /* 0x000000261d097223 */ /* 0x140fe2000001001f */
        /* <DEDUP_REMOVED lines=12> */
.L_x_2144:
        /* <DEDUP_REMOVED lines=14> */
.L_x_2146:
[----:B------:R-:W-:Y:S05]  /*5420*/  BSYNC B0 ;  /* 0x0000000000007941 */ /* 0x000fea0003800000 */
.L_x_2145:
[----:B------:R-:W-:Y:S05]  /*5430*/  @!P5 BRA `(.L_x_2147) ;  /* 0x000000000028d947 */ /* 0x000fea0003800000 */
        /* <DEDUP_REMOVED lines=10> */
.L_x_2147:
[----:B------:R-:W-:Y:S04]  /*54e0*/  BSSY B0, `(.L_x_2148) ;  /* 0x000000e000007945 */ /* 0x000fe80003800000 */
[----:B------:R-:W-:Y:S05]  /*54f0*/  @P3 BRA `(.L_x_2149) ;  /* 0x0000000000303947 */ /* 0x000fea0003800000 */
        /* <DEDUP_REMOVED lines=12> */
.L_x_2149:
[----:B------:R-:W-:Y:S05]  /*55c0*/  BSYNC B0 ;  /* 0x0000000000007941 */ /* 0x000fea0003800000 */
.L_x_2148:
[----:B------:R-:W-:Y:S05]  /*55d0*/  @!P5 BRA `(.L_x_2150) ;  /* 0x000000000028d947 */ /* 0x000fea0003800000 */
[----:B0-----:R-:W-:Y:S01]  /*55e0*/  FMUL.FTZ R13, R23, -1.4426950216293334961 ;  /* 0xbfb8aa3b170d7820 */ /* 0x001fe20000410000 */
[----:B-1----:R-:W-:-:S05]  /*55f0*/  FMUL.FTZ R15, R30, -1.4426950216293334961 ;  /* 0xbfb8aa3b1e0f7820 */ /* 0x002fca0000410000 */
        /* <DEDUP_REMOVED lines=8> */
.L_x_2150:
[----:B------:R-:W-:Y:S04]  /*5680*/  BSSY B0, `(.L_x_2151) ;  /* 0x000000e000007945 */ /* 0x000fe80003800000 */
[----:B------:R-:W-:Y:S05]  /*5690*/  @P4 BRA `(.L_x_2152) ;  /* 0x0000000000304947 */ /* 0x000fea0003800000 */
[----:B------:R-:W-:Y:S01]  /*56a0*/  ULDC.64 UR6, c[0x0][0x270] ;  /* 0x00009c0000067ab9 */ /* 0x000fe20000000a00 */
[----:B01----:R-:W-:Y:S01]  /*56b0*/  MOV R14, R86 ;  /* 0x00000056000e7202 */ /* 0x003fe20000000f00 */
        /* <DEDUP_REMOVED lines=10> */
.L_x_2152:
[----:B------:R-:W-:Y:S05]  /*5760*/  BSYNC B0 ;  /* 0x0000000000007941 */ /* 0x000fea0003800000 */
.L_x_2151:
[----:B------:R-:W-:Y:S05]  /*5770*/  @!P5 BRA `(.L_x_2153) ;  /* 0x000000000028d947 */ /* 0x000fea0003800000 */
[----:B0-----:R-:W-:Y:S01]  /*5780*/  FMUL.FTZ R13, R25, -1.4426950216293334961 ;  /* 0xbfb8aa3b190d7820 */ /* 0x001fe20000410000 */
[----:B-12---:R-:W-:-:S05]  /*5790*/  FMUL.FTZ R15, R32, -1.4426950216293334961 ;  /* 0xbfb8aa3b200f7820 */ /* 0x006fca0000410000 */
        /* <DEDUP_REMOVED lines=8> */
.L_x_2153:
[----:B------:R-:W-:Y:S04]  /*5820*/  BSSY B0, `(.L_x_2154) ;  /* 0x000000e000007945 */ /* 0x000fe80003800000 */
[----:B------:R-:W-:Y:S05]  /*5830*/  @P6 BRA `(.L_x_2155) ;  /* 0x0000000000306947 */ /* 0x000fea0003800000 */
[----:B------:R-:W-:Y:S01]  /*5840*/  ULDC.64 UR6, c[0x0][0x270] ;  /* 0x00009c0000067ab9 */ /* 0x000fe20000000a00 */
[----:B012---:R-:W-:Y:S01]  /*5850*/  MOV R14, R86 ;  /* 0x00000056000e7202 */ /* 0x007fe20000000f00 */
        /* <DEDUP_REMOVED lines=10> */
.L_x_2155:
[----:B------:R-:W-:Y:S05]  /*5900*/  BSYNC B0 ;  /* 0x0000000000007941 */ /* 0x000fea0003800000 */
.L_x_2154:
[----:B------:R-:W-:Y:S05]  /*5910*/  @!P5 BRA `(.L_x_2156) ;  /* 0x000000000028d947 */ /* 0x000fea0003800000 */
[----:B------:R-:W-:Y:S01]  /*5920*/  FMUL.FTZ R8, R11, -1.4426950216293334961 ;  /* 0xbfb8aa3b0b087820 */ /* 0x000fe20000410000 */
[----:B0-----:R-:W-:-:S05]  /*5930*/  FMUL.FTZ R13, R12, -1.4426950216293334961 ;  /* 0xbfb8aa3b0c0d7820 */ /* 0x001fca0000410000 */
[----:B------:R-:W0:Y:S08]  /*5940*/  MUFU.EX2 R8, R8 ;  /* 0x0000000800087308 */ /* 0x000e300000000800 */
[----:B------:R-:W1:Y:S01]  /*5950*/  MUFU.EX2 R13, R13 ;  /* 0x0000000d000d7308 */ /* 0x000e620000000800 */
[----:B0-----:R-:W-:-:S07]  /*5960*/  FADD.FTZ R10, R8, 1 ;  /* 0x3f800000080a7421 */ /* 0x001fce0000010000 */
[----:B------:R-:W0:Y:S01]  /*5970*/  MUFU.RCP R10, R10 ;  /* 0x0000000a000a7308 */ /* 0x000e220000001000 */
[----:B-123--:R-:W-:-:S07]  /*5980*/  FADD.FTZ R14, R13, 1 ;  /* 0x3f8000000d0e7421 */ /* 0x00efce0000010000 */
[----:B------:R-:W1:Y:S01]  /*5990*/  MUFU.RCP R15, R14 ;  /* 0x0000000e000f7308 */ /* 0x000e620000001000 */
[----:B0-----:R-:W-:Y:S01]  /*59a0*/  FMUL.FTZ R11, R11, R10 ;  /* 0x0000000a0b0b7220 */ /* 0x001fe20000410000 */
[----:B-1----:R-:W-:-:S07]  /*59b0*/  FMUL.FTZ R12, R12, R15 ;  /* 0x0000000f0c0c7220 */ /* 0x002fce0000410000 */
.L_x_2156:
[----:B------:R-:W-:Y:S04]  /*59c0*/  BSSY B0, `(.L_x_2157) ;  /* 0x000000e000007945 */ /* 0x000fe80003800000 */
[----:B------:R-:W-:Y:S05]  /*59d0*/  @P0 BRA `(.L_x_2158) ;  /* 0x0000000000300947 */ /* 0x000fea0003800000 */
[----:B------:R-:W-:Y:S01]  /*59e0*/  ULDC.64 UR6, c[0x0][0x270] ;  /* 0x00009c0000067ab9 */ /* 0x000fe20000000a00 */
[----:B0123--:R-:W-:Y:S01]  /*59f0*/  MOV R14, R86 ;  /* 0x00000056000e7202 */ /* 0x00ffe20000000f00 */
        /* <DEDUP_REMOVED lines=10> */
.L_x_2158:
[----:B------:R-:W-:Y:S05]  /*5aa0*/  BSYNC B0 ;  /* 0x0000000000007941 */ /* 0x000fea0003800000 */
.L_x_2157:
[----:B------:R-:W-:Y:S05]  /*5ab0*/  @!P5 BRA `(.L_x_2159) ;  /* 0x000000000028d947 */ /* 0x000fea0003800000 */
[----:B----4-:R-:W-:Y:S01]  /*5ac0*/  FMUL.FTZ R6, R28, -1.4426950216293334961 ;  /* 0xbfb8aa3b1c067820 */ /* 0x010fe20000410000 */
[----:B------:R-:W-:-:S05]  /*5ad0*/  FMUL.FTZ R8, R9, -1.4426950216293334961 ;  /* 0xbfb8aa3b09087820 */ /* 0x000fca0000410000 */
[----:B------:R-:W4:Y:S08]  /*5ae0*/  MUFU.EX2 R6, R6 ;  /* 0x0000000600067308 */ /* 0x000f300000000800 */
[----:B------:R-:W5:Y:S01]  /*5af0*/  MUFU.EX2 R8, R8 ;  /* 0x0000000800087308 */ /* 0x000f620000000800 */
[----:B----4-:R-:W-:-:S07]  /*5b00*/  FADD.FTZ R7, R6, 1 ;  /* 0x3f80000006077421 */ /* 0x010fce0000010000 */
[----:B------:R-:W4:Y:S01]  /*5b10*/  MUFU.RCP R7, R7 ;  /* 0x0000000700077308 */ /* 0x000f220000001000 */
[----:B-----5:R-:W-:-:S07]  /*5b20*/  FADD.FTZ R10, R8, 1 ;  /* 0x3f800000080a7421 */ /* 0x020fce0000010000 */
[----:B------:R-:W5:Y:S01]  /*5b30*/  MUFU.RCP R10, R10 ;  /* 0x0000000a000a7308 */ /* 0x000f620000001000 */
[----:B----4-:R-:W-:Y:S01]  /*5b40*/  FMUL.FTZ R28, R28, R7 ;  /* 0x000000071c1c7220 */ /* 0x010fe20000410000 */
[----:B-----5:R-:W-:-:S07]  /*5b50*/  FMUL.FTZ R9, R9, R10 ;  /* 0x0000000a09097220 */ /* 0x020fce0000410000 */
.L_x_2159:
        /* <DEDUP_REMOVED lines=13> */
.L_x_2161:
[----:B------:R-:W-:Y:S05]  /*5c30*/  BSYNC B0 ;  /* 0x0000000000007941 */ /* 0x000fea0003800000 */
.L_x_2160:
[----:B0-----:R-:W0:Y:S01]  /*5c40*/  LDC R5, c[0x0][0x10] ;  /* 0x00000400ff057b82 */ /* 0x001e220000000800 */
[----:B------:R-:W-:Y:S02]  /*5c50*/  IADD3 R3, R3, 0x1, RZ ;  /* 0x0000000103037810 */ /* 0x000fe40007ffe0ff */
[----:B0-----:R-:W-:-:S04]  /*5c60*/  IADD3 R82, R5, R82, RZ ;  /* 0x0000005205527210 */ /* 0x001fc80007ffe0ff */
[----:B------:R-:W-:-:S13]  /*5c70*/  ISETP.GE.AND P0, PT, R82, UR4, PT ;  /* 0x0000000452007c0c */ /* 0x000fda000bf06270 */
[----:B------:R-:W-:Y:S05]  /*5c80*/  @!P0 BRA `(.L_x_2162) ;  /* 0xffffffa400288947 */ /* 0x000fea000383ffff */
[----:B------:R-:W-:Y:S05]  /*5c90*/  EXIT ;  /* 0x000000000000794d */ /* 0x000fea0003800000 */
.L_x_2163:
        /* <DEDUP_REMOVED lines=14> */
.L_x_3335:


//--------------------- .text._Z35group_norm_nhwc_fwd_one_pass_kernelI11Bf16IOBf16WLi64ELi32ELi512EEv26Group_norm_nhwc_fwd_params --------------------------
	.section	.text._Z35group_norm_nhwc_fwd_one_pass_kernelI11Bf16IOBf16WLi64ELi32ELi512EEv26Group_norm_nhwc_fwd_params,"ax",@progbits
	.align	128
        .global         _Z35group_norm_nhwc_fwd_one_pass_kernelI11Bf16IOBf16WLi64ELi32ELi512EEv26Group_norm_nhwc_fwd_params
        .type           _Z35group_norm_nhwc_fwd_one_pass_kernelI11Bf16IOBf16WLi64ELi32ELi512EEv26Group_norm_nhwc_fwd_params,@function
        .size           _Z35group_norm_nhwc_fwd_one_pass_kernelI11Bf16IOBf16WLi64ELi32ELi512EEv26Group_norm_nhwc_fwd_params,(.L_x_3336 - _Z35group_norm_nhwc_fwd_one_pass_kernelI11Bf16IOBf16WLi64ELi32ELi512EEv26Group_norm_nhwc_fwd_params)
        .other          _Z35group_norm_nhwc_fwd_one_pass_kernelI11Bf16IOBf16WLi64ELi32ELi512EEv26Group_norm_nhwc_fwd_params,@"STO_CUDA_ENTRY STV_DEFAULT"
_Z35group_norm_nhwc_fwd_one_pass_kernelI11Bf16IOBf16WLi64ELi32ELi512EEv26Group_norm_nhwc_fwd_params:
.text._Z35group_norm_nhwc_fwd_one_pass_kernelI11Bf16IOBf16WLi64ELi32ELi512EEv26Group_norm_nhwc_fwd_params:
        /* <DEDUP_REMOVED lines=19> */
.L_x_2179:
        /* <DEDUP_REMOVED lines=163> */
.L_x_2165:
[----:B------:R-:W-:Y:S05]  /*0b60*/  BSYNC B0 ;  /* 0x0000000000007941 */ /* 0x000fea0003800000 */
.L_x_2164:
        /* <DEDUP_REMOVED lines=9> */
[----:B------:R-:W-:-:S04]  /*0c00*/  LOP3.LUT P0, RZ, R21, 0x2, RZ, 0xc0, !PT ;  /* 0x0000000215ff7812 */ /* 0x000fc8000780c0ff */
[----:B------:R-:W3:Y:S08]  /*0c10*/  LDC.64 R8, c[0x0][0x248] ;  /* 0x00009200ff087b82 */ /* 0x000ef00000000a00 */
[----:B------:R-:W4:Y:S01]  /*0c20*/  LDC.64 R6, c[0x0][0x240] ;  /* 0x00009000ff067b82 */ /* 0x000f220000000a00 */
[----:B-1----:R-:W-:-:S04]  /*0c30*/  IMAD R11, R11, R17, RZ ;  /* 0x000000110b0b7224 */ /* 0x002fc800078e02ff */
[----:B------:R-:W-:-:S05]  /*0c40*/  IMAD R14, R11, R15, RZ ;  /* 0x0000000f0b0e7224 */ /* 0x000fca00078e02ff */
[----:B------:R-:W-:Y:S01]  /*0c50*/  SHF.L.U32 R19, R14, 0x1, RZ ;  /* 0x000000010e137819 */ /* 0x000fe200000006ff */
[----:B--2---:R-:W-:Y:S01]  /*0c60*/  IMAD R17, R17, UR5, R10 ;  /* 0x0000000511117c24 */ /* 0x004fe2000f8e020a */
[----:B------:R-:W-:Y:S02]  /*0c70*/  IADD3 R11, R11, R10, RZ ;  /* 0x0000000a0b0b7210 */ /* 0x000fe40007ffe0ff */
[----:B------:R-:W-:Y:S01]  /*0c80*/  MOV R10, 0xffffffff ;  /* 0xffffffff000a7802 */ /* 0x000fe20000000f00 */
[----:B---3--:R-:W-:-:S04]  /*0c90*/  IMAD.WIDE R8, R19, 0x4, R8 ;  /* 0x0000000413087825 */ /* 0x008fc800078e0208 */
[----:B----4-:R-:W-:Y:S01]  /*0ca0*/  IMAD.WIDE.U32 R6, R11, 0x4, R6 ;  /* 0x000000040b067825 */ /* 0x010fe200078e0006 */
[----:B------:R-:W-:-:S03]  /*0cb0*/  SEL R11, R15, RZ, !P0 ;  /* 0x000000ff0f0b7207 */ /* 0x000fc60004000000 */
        /* <DEDUP_REMOVED lines=9> */
.L_x_2168:
[----:B-1----:R-:W2:Y:S04]  /*0d50*/  LDG.E.STRONG.GPU R8, desc[UR8][R6.64] ;  /* 0x0000000806087981 */ /* 0x002ea8000c1ef900 */
[----:B--2---:R-:W-:Y:S01]  /*0d60*/  CCTL.IVALL ;  /* 0x00000000ff00798f */ /* 0x004fe20002000000 */
[----:B------:R-:W-:Y:S05]  /*0d70*/  YIELD ;  /* 0x0000000000007946 */ /* 0x000fea0003800000 */
[----:B------:R-:W-:-:S13]  /*0d80*/  ISETP.NE.AND P0, PT, R8, R11, PT ;  /* 0x0000000b0800720c */ /* 0x000fda0003f05270 */
[----:B------:R-:W-:Y:S05]  /*0d90*/  @P0 BRA `(.L_x_2168) ;  /* 0xfffffffc00ec0947 */ /* 0x000fea000383ffff */
.L_x_2167:
        /* <DEDUP_REMOVED lines=8> */
[----:B------:R-:W1:Y:S01]  /*0e20*/  S2UR UR6, SR_CTAID.X ;  /* 0x00000000000679c3 */ /* 0x000e620000002500 */
[----:B------:R-:W-:Y:S02]  /*0e30*/  LOP3.LUT R16, R15, 0x3, RZ, 0xc0, !PT ;  /* 0x000000030f107812 */ /* 0x000fe400078ec0ff */
[----:B------:R-:W-:Y:S02]  /*0e40*/  MOV R14, RZ ;  /* 0x000000ff000e7202 */ /* 0x000fe40000000f00 */
[----:B------:R-:W-:-:S07]  /*0e50*/  IADD3 R16, -R16, R15, RZ ;  /* 0x0000000f10107210 */ /* 0x000fce0007ffe1ff */
.L_x_2170:
[----:B------:R-:W-:-:S13]  /*0e60*/  ISETP.EQ.OR P2, PT, R14, UR5, P1 ;  /* 0x000000050e007c0c */ /* 0x000fda0008f42670 */
[----:B------:R-:W2:Y:S01]  /*0e70*/  @!P2 LDC R8, c[0x0][0x10] ;  /* 0x00000400ff08ab82 */ /* 0x000ea20000000800 */
[----:B------:R-:W3:Y:S01]  /*0e80*/  @!P2 S2R R9, SR_CTAID.Y ;  /* 0x000000000009a919 */ /* 0x000ee20000002600 */
[----:B------:R-:W-:-:S06]  /*0e90*/  @!P2 LOP3.LUT R11, R21, 0x1, RZ, 0xc0, !PT ;  /* 0x00000001150ba812 */ /* 0x000fcc00078ec0ff */
[----:B------:R-:W4:Y:S01]  /*0ea0*/  @!P2 LDC.64 R6, c[0x0][0x248] ;  /* 0x00009200ff06ab82 */ /* 0x000f220000000a00 */
[----:B--2---:R-:W-:-:S04]  /*0eb0*/  @!P2 IMAD R10, R11, R8, RZ ;  /* 0x000000080b0aa224 */ /* 0x004fc800078e02ff */
[----:B------:R-:W-:-:S05]  /*0ec0*/  @!P2 IMAD R10, R10, R15, RZ ;  /* 0x0000000f0a0aa224 */ /* 0x000fca00078e02ff */
[----:B------:R-:W-:Y:S01]  /*0ed0*/  @!P2 SHF.L.U32 R11, R10, 0x1, RZ ;  /* 0x000000010a0ba819 */ /* 0x000fe200000006ff */
[----:B---3--:R-:W-:-:S04]  /*0ee0*/  @!P2 IMAD R9, R8, R14, R9 ;  /* 0x0000000e0809a224 */ /* 0x008fc800078e0209 */
[----:B----4-:R-:W-:-:S04]  /*0ef0*/  @!P2 IMAD.WIDE R6, R11, 0x4, R6 ;  /* 0x000000040b06a825 */ /* 0x010fc800078e0206 */
[----:B------:R-:W-:-:S06]  /*0f00*/  @!P2 IMAD.WIDE.U32 R6, R9, 0x8, R6 ;  /* 0x000000080906a825 */ /* 0x000fcc00078e0006 */
[----:B------:R-:W0:Y:S01]  /*0f10*/  @!P2 LDG.E.64 R6, desc[UR8][R6.64] ;  /* 0x000000080606a981 */ /* 0x000e22000c1e1b00 */
[C---:B------:R-:W-:Y:S01]  /*0f20*/  IADD3 R11, R14.reuse, 0x1, RZ ;  /* 0x000000010e0b7810 */ /* 0x040fe20007ffe0ff */
[----:B-1----:R-:W-:Y:S01]  /*0f30*/  UMOV UR5, UR6 ;  /* 0x0000000600057c82 */ /* 0x002fe20008000000 */
        /* <DEDUP_REMOVED lines=32> */
[-C--:B-1----:R-:W-:Y:S02]  /*1140*/  @!P2 IMAD R11, R10, R17.reuse, R11 ;  /* 0x000000110a0ba224 */ /* 0x082fe400078e020b */
        /* <DEDUP_REMOVED lines=17> */
.L_x_2169:
[----:B------:R-:W-:-:S13]  /*1260*/  LOP3.LUT P0, R8, R15, 0x3, RZ, 0xc0, !PT ;  /* 0x000000030f087812 */ /* 0x000fda000780c0ff */
        /* <DEDUP_REMOVED lines=18> */
.L_x_2172:
[----:B------:R-:W-:Y:S05]  /*1390*/  BSYNC B0 ;  /* 0x0000000000007941 */ /* 0x000fea0003800000 */
.L_x_2171:
        /* <DEDUP_REMOVED lines=32> */
.L_x_2166:
        /* <DEDUP_REMOVED lines=25> */
[----:B------:R-:W2:Y:S04]  /*1730*/  LDG.E.U16 R18, desc[UR8][R14.64] ;  /* 0x000000080e127981 */ /* 0x000ea8000c1e1500 */
[----:B------:R-:W3:Y:S04]  /*1740*/  LDG.E.U16 R19, desc[UR8][R14.64+0x2] ;  /* 0x000002080e137981 */ /* 0x000ee8000c1e1500 */
[----:B------:R-:W4:Y:S04]  /*1750*/  LDG.E.U16 R28, desc[UR8][R10.64] ;  /* 0x000000080a1c7981 */ /* 0x000f28000c1e1500 */
[----:B------:R5:W4:Y:S01]  /*1760*/  LDG.E.U16 R29, desc[UR8][R10.64+0x2] ;  /* 0x000002080a1d7981 */ /* 0x000b22000c1e1500 */
[----:B-1----:R-:W-:Y:S01]  /*1770*/  HFMA2.MMA R8, -RZ, RZ, 1.875, 0 ;  /* 0x3f800000ff087435 */ /* 0x002fe200000001ff */
[----:B------:R-:W-:-:S02]  /*1780*/  SHF.R.U32.HI R6, RZ, 0x4, R0 ;  /* 0x00000004ff067819 */ /* 0x000fc40000011600 */
[----:B------:R-:W1:Y:S01]  /*1790*/  LDS.64 R16, [UR6+0x98] ;  /* 0x00009806ff107984 */ /* 0x000e620008000a00 */
[----:B------:R-:W-:Y:S01]  /*17a0*/  ISETP.NE.AND P2, PT, RZ, UR10, PT ;  /* 0x0000000aff007c0c */ /* 0x000fe2000bf45270 */
[----:B------:R-:W-:Y:S01]  /*17b0*/  ULDC.64 UR6, c[0x0][0x278] ;  /* 0x00009e0000067ab9 */ /* 0x000fe20000000a00 */
[----:B0-----:R-:W-:Y:S01]  /*17c0*/  IMAD R6, R5, UR5, R6 ;  /* 0x0000000505067c24 */ /* 0x001fe2000f8e0206 */
[----:B------:R-:W-:Y:S02]  /*17d0*/  SHF.L.U32 R9, R12, 0x10, RZ ;  /* 0x000000100c097819 */ /* 0x000fe400000006ff */
[----:B-----5:R-:W-:Y:S02]  /*17e0*/  SHF.L.U32 R11, R20, 0x10, RZ ;  /* 0x00000010140b7819 */ /* 0x020fe400000006ff */
[----:B------:R-:W-:Y:S02]  /*17f0*/  SHF.L.U32 R10, R3, 0x10, RZ ;  /* 0x00000010030a7819 */ /* 0x000fe400000006ff */
[----:B------:R-:W-:-:S02]  /*1800*/  SHF.L.U32 R15, R13, 0x10, RZ ;  /* 0x000000100d0f7819 */ /* 0x000fc400000006ff */
[----:B------:R-:W-:Y:S01]  /*1810*/  SHF.R.S32.HI R7, RZ, 0x1f, R6 ;  /* 0x0000001fff077819 */ /* 0x000fe20000011406 */
[----:B-1----:R-:W-:-:S04]  /*1820*/  FMUL.FTZ R16, R16, UR11 ;  /* 0x0000000b10107c20 */ /* 0x002fc80008410000 */
[C---:B------:R-:W-:Y:S01]  /*1830*/  FMUL.FTZ R4, R16.reuse, R16 ;  /* 0x0000001010047220 */ /* 0x040fe20000410000 */
[--C-:B------:R-:W-:Y:S01]  /*1840*/  FADD.FTZ R3, R11, -R16.reuse ;  /* 0x800000100b037221 */ /* 0x100fe20000010000 */
[----:B------:R-:W-:Y:S01]  /*1850*/  FADD.FTZ R13, -R16, R9 ;  /* 0x00000009100d7221 */ /* 0x000fe20000010100 */
[----:B------:R-:W-:Y:S01]  /*1860*/  FADD.FTZ R11, R10, -R16 ;  /* 0x800000100a0b7221 */ /* 0x000fe20000010000 */
[----:B------:R-:W-:Y:S01]  /*1870*/  FFMA.FTZ R17, R17, UR11, -R4 ;  /* 0x0000000b11117c23 */ /* 0x000fe20008010804 */
[----:B------:R-:W-:-:S04]  /*1880*/  FADD.FTZ R15, -R16, R15 ;  /* 0x0000000f100f7221 */ /* 0x000fc80000010100 */
[----:B------:R-:W-:-:S13]  /*1890*/  FSETP.GTU.FTZ.AND P0, PT, R17, RZ, PT ;  /* 0x000000ff1100720b */ /* 0x000fda0003f1c000 */
[----:B------:R-:W0:Y:S02]  /*18a0*/  @P0 LDC R4, c[0x0][0x238] ;  /* 0x00008e00ff040b82 */ /* 0x000e240000000800 */
[----:B0-----:R-:W-:Y:S01]  /*18b0*/  @P0 FADD.FTZ R17, R17, R4 ;  /* 0x0000000411110221 */ /* 0x001fe20000010000 */
[----:B------:R-:W-:-:S03]  /*18c0*/  IADD3 R4, R6, 0x20, RZ ;  /* 0x0000002006047810 */ /* 0x000fc60007ffe0ff */
[----:B------:R-:W0:Y:S01]  /*18d0*/  @P0 MUFU.RSQ R8, R17 ;  /* 0x0000001100080308 */ /* 0x000e220000001400 */
[----:B------:R-:W-:Y:S02]  /*18e0*/  ISETP.GE.U32.AND P0, PT, R6, UR6, PT ;  /* 0x0000000606007c0c */ /* 0x000fe4000bf06070 */
[----:B------:R-:W-:Y:S02]  /*18f0*/  ISETP.GE.U32.AND P1, PT, R4, UR6, PT ;  /* 0x0000000604007c0c */ /* 0x000fe4000bf26070 */
[----:B------:R-:W-:Y:S02]  /*1900*/  SHF.R.S32.HI R5, RZ, 0x1f, R4 ;  /* 0x0000001fff057819 */ /* 0x000fe40000011404 */
[----:B------:R-:W-:Y:S02]  /*1910*/  ISETP.GE.AND.EX P0, PT, R7, UR7, PT, P0 ;  /* 0x0000000707007c0c */ /* 0x000fe4000bf06300 */
[----:B------:R-:W-:Y:S02]  /*1920*/  ISETP.GE.AND.EX P1, PT, R5, UR7, PT, P1 ;  /* 0x0000000705007c0c */ /* 0x000fe4000bf26310 */
[----:B------:R-:W-:-:S02]  /*1930*/  ISETP.GT.U32.OR P0, PT, R0, 0x1ff, P0 ;  /* 0x000001ff0000780c */ /* 0x000fc40000704470 */
[----:B------:R-:W-:Y:S01]  /*1940*/  ISETP.GT.U32.OR P1, PT, R0, 0x1ff, P1 ;  /* 0x000001ff0000780c */ /* 0x000fe20000f24470 */
[-C--:B0-----:R-:W-:Y:S01]  /*1950*/  FMUL.FTZ R13, R13, R8.reuse ;  /* 0x000000080d0d7220 */ /* 0x081fe20000410000 */
[-C--:B------:R-:W-:Y:S01]  /*1960*/  FMUL.FTZ R15, R15, R8.reuse ;  /* 0x000000080f0f7220 */ /* 0x080fe20000410000 */
[-C--:B------:R-:W-:Y:S01]  /*1970*/  FMUL.FTZ R12, R11, R8.reuse ;  /* 0x000000080b0c7220 */ /* 0x080fe20000410000 */
[----:B------:R-:W-:Y:S01]  /*1980*/  FMUL.FTZ R8, R3, R8 ;  /* 0x0000000803087220 */ /* 0x000fe20000410000 */
[----:B--2---:R-:W-:Y:S02]  /*1990*/  SHF.L.U32 R18, R18, 0x10, RZ ;  /* 0x0000001012127819 */ /* 0x004fe400000006ff */
[----:B---3--:R-:W-:Y:S02]  /*19a0*/  SHF.L.U32 R10, R19, 0x10, RZ ;  /* 0x00000010130a7819 */ /* 0x008fe400000006ff */
[----:B----4-:R-:W-:Y:S02]  /*19b0*/  SHF.L.U32 R9, R28, 0x10, RZ ;  /* 0x000000101c097819 */ /* 0x010fe400000006ff */
[----:B------:R-:W-:-:S03]  /*19c0*/  SHF.L.U32 R29, R29, 0x10, RZ ;  /* 0x000000101d1d7819 */ /* 0x000fc600000006ff */
[C-C-:B------:R-:W-:Y:S01]  /*19d0*/  FFMA.FTZ R3, R18.reuse, R12, R9.reuse ;  /* 0x0000000c12037223 */ /* 0x140fe20000010009 */
[----:B------:R-:W-:Y:S01]  /*19e0*/  FFMA.FTZ R12, R18, R8, R9 ;  /* 0x00000008120c7223 */ /* 0x000fe20000010009 */
[C-C-:B------:R-:W-:Y:S01]  /*19f0*/  FFMA.FTZ R11, R10.reuse, R13, R29.reuse ;  /* 0x0000000d0a0b7223 */ /* 0x140fe2000001001d */
        /* <DEDUP_REMOVED lines=12> */
.L_x_2173:
        /* <DEDUP_REMOVED lines=14> */
.L_x_2175:
[----:B------:R-:W-:Y:S05]  /*1ba0*/  BSYNC B0 ;  /* 0x0000000000007941 */ /* 0x000fea0003800000 */
.L_x_2174:
        /* <DEDUP_REMOVED lines=11> */
.L_x_2176:
        /* <DEDUP_REMOVED lines=13> */
.L_x_2178:
[----:B------:R-:W-:Y:S05]  /*1d30*/  BSYNC B0 ;  /* 0x0000000000007941 */ /* 0x000fea0003800000 */
.L_x_2177:
[----:B-1----:R-:W1:Y:S01]  /*1d40*/  LDC R4, c[0x0][0x10] ;  /* 0x00000400ff047b82 */ /* 0x002e620000000800 */
[----:B------:R-:W-:Y:S02]  /*1d50*/  IADD3 R21, R21, 0x1, RZ ;  /* 0x0000000115157810 */ /* 0x000fe40007ffe0ff */
[----:B-1----:R-:W-:-:S04]  /*1d60*/  IADD3 R23, R4, R23, RZ ;  /* 0x0000001704177210 */ /* 0x002fc80007ffe0ff */
[----:B------:R-:W-:-:S13]  /*1d70*/  ISETP.GE.AND P0, PT, R23, UR4, PT ;  /* 0x0000000417007c0c */ /* 0x000fda000bf06270 */
[----:B------:R-:W-:Y:S05]  /*1d80*/  @!P0 BRA `(.L_x_2179) ;  /* 0xffffffe000e88947 */ /* 0x000fea000383ffff */
[----:B------:R-:W-:Y:S05]  /*1d90*/  EXIT ;  /* 0x000000000000794d */ /* 0x000fea0003800000 */
.L_x_2180:
        /* <DEDUP_REMOVED lines=14> */
.L_x_3336:


//--------------------- .text._Z35group_norm_nhwc_fwd_one_pass_kernelI11Bf16IOBf16WLi128ELi32ELi512EEv26Group_norm_nhwc_fwd_params --------------------------
	.section	.text._Z35group_norm_nhwc_fwd_one_pass_kernelI11Bf16IOBf16WLi128ELi32ELi512EEv26Group_norm_nhwc_fwd_params,"ax",@progbits
	.align	128
        .global         _Z35group_norm_nhwc_fwd_one_pass_kernelI11Bf16IOBf16WLi128ELi32ELi512EEv26Group_norm_nhwc_fwd_params
        .type           _Z35group_norm_nhwc_fwd_one_pass_kernelI11Bf16IOBf16WLi128ELi32ELi512EEv26Group_norm_nhwc_fwd_params,@function
        .size           _Z35group_norm_nhwc_fwd_one_pass_kernelI11Bf16IOBf16WLi128ELi32ELi512EEv26Group_norm_nhwc_fwd_params,(.L_x_3337 - _Z35group_norm_nhwc_fwd_one_pass_kernelI11Bf16IOBf16WLi128ELi32ELi512EEv26Group_norm_nhwc_fwd_params)
        .other          _Z35group_norm_nhwc_fwd_one_pass_kernelI11Bf16IOBf16WLi128ELi32ELi512EEv26Group_norm_nhwc_fwd_params,@"STO_CUDA_ENTRY STV_DEFAULT"
_Z35group_norm_nhwc_fwd_one_pass_kernelI11Bf16IOBf16WLi128ELi32ELi512EEv26Group_norm_nhwc_fwd_params:
.text._Z35group_norm_nhwc_fwd_one_pass_kernelI11Bf16IOBf16WLi128ELi32ELi512EEv26Group_norm_nhwc_fwd_params:
        /* <DEDUP_REMOVED lines=19> */
.L_x_2205:
[----:B0-2---:R-:W0:Y:S01]  /*0130*/  LDC R4, c[0x0][0x288] ;  /* 0x0000a200ff047b82 */ /* 0x005e220000000800 */
[----:B------:R-:W-:Y:S01]  /*0140*/  IABS R10, R21 ;  /* 0x00000015000a7213 */ /* 0x000fe20000000000 */
[----:B------:R-:W-:Y:S01]  /*0150*/  ULDC.64 UR12, c[0x0][0x278] ;  /* 0x00009e00000c7ab9 */ /* 0x000fe20000000a00 */
[----:B------:R-:W-:Y:S01]  /*0160*/  SHF.R.U32.HI R13, RZ, 0x4, R16 ;  /* 0x00000004ff0d7819 */ /* 0x000fe20000011610 */
[----:B------:R-:W-:Y:S01]  /*0170*/  ULDC.64 UR14, c[0x0][0x280] ;  /* 0x0000a000000e7ab9 */ /* 0x000fe20000000a00 */
[----:B------:R-:W-:Y:S02]  /*0180*/  MOV R20, RZ ;  /* 0x000000ff00147202 */ /* 0x000fe40000000f00 */
[----:B0-----:R-:W-:-:S04]  /*0190*/  IABS R8, R4 ;  /* 0x0000000400087213 */ /* 0x001fc80000000000 */
[----:B------:R-:W0:Y:S08]  /*01a0*/  I2F.RP R5, R8 ;  /* 0x0000000800057306 */ /* 0x000e300000209400 */
[----:B0-----:R-:W0:Y:S02]  /*01b0*/  MUFU.RCP R5, R5 ;  /* 0x0000000500057308 */ /* 0x001e240000001000 */
[----:B01----:R-:W-:-:S06]  /*01c0*/  IADD3 R6, R5, 0xffffffe, RZ ;  /* 0x0ffffffe05067810 */ /* 0x003fcc0007ffe0ff */
        /* <DEDUP_REMOVED lines=17> */
[----:B------:R-:W-:Y:S02]  /*02e0*/  @!P4 IADD3 R7, R7, 0x1, RZ ;  /* 0x000000010707c810 */ /* 0x000fe40007ffe0ff */
[----:B------:R-:W-:-:S02]  /*02f0*/  ISETP.GE.AND P2, PT, R5, RZ, PT ;  /* 0x000000ff0500720c */ /* 0x000fc40003f46270 */
[----:B------:R-:W-:Y:S02]  /*0300*/  ISETP.GE.AND.EX P0, PT, R15, UR13, PT, P0 ;  /* 0x0000000d0f007c0c */ /* 0x000fe4000bf06300 */
[----:B------:R-:W-:Y:S02]  /*0310*/  ISETP.NE.AND P4, PT, R4, RZ, PT ;  /* 0x000000ff0400720c */ /* 0x000fe40003f85270 */
[C---:B------:R-:W-:Y:S02]  /*0320*/  ISETP.LT.U32.AND P0, PT, R16.reuse, 0x200, !P0 ;  /* 0x000002001000780c */ /* 0x040fe40004701070 */
[----:B------:R-:W-:Y:S02]  /*0330*/  @P3 IADD3 R7, R7, 0x1, RZ ;  /* 0x0000000107073810 */ /* 0x000fe40007ffe0ff */
[----:B------:R-:W-:Y:S02]  /*0340*/  IADD3 R10, R13, 0x20, RZ ;  /* 0x000000200d0a7810 */ /* 0x000fe40007ffe0ff */
[----:B------:R-:W-:-:S02]  /*0350*/  SHF.L.U32 R5, R16, 0x1, RZ ;  /* 0x0000000110057819 */ /* 0x000fc400000006ff */
[----:B------:R-:W-:Y:S02]  /*0360*/  @!P2 IADD3 R7, -R7, RZ, RZ ;  /* 0x000000ff0707a210 */ /* 0x000fe40007ffe1ff */
[----:B------:R-:W-:Y:S02]  /*0370*/  ISETP.GE.U32.AND P2, PT, R10, UR12, PT ;  /* 0x0000000c0a007c0c */ /* 0x000fe4000bf46070 */
[----:B------:R-:W-:Y:S01]  /*0380*/  SHF.R.S32.HI R11, RZ, 0x1f, R10 ;  /* 0x0000001fff0b7819 */ /* 0x000fe2000001140a */
[----:B------:R-:W0:Y:S01]  /*0390*/  @P0 LDC.64 R30, c[0x0][0x270] ;  /* 0x00009c00ff1e0b82 */ /* 0x000e220000000a00 */
[----:B------:R-:W-:Y:S02]  /*03a0*/  @!P4 LOP3.LUT R7, RZ, R4, RZ, 0x33, !PT ;  /* 0x00000004ff07c212 */ /* 0x000fe400078e33ff */
[----:B------:R-:W-:Y:S02]  /*03b0*/  ISETP.GE.AND.EX P2, PT, R11, UR13, PT, P2 ;  /* 0x0000000d0b007c0c */ /* 0x000fe4000bf46320 */
[----:B------:R-:W-:-:S02]  /*03c0*/  IADD3 R6, -R7, RZ, RZ ;  /* 0x000000ff07067210 */ /* 0x000fc40007ffe1ff */
[----:B------:R-:W-:Y:S02]  /*03d0*/  ISETP.LT.U32.AND P2, PT, R16, 0x200, !P2 ;  /* 0x000002001000780c */ /* 0x000fe40005741070 */
[----:B------:R-:W-:Y:S01]  /*03e0*/  LOP3.LUT R5, R5, 0x1e, RZ, 0xc0, !PT ;  /* 0x0000001e05057812 */ /* 0x000fe200078ec0ff */
[----:B------:R-:W-:Y:S01]  /*03f0*/  IMAD R4, R4, R6, R21 ;  /* 0x0000000604047224 */ /* 0x000fe200078e0215 */
[----:B------:R-:W-:Y:S02]  /*0400*/  SHF.R.S32.HI R6, RZ, 0x1f, R7 ;  /* 0x0000001fff067819 */ /* 0x000fe40000011407 */
[----:B------:R-:W-:Y:S02]  /*0410*/  IADD3 R12, R13, 0x40, RZ ;  /* 0x000000400d0c7810 */ /* 0x000fe40007ffe0ff */
[----:B------:R-:W-:Y:S01]  /*0420*/  LEA R28, R4, R5, 0x5 ;  /* 0x00000005041c7211 */ /* 0x000fe200078e28ff */
[----:B------:R-:W-:Y:S01]  /*0430*/  IMAD R6, R6, UR14, RZ ;  /* 0x0000000e06067c24 */ /* 0x000fe2000f8e02ff */
[----:B------:R-:W-:-:S02]  /*0440*/  ISETP.GE.U32.AND P3, PT, R12, UR12, PT ;  /* 0x0000000c0c007c0c */ /* 0x000fc4000bf66070 */
[----:B------:R-:W-:Y:S01]  /*0450*/  SHF.R.S32.HI R29, RZ, 0x1f, R28 ;  /* 0x0000001fff1d7819 */ /* 0x000fe2000001141c */
[----:B------:R-:W3:Y:S01]  /*0460*/  @P2 LDC.64 R8, c[0x0][0x270] ;  /* 0x00009c00ff082b82 */ /* 0x000ee20000000a00 */
[C---:B------:R-:W-:Y:S02]  /*0470*/  IMAD R27, R7.reuse, UR15, R6 ;  /* 0x0000000f071b7c24 */ /* 0x040fe4000f8e0206 */
[----:B------:R-:W-:-:S05]  /*0480*/  IMAD.WIDE.U32 R24, R7, UR14, R28 ;  /* 0x0000000e07187c25 */ /* 0x000fca000f8e001c */
[----:B------:R-:W4:Y:S01]  /*0490*/  @P0 LDC.64 R6, c[0x0][0x220] ;  /* 0x00008800ff060b82 */ /* 0x000f220000000a00 */
[----:B0-----:R-:W-:Y:S01]  /*04a0*/  @P0 IMAD R4, R15, R30, RZ ;  /* 0x0000001e0f040224 */ /* 0x001fe200078e02ff */
[----:B------:R-:W-:Y:S02]  /*04b0*/  IADD3 R27, R25, R27, RZ ;  /* 0x0000001b191b7210 */ /* 0x000fe40007ffe0ff */
[----:B------:R-:W-:Y:S01]  /*04c0*/  @P0 MOV R26, R24 ;  /* 0x00000018001a0202 */ /* 0x000fe20000000f00 */
[C---:B------:R-:W-:Y:S01]  /*04d0*/  @P0 IMAD R17, R13.reuse, R31, R4 ;  /* 0x0000001f0d110224 */ /* 0x040fe200078e0204 */
[----:B------:R-:W-:Y:S02]  /*04e0*/  SHF.R.S32.HI R15, RZ, 0x1f, R12 ;  /* 0x0000001fff0f7819 */ /* 0x000fe4000001140c */
[----:B------:R-:W0:Y:S01]  /*04f0*/  @P2 LDC.64 R4, c[0x0][0x220] ;  /* 0x00008800ff042b82 */ /* 0x000e220000000a00 */
[C---:B------:R-:W-:Y:S01]  /*0500*/  @P0 IMAD.WIDE.U32 R30, R13.reuse, R30, R26 ;  /* 0x0000001e0d1e0225 */ /* 0x040fe200078e001a */
[----:B------:R-:W-:-:S02]  /*0510*/  IADD3 R13, R13, 0x60, RZ ;  /* 0x000000600d0d7810 */ /* 0x000fc40007ffe0ff */
[----:B------:R-:W-:Y:S02]  /*0520*/  ISETP.GE.AND.EX P3, PT, R15, UR13, PT, P3 ;  /* 0x0000000d0f007c0c */ /* 0x000fe4000bf66330 */
[----:B------:R-:W-:Y:S02]  /*0530*/  ISETP.GE.U32.AND P4, PT, R13, UR12, PT ;  /* 0x0000000c0d007c0c */ /* 0x000fe4000bf86070 */
[----:B------:R-:W-:Y:S01]  /*0540*/  SHF.R.S32.HI R14, RZ, 0x1f, R13 ;  /* 0x0000001fff0e7819 */ /* 0x000fe2000001140d */
[----:B---3--:R-:W-:Y:S01]  /*0550*/  @P2 IMAD R11, R11, R8, RZ ;  /* 0x000000080b0b2224 */ /* 0x008fe200078e02ff */
[----:B------:R-:W-:Y:S02]  /*0560*/  ISETP.LT.U32.AND P3, PT, R16, 0x200, !P3 ;  /* 0x000002001000780c */ /* 0x000fe40005f61070 */
[----:B------:R-:W-:Y:S01]  /*0570*/  ISETP.GE.AND.EX P4, PT, R14, UR13, PT, P4 ;  /* 0x0000000d0e007c0c */ /* 0x000fe2000bf86340 */
[----:B------:R-:W-:Y:S01]  /*0580*/  @P2 IMAD R9, R10, R9, R11 ;  /* 0x000000090a092224 */ /* 0x000fe200078e020b */
[----:B------:R-:W-:-:S02]  /*0590*/  @P2 MOV R18, R24 ;  /* 0x0000001800122202 */ /* 0x000fc40000000f00 */
[----:B------:R-:W-:Y:S02]  /*05a0*/  @P2 MOV R19, R27 ;  /* 0x0000001b00132202 */ /* 0x000fe40000000f00 */
[----:B------:R-:W-:Y:S02]  /*05b0*/  ISETP.LT.U32.AND P4, PT, R16, 0x200, !P4 ;  /* 0x000002001000780c */ /* 0x000fe40006781070 */
[----:B------:R-:W-:Y:S01]  /*05c0*/  @P0 IADD3 R17, R31, R17, RZ ;  /* 0x000000111f110210 */ /* 0x000fe20007ffe0ff */
[----:B------:R-:W-:Y:S01]  /*05d0*/  @P2 IMAD.WIDE.U32 R10, R10, R8, R18 ;  /* 0x000000080a0a2225 */ /* 0x000fe200078e0012 */
[----:B----4-:R-:W-:-:S04]  /*05e0*/  @P0 LEA R18, P5, R30, R6, 0x1 ;  /* 0x000000061e120211 */ /* 0x010fc800078a08ff */
[----:B------:R-:W-:Y:S02]  /*05f0*/  @P0 LEA.HI.X R19, R30, R7, R17, 0x1, P5 ;  /* 0x000000071e130211 */ /* 0x000fe400028f0c11 */
[----:B------:R-:W3:Y:S01]  /*0600*/  @P3 LDC.64 R6, c[0x0][0x270] ;  /* 0x00009c00ff063b82 */ /* 0x000ee20000000a00 */
[----:B------:R-:W-:Y:S02]  /*0610*/  @P2 IADD3 R11, R11, R9, RZ ;  /* 0x000000090b0b2210 */ /* 0x000fe40007ffe0ff */
[C---:B0-----:R-:W-:Y:S01]  /*0620*/  @P2 LEA R30, P5, R10.reuse, R4, 0x1 ;  /* 0x000000040a1e2211 */ /* 0x041fe200078a08ff */
[----:B------:R0:W4:Y:S03]  /*0630*/  @P0 LDG.E R20, desc[UR8][R18.64] ;  /* 0x0000000812140981 */ /* 0x000126000c1e1900 */
[----:B------:R-:W-:Y:S01]  /*0640*/  @P2 LEA.HI.X R31, R10, R5, R11, 0x1, P5 ;  /* 0x000000050a1f2211 */ /* 0x000fe200028f0c0b */
[----:B------:R-:W5:Y:S08]  /*0650*/  @P4 LDC.64 R8, c[0x0][0x270] ;  /* 0x00009c00ff084b82 */ /* 0x000f700000000a00 */
[----:B------:R-:W1:Y:S01]  /*0660*/  @P3 LDC.64 R10, c[0x0][0x220] ;  /* 0x00008800ff0a3b82 */ /* 0x000e620000000a00 */
[----:B0-----:R-:W-:-:S06]  /*0670*/  CS2R R18, SRZ ;  /* 0x0000000000127805 */ /* 0x001fcc000001ff00 */
[----:B------:R0:W2:Y:S01]  /*0680*/  @P2 LDG.E R18, desc[UR8][R30.64] ;  /* 0x000000081e122981 */ /* 0x0000a2000c1e1900 */
[----:B------:R-:W1:Y:S01]  /*0690*/  @P4 LDC.64 R4, c[0x0][0x220] ;  /* 0x00008800ff044b82 */ /* 0x000e620000000a00 */
[----:B---3--:R-:W-:-:S04]  /*06a0*/  @P3 IMAD R15, R15, R6, RZ ;  /* 0x000000060f0f3224 */ /* 0x008fc800078e02ff */
[----:B------:R-:W-:Y:S01]  /*06b0*/  @P3 IMAD R7, R12, R7, R15 ;  /* 0x000000070c073224 */ /* 0x000fe200078e020f */
[-C--:B------:R-:W-:Y:S01]  /*06c0*/  @P3 MOV R15, R27.reuse ;  /* 0x0000001b000f3202 */ /* 0x080fe20000000f00 */
[----:B-----5:R-:W-:Y:S01]  /*06d0*/  @P4 IMAD R17, R14, R8, RZ ;  /* 0x000000080e114224 */ /* 0x020fe200078e02ff */
[-C--:B------:R-:W-:Y:S02]  /*06e0*/  @P3 MOV R14, R24.reuse ;  /* 0x00000018000e3202 */ /* 0x080fe40000000f00 */
[----:B0-----:R-:W-:Y:S02]  /*06f0*/  @P4 MOV R30, R24 ;  /* 0x00000018001e4202 */ /* 0x001fe40000000f00 */
[----:B------:R-:W-:Y:S01]  /*0700*/  @P4 MOV R31, R27 ;  /* 0x0000001b001f4202 */ /* 0x000fe20000000f00 */
[----:B------:R-:W-:-:S04]  /*0710*/  @P3 IMAD.WIDE.U32 R14, R12, R6, R14 ;  /* 0x000000060c0e3225 */ /* 0x000fc800078e000e */
[C---:B------:R-:W-:Y:S02]  /*0720*/  @P4 IMAD R9, R13.reuse, R9, R17 ;  /* 0x000000090d094224 */ /* 0x040fe400078e0211 */
[----:B------:R-:W-:Y:S01]  /*0730*/  @P4 IMAD.WIDE.U32 R30, R13, R8, R30 ;  /* 0x000000080d1e4225 */ /* 0x000fe200078e001e */
[----:B------:R-:W-:Y:S02]  /*0740*/  @P3 IADD3 R7, R15, R7, RZ ;  /* 0x000000070f073210 */ /* 0x000fe40007ffe0ff */
[----:B-1----:R-:W-:Y:S02]  /*0750*/  @P3 LEA R10, P0, R14, R10, 0x1 ;  /* 0x0000000a0e0a3211 */ /* 0x002fe400078008ff */
[----:B------:R-:W-:Y:S02]  /*0760*/  @P4 IADD3 R9, R31, R9, RZ ;  /* 0x000000091f094210 */ /* 0x000fe40007ffe0ff */
[----:B------:R-:W-:Y:S02]  /*0770*/  @P4 LEA R4, P2, R30, R4, 0x1 ;  /* 0x000000041e044211 */ /* 0x000fe400078408ff */
[----:B------:R-:W-:-:S02]  /*0780*/  @P3 LEA.HI.X R11, R14, R11, R7, 0x1, P0 ;  /* 0x0000000b0e0b3211 */ /* 0x000fc400000f0c07 */
[----:B------:R-:W-:Y:S02]  /*0790*/  MOV R17, RZ ;  /* 0x000000ff00117202 */ /* 0x000fe40000000f00 */
[----:B------:R-:W-:Y:S01]  /*07a0*/  @P4 LEA.HI.X R5, R30, R5, R9, 0x1, P2 ;  /* 0x000000051e054211 */ /* 0x000fe200010f0c09 */
[----:B------:R0:W3:Y:S04]  /*07b0*/  @P3 LDG.E R19, desc[UR8][R10.64] ;  /* 0x000000080a133981 */ /* 0x0000e8000c1e1900 */
[----:B------:R1:W5:Y:S01]  /*07c0*/  @P4 LDG.E R17, desc[UR8][R4.64] ;  /* 0x0000000804114981 */ /* 0x000362000c1e1900 */
[----:B0-----:R-:W0:Y:S02]  /*07d0*/  S2R R11, SR_LANEID ;  /* 0x00000000000b7919 */ /* 0x001e240000000000 */
[C---:B0-----:R-:W-:Y:S01]  /*07e0*/  ISETP.GT.AND P0, PT, R11.reuse, 0x1e, PT ;  /* 0x0000001e0b00780c */ /* 0x041fe20003f04270 */
[----:B------:R-:W0:Y:S01]  /*07f0*/  S2UR UR6, SR_CgaCtaId ;  /* 0x00000000000679c3 */ /* 0x000e220000008800 */
[----:B------:R-:W-:Y:S01]  /*0800*/  UMOV UR5, 0x400 ;  /* 0x0000040000057882 */ /* 0x000fe20000000000 */
[----:B------:R-:W-:Y:S01]  /*0810*/  ISETP.NE.AND P2, PT, R11, RZ, PT ;  /* 0x000000ff0b00720c */ /* 0x000fe20003f45270 */
[----:B0-----:R-:W-:Y:S01]  /*0820*/  ULEA UR5, UR6, UR5, 0x18 ;  /* 0x0000000506057291 */ /* 0x001fe2000f8ec03f */
[----:B----4-:R-:W-:-:S04]  /*0830*/  PRMT R6, R20, 0x7632, R6 ;  /* 0x0000763214067816 */ /* 0x010fc80000000006 */
[----:B------:R-:W-:Y:S02]  /*0840*/  SHF.L.U32 R7, R6, 0x10, RZ ;  /* 0x0000001006077819 */ /* 0x000fe400000006ff */
[----:B------:R-:W-:-:S03]  /*0850*/  SHF.L.U32 R6, R20, 0x10, RZ ;  /* 0x0000001014067819 */ /* 0x000fc600000006ff */
[----:B------:R-:W-:Y:S02]  /*0860*/  FMUL.FTZ R9, R7, R7 ;  /* 0x0000000707097220 */ /* 0x000fe40000410000 */
[----:B------:R-:W-:Y:S01]  /*0870*/  FADD.FTZ R7, R6, R7 ;  /* 0x0000000706077221 */ /* 0x000fe20000010000 */
[----:B--2---:R-:W-:-:S04]  /*0880*/  PRMT R8, R18, 0x7632, R8 ;  /* 0x0000763212087816 */ /* 0x004fc80000000008 */
[----:B------:R-:W-:Y:S02]  /*0890*/  SHF.L.U32 R13, R8, 0x10, RZ ;  /* 0x00000010080d7819 */ /* 0x000fe400000006ff */
[----:B------:R-:W-:Y:S01]  /*08a0*/  SHF.L.U32 R8, R18, 0x10, RZ ;  /* 0x0000001012087819 */ /* 0x000fe200000006ff */
[----:B------:R-:W-:Y:S02]  /*08b0*/  FFMA.FTZ R6, R6, R6, R9 ;  /* 0x0000000606067223 */ /* 0x000fe40000010009 */
[----:B------:R-:W-:Y:S02]  /*08c0*/  FMUL.FTZ R15, R13, R13 ;  /* 0x0000000d0d0f7220 */ /* 0x000fe40000410000 */
[C---:B------:R-:W-:Y:S01]  /*08d0*/  FADD.FTZ R10, R8.reuse, R13 ;  /* 0x0000000d080a7221 */ /* 0x040fe20000010000 */
[----:B------:R-:W-:Y:S01]  /*08e0*/  FADD.FTZ R7, RZ, R7 ;  /* 0x00000007ff077221 */ /* 0x000fe20000010000 */
[----:B-1----:R-:W-:-:S03]  /*08f0*/  FFMA.FTZ R4, R8, R8, R15 ;  /* 0x0000000808047223 */ /* 0x002fc6000001000f */
[----:B------:R-:W-:Y:S01]  /*0900*/  FADD.FTZ R7, R7, R10 ;  /* 0x0000000a07077221 */ /* 0x000fe20000010000 */
[----:B---3--:R-:W-:Y:S02]  /*0910*/  PRMT R5, R19, 0x7632, R5 ;  /* 0x0000763213057816 */ /* 0x008fe40000000005 */
[----:B-----5:R-:W-:Y:S02]  /*0920*/  PRMT R9, R17, 0x7632, R9 ;  /* 0x0000763211097816 */ /* 0x020fe40000000009 */
[----:B------:R-:W-:Y:S02]  /*0930*/  SHF.L.U32 R13, R5, 0x10, RZ ;  /* 0x00000010050d7819 */ /* 0x000fe400000006ff */
[----:B------:R-:W-:Y:S01]  /*0940*/  SHF.L.U32 R5, R9, 0x10, RZ ;  /* 0x0000001009057819 */ /* 0x000fe200000006ff */
[----:B------:R-:W-:Y:S01]  /*0950*/  FADD.FTZ R9, RZ, R6 ;  /* 0x00000006ff097221 */ /* 0x000fe20000010000 */
[----:B------:R-:W-:Y:S01]  /*0960*/  SHF.L.U32 R8, R19, 0x10, RZ ;  /* 0x0000001013087819 */ /* 0x000fe200000006ff */
[----:B------:R-:W-:Y:S01]  /*0970*/  FMUL.FTZ R15, R13, R13 ;  /* 0x0000000d0d0f7220 */ /* 0x000fe20000410000 */
[----:B------:R-:W-:Y:S01]  /*0980*/  SHF.L.U32 R6, R17, 0x10, RZ ;  /* 0x0000001011067819 */ /* 0x000fe200000006ff */
[----:B------:R-:W-:Y:S01]  /*0990*/  FADD.FTZ R4, R9, R4 ;  /* 0x0000000409047221 */ /* 0x000fe20000010000 */
[----:B------:R-:W-:Y:S01]  /*09a0*/  FMUL.FTZ R9, R5, R5 ;  /* 0x0000000505097220 */ /* 0x000fe20000410000 */
[C---:B------:R-:W-:Y:S01]  /*09b0*/  FADD.FTZ R10, R8.reuse, R13 ;  /* 0x0000000d080a7221 */ /* 0x040fe20000010000 */
[----:B------:R-:W-:Y:S01]  /*09c0*/  FFMA.FTZ R15, R8, R8, R15 ;  /* 0x00000008080f7223 */ /* 0x000fe2000001000f */
[C---:B------:R-:W-:Y:S01]  /*09d0*/  FADD.FTZ R8, R6.reuse, R5 ;  /* 0x0000000506087221 */ /* 0x040fe20000010000 */
[----:B------:R-:W-:Y:S01]  /*09e0*/  FFMA.FTZ R9, R6, R6, R9 ;  /* 0x0000000606097223 */ /* 0x000fe20000010009 */
[----:B------:R-:W-:Y:S01]  /*09f0*/  FADD.FTZ R7, R7, R10 ;  /* 0x0000000a07077221 */ /* 0x000fe20000010000 */
[----:B------:R-:W-:-:S03]  /*0a00*/  FADD.FTZ R4, R4, R15 ;  /* 0x0000000f04047221 */ /* 0x000fc60000010000 */
        /* <DEDUP_REMOVED lines=25> */
[----:B------:R-:W-:-:S04]  /*0ba0*/  LEA.HI R7, R7, R16, RZ, 0x5 ;  /* 0x0000001007077211 */ /* 0x000fc800078f28ff */
[----:B------:R-:W-:-:S04]  /*0bb0*/  SHF.R.S32.HI R7, RZ, 0x5, R7 ;  /* 0x00000005ff077819 */ /* 0x000fc80000011407 */
[----:B------:R-:W-:-:S03]  /*0bc0*/  LEA R7, R7, UR5, 0x3 ;  /* 0x0000000507077c11 */ /* 0x000fc6000f8e18ff */
[----:B0-----:R-:W-:Y:S01]  /*0bd0*/  @!P0 FADD.FTZ R8, R8, R5 ;  /* 0x0000000508088221 */ /* 0x001fe20000010000 */
[----:B-1----:R-:W-:-:S05]  /*0be0*/  @!P0 FADD.FTZ R9, R9, R4 ;  /* 0x0000000409098221 */ /* 0x002fca0000010000 */
[----:B------:R0:W-:Y:S01]  /*0bf0*/  @!P2 STS.64 [R7+0x10], R8 ;  /* 0x000010080700a388 */ /* 0x0001e20000000a00 */
[----:B------:R-:W-:Y:S01]  /*0c00*/  BAR.SYNC.DEFER_BLOCKING 0x0 ;  /* 0x0000000000007b1d */ /* 0x000fe20000010000 */
[----:B------:R-:W-:Y:S02]  /*0c10*/  ISETP.NE.AND P2, PT, R16, RZ, PT ;  /* 0x000000ff1000720c */ /* 0x000fe40003f45270 */
[----:B------:R-:W-:-:S03]  /*0c20*/  ISETP.GE.U32.AND P0, PT, R3, 0x2, PT ;  /* 0x000000020300780c */ /* 0x000fc60003f06070 */
[----:B------:R-:W-:Y:S08]  /*0c30*/  BSSY B0, `(.L_x_2181) ;  /* 0x000002b000007945 */ /* 0x000ff00003800000 */
        /* <DEDUP_REMOVED lines=42> */
.L_x_2182:
[----:B------:R-:W-:Y:S05]  /*0ee0*/  BSYNC B0 ;  /* 0x0000000000007941 */ /* 0x000fea0003800000 */
.L_x_2181:
        /* <DEDUP_REMOVED lines=25> */
.L_x_2185:
[----:B0-----:R-:W2:Y:S04]  /*1080*/  LDG.E.STRONG.GPU R6, desc[UR8][R4.64] ;  /* 0x0000000804067981 */ /* 0x001ea8000c1ef900 */
[----:B--2---:R-:W-:Y:S01]  /*1090*/  CCTL.IVALL ;  /* 0x00000000ff00798f */ /* 0x004fe20002000000 */
[----:B------:R-:W-:Y:S05]  /*10a0*/  YIELD ;  /* 0x0000000000007946 */ /* 0x000fea0003800000 */
[----:B------:R-:W-:-:S13]  /*10b0*/  ISETP.NE.AND P0, PT, R6, R13, PT ;  /* 0x0000000d0600720c */ /* 0x000fda0003f05270 */
[----:B------:R-:W-:Y:S05]  /*10c0*/  @P0 BRA `(.L_x_2185) ;  /* 0xfffffffc00ec0947 */ /* 0x000fea000383ffff */
.L_x_2184:
        /* <DEDUP_REMOVED lines=17> */
.L_x_2189:
        /* <DEDUP_REMOVED lines=8> */
[C-C-:B------:R-:W-:Y:S02]  /*1260*/  @!P6 IMAD R7, R2.reuse, R7, R0.reuse ;  /* 0x000000070207e224 */ /* 0x140fe400078e0200 */
[----:B------:R-:W-:Y:S02]  /*1270*/  @!P3 IMAD R5, R2, R4, R0 ;  /* 0x000000040205b224 */ /* 0x000fe400078e0200 */
[----:B------:R-:W-:-:S04]  /*1280*/  @!P6 IMAD.WIDE.U32 R6, R7, 0x8, R14 ;  /* 0x000000080706e825 */ /* 0x000fc800078e000e */
[----:B------:R-:W-:Y:S02]  /*1290*/  @!P3 IMAD.WIDE.U32 R4, R5, 0x8, R14 ;  /* 0x000000080504b825 */ /* 0x000fe400078e000e */
[----:B------:R-:W3:Y:S04]  /*12a0*/  @!P6 LDG.E.64 R6, desc[UR8][R6.64] ;  /* 0x000000080606e981 */ /* 0x000ee8000c1e1b00 */
        /* <DEDUP_REMOVED lines=9> */
[----:B------:R-:W-:-:S03]  /*1340*/  IADD3 R23, R13, 0x4, RZ ;  /* 0x000000040d177810 */ /* 0x000fc60007ffe0ff */
[----:B----4-:R-:W-:Y:S01]  /*1350*/  @!P3 FADD.FTZ R8, R8, R4 ;  /* 0x000000040808b221 */ /* 0x010fe20000010000 */
[----:B------:R-:W-:Y:S02]  /*1360*/  ISETP.EQ.OR P5, PT, R23, UR7, P2 ;  /* 0x0000000717007c0c */ /* 0x000fe400097a2670 */
[----:B------:R-:W-:Y:S01]  /*1370*/  IADD3 R4, R13, 0x5, RZ ;  /* 0x000000050d047810 */ /* 0x000fe20007ffe0ff */
[----:B------:R-:W-:-:S03]  /*1380*/  @!P6 FADD.FTZ R9, R9, R7 ;  /* 0x000000070909e221 */ /* 0x000fc60000010000 */
[----:B------:R-:W-:Y:S01]  /*1390*/  ISETP.EQ.OR P6, PT, R4, UR7, P2 ;  /* 0x0000000704007c0c */ /* 0x000fe200097c2670 */
[----:B------:R-:W-:-:S06]  /*13a0*/  @!P3 FADD.FTZ R9, R9, R5 ;  /* 0x000000050909b221 */ /* 0x000fcc0000010000 */
[----:B------:R-:W-:-:S04]  /*13b0*/  @!P5 IMAD R7, R2, R23, R0 ;  /* 0x000000170207d224 */ /* 0x000fc800078e0200 */
[----:B------:R-:W-:-:S04]  /*13c0*/  @!P5 IMAD.WIDE.U32 R6, R7, 0x8, R14 ;  /* 0x000000080706d825 */ /* 0x000fc800078e000e */
[----:B------:R-:W-:Y:S02]  /*13d0*/  @!P6 IMAD R5, R2, R4, R0 ;  /* 0x000000040205e224 */ /* 0x000fe400078e0200 */
[----:B------:R-:W3:Y:S02]  /*13e0*/  @!P5 LDG.E.64 R6, desc[UR8][R6.64] ;  /* 0x000000080606d981 */ /* 0x000ee4000c1e1b00 */
        /* <DEDUP_REMOVED lines=9> */
[----:B------:R-:W-:-:S04]  /*1480*/  IADD3 R23, R13, 0x7, RZ ;  /* 0x000000070d177810 */ /* 0x000fc80007ffe0ff */
[----:B------:R-:W-:Y:S01]  /*1490*/  ISETP.EQ.OR P4, PT, R23, UR7, P2 ;  /* 0x0000000717007c0c */ /* 0x000fe20009782670 */
[----:B---3--:R-:W-:Y:S01]  /*14a0*/  @!P5 FADD.FTZ R9, R9, R7 ;  /* 0x000000070909d221 */ /* 0x008fe20000010000 */
[----:B------:R-:W-:Y:S01]  /*14b0*/  @!P5 FADD.FTZ R8, R8, R6 ;  /* 0x000000060808d221 */ /* 0x000fe20000010000 */
[----:B------:R-:W-:Y:S02]  /*14c0*/  IADD3 R6, R13, 0x8, RZ ;  /* 0x000000080d067810 */ /* 0x000fe40007ffe0ff */
[----:B----4-:R-:W-:Y:S01]  /*14d0*/  @!P6 FADD.FTZ R9, R9, R5 ;  /* 0x000000050909e221 */ /* 0x010fe20000010000 */
[----:B------:R-:W-:Y:S01]  /*14e0*/  @!P6 FADD.FTZ R8, R8, R4 ;  /* 0x000000040808e221 */ /* 0x000fe20000010000 */
[----:B------:R-:W-:Y:S02]  /*14f0*/  ISETP.EQ.OR P6, PT, R6, UR7, P2 ;  /* 0x0000000706007c0c */ /* 0x000fe400097c2670 */
[----:B------:R-:W-:-:S04]  /*1500*/  IADD3 R7, R13, 0x9, RZ ;  /* 0x000000090d077810 */ /* 0x000fc80007ffe0ff */
[----:B------:R-:W-:-:S04]  /*1510*/  @!P4 IMAD R5, R2, R23, R0 ;  /* 0x000000170205c224 */ /* 0x000fc800078e0200 */
[----:B------:R-:W-:Y:S01]  /*1520*/  @!P4 IMAD.WIDE.U32 R4, R5, 0x8, R14 ;  /* 0x000000080504c825 */ /* 0x000fe200078e000e */
[----:B------:R-:W-:-:S05]  /*1530*/  ISETP.EQ.OR P5, PT, R7, UR7, P2 ;  /* 0x0000000707007c0c */ /* 0x000fca00097a2670 */
[----:B------:R-:W3:Y:S01]  /*1540*/  @!P4 LDG.E.64 R4, desc[UR8][R4.64] ;  /* 0x000000080404c981 */ /* 0x000ee2000c1e1b00 */
[----:B------:R-:W-:-:S07]  /*1550*/  @!P6 IMAD R23, R2, R6, R0 ;  /* 0x000000060217e224 */ /* 0x000fce00078e0200 */
[----:B------:R-:W-:-:S04]  /*1560*/  @!P5 IMAD R7, R2, R7, R0 ;  /* 0x000000070207d224 */ /* 0x000fc800078e0200 */
[----:B------:R-:W-:-:S06]  /*1570*/  @!P5 IMAD.WIDE.U32 R6, R7, 0x8, R14 ;  /* 0x000000080706d825 */ /* 0x000fcc00078e000e */
[----:B------:R-:W4:Y:S01]  /*1580*/  @!P5 LDG.E.64 R6, desc[UR8][R6.64] ;  /* 0x000000080606d981 */ /* 0x000f22000c1e1b00 */
[----:B--2---:R-:W-:Y:S01]  /*1590*/  @!P3 FADD.FTZ R8, R8, R10 ;  /* 0x0000000a0808b221 */ /* 0x004fe20000010000 */
[----:B------:R-:W-:Y:S01]  /*15a0*/  @!P3 FADD.FTZ R9, R9, R11 ;  /* 0x0000000b0909b221 */ /* 0x000fe20000010000 */
[----:B------:R-:W-:-:S06]  /*15b0*/  @!P6 IMAD.WIDE.U32 R10, R23, 0x8, R14 ;  /* 0x00000008170ae825 */ /* 0x000fcc00078e000e */
[----:B------:R-:W2:Y:S01]  /*15c0*/  @!P6 LDG.E.64 R10, desc[UR8][R10.64] ;  /* 0x000000080a0ae981 */ /* 0x000ea2000c1e1b00 */
        /* <DEDUP_REMOVED lines=8> */
[----:B------:R-:W-:Y:S02]  /*1650*/  @!P4 IMAD R11, R2, R5, R0 ;  /* 0x00000005020bc224 */ /* 0x000fe400078e0200 */
[----:B----4-:R-:W-:Y:S01]  /*1660*/  @!P5 FADD.FTZ R8, R8, R6 ;  /* 0x000000060808d221 */ /* 0x010fe20000010000 */
[----:B------:R-:W-:Y:S01]  /*1670*/  IADD3 R6, R13, 0xc, RZ ;  /* 0x0000000c0d067810 */ /* 0x000fe20007ffe0ff */
[----:B------:R-:W-:-:S04]  /*1680*/  @!P4 IMAD.WIDE.U32 R10, R11, 0x8, R14 ;  /* 0x000000080b0ac825 */ /* 0x000fc800078e000e */
[----:B------:R-:W-:Y:S01]  /*1690*/  @!P3 IMAD R5, R2, R4, R0 ;  /* 0x000000040205b224 */ /* 0x000fe200078e0200 */
[----:B------:R-:W-:Y:S01]  /*16a0*/  ISETP.EQ.OR P6, PT, R6, UR7, P2 ;  /* 0x0000000706007c0c */ /* 0x000fe200097c2670 */
[----:B------:R-:W2:Y:S02]  /*16b0*/  @!P4 LDG.E.64 R10, desc[UR8][R10.64] ;  /* 0x000000080a0ac981 */ /* 0x000ea4000c1e1b00 */
[----:B------:R-:W-:-:S06]  /*16c0*/  @!P3 IMAD.WIDE.U32 R4, R5, 0x8, R14 ;  /* 0x000000080504b825 */ /* 0x000fcc00078e000e */
[----:B------:R-:W3:Y:S01]  /*16d0*/  @!P3 LDG.E.64 R4, desc[UR8][R4.64] ;  /* 0x000000080404b981 */ /* 0x000ee2000c1e1b00 */
[----:B------:R-:W-:-:S03]  /*16e0*/  @!P5 FADD.FTZ R9, R9, R7 ;  /* 0x000000070909d221 */ /* 0x000fc60000010000 */
        /* <DEDUP_REMOVED lines=8> */
[----:B------:R-:W-:Y:S02]  /*1770*/  IADD3 R10, R13, 0xf, RZ ;  /* 0x0000000f0d0a7810 */ /* 0x000fe40007ffe0ff */
[----:B------:R-:W-:Y:S01]  /*1780*/  ISETP.EQ.OR P4, PT, R11, UR7, P2 ;  /* 0x000000070b007c0c */ /* 0x000fe20009782670 */
[----:B---3--:R-:W-:-:S06]  /*1790*/  @!P3 FADD.FTZ R9, R9, R5 ;  /* 0x000000050909b221 */ /* 0x008fcc0000010000 */
[----:B------:R-:W-:Y:S02]  /*17a0*/  @!P5 IMAD R5, R2, R23, R0 ;  /* 0x000000170205d224 */ /* 0x000fe400078e0200 */
[----:B------:R-:W-:Y:S01]  /*17b0*/  @!P3 FADD.FTZ R8, R8, R4 ;  /* 0x000000040808b221 */ /* 0x000fe20000010000 */
[----:B------:R-:W-:Y:S01]  /*17c0*/  ISETP.EQ.OR P3, PT, R10, UR7, P2 ;  /* 0x000000070a007c0c */ /* 0x000fe20009762670 */
[----:B------:R-:W-:-:S04]  /*17d0*/  @!P5 IMAD.WIDE.U32 R4, R5, 0x8, R14 ;  /* 0x000000080504d825 */ /* 0x000fc800078e000e */
[----:B------:R-:W-:Y:S02]  /*17e0*/  @!P4 IMAD R11, R2, R11, R0 ;  /* 0x0000000b020bc224 */ /* 0x000fe400078e0200 */
[----:B------:R-:W2:Y:S01]  /*17f0*/  @!P5 LDG.E.64 R4, desc[UR8][R4.64] ;  /* 0x000000080404d981 */ /* 0x000ea2000c1e1b00 */
        /* <DEDUP_REMOVED lines=17> */
.L_x_2188:
        /* <DEDUP_REMOVED lines=20> */
[----:B------:R-:W-:Y:S01]  /*1a50*/  @!P5 IMAD.WIDE.U32 R4, R7, 0x8, R14 ;  /* 0x000000080704d825 */ /* 0x000fe200078e000e */
[----:B------:R-:W-:-:S04]  /*1a60*/  ISETP.EQ.OR P3, PT, R13, UR7, P2 ;  /* 0x000000070d007c0c */ /* 0x000fc80009762670 */
[----:B------:R0:W2:Y:S02]  /*1a70*/  @!P5 LDG.E.64 R6, desc[UR8][R4.64] ;  /* 0x000000080406d981 */ /* 0x0000a4000c1e1b00 */
[----:B0-----:R-:W-:-:S06]  /*1a80*/  @!P0 IMAD.WIDE.U32 R4, R23, 0x8, R14 ;  /* 0x0000000817048825 */ /* 0x001fcc00078e000e */
[----:B------:R-:W4:Y:S01]  /*1a90*/  @!P0 LDG.E.64 R4, desc[UR8][R4.64] ;  /* 0x0000000804048981 */ /* 0x000f22000c1e1b00 */
[----:B---3--:R-:W-:Y:S01]  /*1aa0*/  @!P4 FADD.FTZ R9, R9, R11 ;  /* 0x0000000b0909c221 */ /* 0x008fe20000010000 */
[----:B------:R-:W-:Y:S02]  /*1ab0*/  @!P3 IMAD R11, R2, R13, R0 ;  /* 0x0000000d020bb224 */ /* 0x000fe400078e0200 */
[----:B------:R-:W-:Y:S02]  /*1ac0*/  @!P4 FADD.FTZ R8, R8, R10 ;  /* 0x0000000a0808c221 */ /* 0x000fe40000010000 */
[----:B------:R-:W-:-:S06]  /*1ad0*/  @!P3 IMAD.WIDE.U32 R10, R11, 0x8, R14 ;  /* 0x000000080b0ab825 */ /* 0x000fcc00078e000e */
[----:B------:R-:W3:Y:S01]  /*1ae0*/  @!P3 LDG.E.64 R10, desc[UR8][R10.64] ;  /* 0x000000080a0ab981 */ /* 0x000ee2000c1e1b00 */
[----:B------:R-:W-:Y:S01]  /*1af0*/  IADD3 R31, R13, 0x1, RZ ;  /* 0x000000010d1f7810 */ /* 0x000fe20007ffe0ff */
[----:B--2---:R-:W-:Y:S01]  /*1b00*/  @!P5 FADD.FTZ R8, R8, R6 ;  /* 0x000000060808d221 */ /* 0x004fe20000010000 */
[----:B------:R-:W-:Y:S01]  /*1b10*/  @!P5 FADD.FTZ R9, R9, R7 ;  /* 0x000000070909d221 */ /* 0x000fe20000010000 */
[----:B------:R-:W-:Y:S02]  /*1b20*/  IADD3 R7, R13, 0x2, RZ ;  /* 0x000000020d077810 */ /* 0x000fe40007ffe0ff */
[----:B------:R-:W-:Y:S02]  /*1b30*/  ISETP.EQ.OR P5, PT, R31, UR7, P2 ;  /* 0x000000071f007c0c */ /* 0x000fe400097a2670 */
[----:B------:R-:W-:Y:S01]  /*1b40*/  ISETP.EQ.OR P6, PT, R7, UR7, P2 ;  /* 0x0000000707007c0c */ /* 0x000fe200097c2670 */
[----:B----4-:R-:W-:Y:S01]  /*1b50*/  @!P0 FADD.FTZ R8, R8, R4 ;  /* 0x0000000408088221 */ /* 0x010fe20000010000 */
[----:B------:R-:W-:-:S09]  /*1b60*/  IADD3 R4, R13, 0x3, RZ ;  /* 0x000000030d047810 */ /* 0x000fd20007ffe0ff */
[C-C-:B------:R-:W-:Y:S02]  /*1b70*/  @!P5 IMAD R31, R2.reuse, R31, R0.reuse ;  /* 0x0000001f021fd224 */ /* 0x140fe400078e0200 */
[----:B------:R-:W-:Y:S01]  /*1b80*/  @!P0 FADD.FTZ R9, R9, R5 ;  /* 0x0000000509098221 */ /* 0x000fe20000010000 */
[----:B------:R-:W-:Y:S01]  /*1b90*/  @!P6 IMAD R7, R2, R7, R0 ;  /* 0x000000070207e224 */ /* 0x000fe200078e0200 */
[----:B------:R-:W-:Y:S01]  /*1ba0*/  ISETP.EQ.OR P4, PT, R4, UR7, P2 ;  /* 0x0000000704007c0c */ /* 0x000fe20009782670 */
[----:B------:R-:W-:-:S04]  /*1bb0*/  @!P5 IMAD.WIDE.U32 R30, R31, 0x8, R14 ;  /* 0x000000081f1ed825 */ /* 0x000fc800078e000e */
[----:B------:R-:W-:-:S04]  /*1bc0*/  @!P6 IMAD.WIDE.U32 R6, R7, 0x8, R14 ;  /* 0x000000080706e825 */ /* 0x000fc800078e000e */
[----:B---3--:R-:W-:Y:S01]  /*1bd0*/  @!P3 FADD.FTZ R8, R8, R10 ;  /* 0x0000000a0808b221 */ /* 0x008fe20000010000 */
[----:B------:R-:W-:Y:S01]  /*1be0*/  @!P3 FADD.FTZ R9, R9, R11 ;  /* 0x0000000b0909b221 */ /* 0x000fe20000010000 */
[----:B------:R-:W2:Y:S02]  /*1bf0*/  @!P6 LDG.E.64 R6, desc[UR8][R6.64] ;  /* 0x000000080606e981 */ /* 0x000ea4000c1e1b00 */
[----:B------:R-:W-:Y:S02]  /*1c00*/  @!P4 IMAD R10, R2, R4, R0 ;  /* 0x00000004020ac224 */ /* 0x000fe400078e0200 */
[----:B------:R-:W3:Y:S02]  /*1c10*/  @!P5 LDG.E.64 R4, desc[UR8][R30.64] ;  /* 0x000000081e04d981 */ /* 0x000ee4000c1e1b00 */
[----:B------:R-:W-:-:S06]  /*1c20*/  @!P4 IMAD.WIDE.U32 R10, R10, 0x8, R14 ;  /* 0x000000080a0ac825 */ /* 0x000fcc00078e000e */
[----:B------:R-:W4:Y:S01]  /*1c30*/  @!P4 LDG.E.64 R10, desc[UR8][R10.64] ;  /* 0x000000080a0ac981 */ /* 0x000f22000c1e1b00 */
[----:B------:R-:W-:Y:S02]  /*1c40*/  IADD3 R12, R12, -0x4, RZ ;  /* 0xfffffffc0c0c7810 */ /* 0x000fe40007ffe0ff */
[----:B------:R-:W-:Y:S02]  /*1c50*/  PLOP3.LUT P0, PT, PT, PT, PT, 0x8, 0x0 ;  /* 0x000000000000781c */ /* 0x000fe40003f0e170 */
[----:B------:R-:W-:Y:S02]  /*1c60*/  IADD3 R12, R12, -0x4, RZ ;  /* 0xfffffffc0c0c7810 */ /* 0x000fe40007ffe0ff */
[----:B------:R-:W-:Y:S01]  /*1c70*/  IADD3 R13, R13, 0x4, RZ ;  /* 0x000000040d0d7810 */ /* 0x000fe20007ffe0ff */
[----:B---3--:R-:W-:Y:S01]  /*1c80*/  @!P5 FADD.FTZ R8, R8, R4 ;  /* 0x000000040808d221 */ /* 0x008fe20000010000 */
[----:B------:R-:W-:-:S03]  /*1c90*/  @!P5 FADD.FTZ R9, R9, R5 ;  /* 0x000000050909d221 */ /* 0x000fc60000010000 */
[----:B--2---:R-:W-:Y:S01]  /*1ca0*/  @!P6 FADD.FTZ R8, R8, R6 ;  /* 0x000000060808e221 */ /* 0x004fe20000010000 */
[----:B------:R-:W-:-:S03]  /*1cb0*/  @!P6 FADD.FTZ R9, R9, R7 ;  /* 0x000000070909e221 */ /* 0x000fc60000010000 */
[----:B----4-:R-:W-:Y:S01]  /*1cc0*/  @!P4 FADD.FTZ R8, R8, R10 ;  /* 0x0000000a0808c221 */ /* 0x010fe20000010000 */
[----:B------:R-:W-:-:S07]  /*1cd0*/  @!P4 FADD.FTZ R9, R9, R11 ;  /* 0x0000000b0909c221 */ /* 0x000fce0000010000 */
.L_x_2190:
[----:B------:R-:W-:-:S13]  /*1ce0*/  ISETP.NE.OR P0, PT, R12, RZ, P0 ;  /* 0x000000ff0c00720c */ /* 0x000fda0000705670 */
[----:B------:R-:W-:Y:S05]  /*1cf0*/  @!P0 BRA `(.L_x_2186) ;  /* 0x00000000007c8947 */ /* 0x000fea0003800000 */
.L_x_2187:
        /* <DEDUP_REMOVED lines=12> */
[----:B------:R-:W-:-:S04]  /*1dc0*/  @!P3 IMAD.WIDE.U32 R30, R31, 0x8, R14 ;  /* 0x000000081f1eb825 */ /* 0x000fc800078e000e */
[----:B------:R-:W-:-:S04]  /*1dd0*/  @!P4 IMAD.WIDE.U32 R6, R7, 0x8, R14 ;  /* 0x000000080706c825 */ /* 0x000fc800078e000e */
[----:B------:R-:W-:Y:S02]  /*1de0*/  @!P5 IMAD R11, R2, R10, R0 ;  /* 0x0000000a020bd224 */ /* 0x000fe400078e0200 */
[----:B------:R-:W3:Y:S02]  /*1df0*/  @!P4 LDG.E.64 R6, desc[UR8][R6.64] ;  /* 0x000000080606c981 */ /* 0x000ee4000c1e1b00 */
[----:B------:R-:W-:-:S06]  /*1e00*/  @!P5 IMAD.WIDE.U32 R10, R11, 0x8, R14 ;  /* 0x000000080b0ad825 */ /* 0x000fcc00078e000e */
[----:B------:R-:W4:Y:S01]  /*1e10*/  @!P5 LDG.E.64 R10, desc[UR8][R10.64] ;  /* 0x000000080a0ad981 */ /* 0x000f22000c1e1b00 */
[----:B--2---:R-:W-:Y:S01]  /*1e20*/  @!P0 FADD.FTZ R8, R8, R4 ;  /* 0x0000000408088221 */ /* 0x004fe20000010000 */
[----:B------:R-:W-:Y:S02]  /*1e30*/  @!P0 FADD.FTZ R9, R9, R5 ;  /* 0x0000000509098221 */ /* 0x000fe40000010000 */
[----:B------:R-:W2:Y:S01]  /*1e40*/  @!P3 LDG.E.64 R4, desc[UR8][R30.64] ;  /* 0x000000081e04b981 */ /* 0x000ea2000c1e1b00 */
[----:B------:R-:W-:-:S04]  /*1e50*/  IADD3 R12, R12, -0x4, RZ ;  /* 0xfffffffc0c0c7810 */ /* 0x000fc80007ffe0ff */
[----:B------:R-:W-:Y:S02]  /*1e60*/  ISETP.NE.AND P0, PT, R12, RZ, PT ;  /* 0x000000ff0c00720c */ /* 0x000fe40003f05270 */
[----:B------:R-:W-:Y:S01]  /*1e70*/  IADD3 R13, R13, 0x4, RZ ;  /* 0x000000040d0d7810 */ /* 0x000fe20007ffe0ff */
[----:B--2---:R-:W-:Y:S01]  /*1e80*/  @!P3 FADD.FTZ R8, R8, R4 ;  /* 0x000000040808b221 */ /* 0x004fe20000010000 */
[----:B------:R-:W-:-:S03]  /*1e90*/  @!P3 FADD.FTZ R9, R9, R5 ;  /* 0x000000050909b221 */ /* 0x000fc60000010000 */
[----:B---3--:R-:W-:Y:S01]  /*1ea0*/  @!P4 FADD.FTZ R8, R8, R6 ;  /* 0x000000060808c221 */ /* 0x008fe20000010000 */
[----:B------:R-:W-:-:S03]  /*1eb0*/  @!P4 FADD.FTZ R9, R9, R7 ;  /* 0x000000070909c221 */ /* 0x000fc60000010000 */
[----:B----4-:R-:W-:Y:S01]  /*1ec0*/  @!P5 FADD.FTZ R8, R8, R10 ;  /* 0x0000000a0808d221 */ /* 0x010fe20000010000 */
[----:B------:R-:W-:Y:S01]  /*1ed0*/  @!P5 FADD.FTZ R9, R9, R11 ;  /* 0x0000000b0909d221 */ /* 0x000fe20000010000 */
[----:B------:R-:W-:Y:S06]  /*1ee0*/  @P0 BRA `(.L_x_2187) ;  /* 0xfffffffc00840947 */ /* 0x000fec000383ffff */
.L_x_2186:
        /* <DEDUP_REMOVED lines=12> */
.L_x_2192:
[----:B------:R-:W-:Y:S05]  /*1fb0*/  BSYNC B0 ;  /* 0x0000000000007941 */ /* 0x000fea0003800000 */
.L_x_2191:
        /* <DEDUP_REMOVED lines=16> */
.L_x_2183:
[----:B------:R-:W1:Y:S01]  /*20c0*/  S2UR UR6, SR_CgaCtaId ;  /* 0x00000000000679c3 */ /* 0x000e620000008800 */
[----:B------:R-:W-:Y:S01]  /*20d0*/  UMOV UR5, 0x400 ;  /* 0x0000040000057882 */ /* 0x000fe20000000000 */
[----:B------:R-:W-:Y:S01]  /*20e0*/  ULDC UR11, c[0x0][0x2a4] ;  /* 0x0000a900000b7ab9 */ /* 0x000fe20000000800 */
[----:B0-----:R-:W-:Y:S01]  /*20f0*/  SHF.L.U32 R6, R28, 0x1, RZ ;  /* 0x000000011c067819 */ /* 0x001fe200000006ff */
[----:B------:R-:W-:Y:S01]  /*2100*/  ULDC.64 UR12, c[0x0][0x228] ;  /* 0x00008a00000c7ab9 */ /* 0x000fe20000000a00 */
[----:B------:R-:W-:Y:S01]  /*2110*/  SHF.R.S32.HI R7, RZ, 0x1f, R28 ;  /* 0x0000001fff077819 */ /* 0x000fe2000001141c */
[----:B------:R-:W-:Y:S01]  /*2120*/  ULDC.64 UR14, c[0x0][0x230] ;  /* 0x00008c00000e7ab9 */ /* 0x000fe20000000a00 */
[----:B------:R-:W-:Y:S01]  /*2130*/  IADD3 R10, P0, R6, UR12, RZ ;  /* 0x0000000c060a7c10 */ /* 0x000fe2000ff1e0ff */
[----:B------:R-:W0:Y:S01]  /*2140*/  @P1 LDC.64 R4, c[0x0][0x218] ;  /* 0x00008600ff041b82 */ /* 0x000e220000000a00 */
[----:B------:R-:W-:Y:S02]  /*2150*/  SHF.L.U64.HI R28, R28, 0x1, R7 ;  /* 0x000000011c1c7819 */ /* 0x000fe40000010207 */
[----:B------:R-:W-:-:S02]  /*2160*/  IADD3 R6, P3, R6, UR14, RZ ;  /* 0x0000000e06067c10 */ /* 0x000fc4000ff7e0ff */
[C---:B------:R-:W-:Y:S02]  /*2170*/  IADD3.X R11, R28.reuse, UR13, RZ, P0, !PT ;  /* 0x0000000d1c0b7c10 */ /* 0x040fe400087fe4ff */
[----:B------:R-:W-:Y:S01]  /*2180*/  IADD3.X R7, R28, UR15, RZ, P3, !PT ;  /* 0x0000000f1c077c10 */ /* 0x000fe20009ffe4ff */
[----:B------:R-:W2:Y:S01]  /*2190*/  LDC R15, c[0x0][0x294] ;  /* 0x0000a500ff0f7b82 */ /* 0x000ea20000000800 */
[----:B------:R-:W-:Y:S01]  /*21a0*/  ULDC.64 UR14, c[0x0][0x278] ;  /* 0x00009e00000e7ab9 */ /* 0x000fe20000000a00 */
[----:B-1----:R-:W-:Y:S01]  /*21b0*/  ULEA UR5, UR6, UR5, 0x18 ;  /* 0x0000000506057291 */ /* 0x002fe2000f8ec03f */
[----:B0-----:R-:W-:-:S04]  /*21c0*/  @P1 IMAD.WIDE R12, R21, 0x8, R4 ;  /* 0x00000008150c1825 */ /* 0x001fc800078e0204 */
[----:B------:R-:W-:Y:S01]  /*21d0*/  @P1 FMUL.FTZ R5, R9, UR11 ;  /* 0x0000000b09051c20 */ /* 0x000fe20008410000 */
[----:B------:R-:W-:-:S03]  /*21e0*/  @P1 FMUL.FTZ R4, R8, UR11 ;  /* 0x0000000b08041c20 */ /* 0x000fc60008410000 */
[----:B------:R0:W-:Y:S04]  /*21f0*/  @!P2 STS.64 [UR5+0x98], R8 ;  /* 0x00009808ff00a988 */ /* 0x0001e80008000a05 */
[----:B------:R1:W-:Y:S01]  /*2200*/  @P1 STG.E.64 desc[UR8][R12.64], R4 ;  /* 0x000000040c001986 */ /* 0x0003e2000c101b08 */
[----:B------:R-:W-:Y:S06]  /*2210*/  BAR.SYNC.DEFER_BLOCKING 0x0 ;  /* 0x0000000000007b1d */ /* 0x000fec0000010000 */
[----:B0-----:R-:W3:Y:S04]  /*2220*/  LDG.E.U16 R9, desc[UR8][R10.64] ;  /* 0x000000080a097981 */ /* 0x001ee8000c1e1500 */
[----:B-1----:R0:W4:Y:S04]  /*2230*/  LDG.E.U16 R4, desc[UR8][R10.64+0x2] ;  /* 0x000002080a047981 */ /* 0x002128000c1e1500 */
[----:B------:R-:W5:Y:S04]  /*2240*/  LDG.E.U16 R5, desc[UR8][R6.64] ;  /* 0x0000000806057981 */ /* 0x000f68000c1e1500 */
[----:B------:R1:W5:Y:S01]  /*2250*/  LDG.E.U16 R8, desc[UR8][R6.64+0x2] ;  /* 0x0000020806087981 */ /* 0x000362000c1e1500 */
[----:B------:R-:W-:-:S02]  /*2260*/  ISETP.NE.AND P2, PT, RZ, UR10, PT ;  /* 0x0000000aff007c0c */ /* 0x000fc4000bf45270 */
[----:B0-----:R-:W-:Y:S02]  /*2270*/  SHF.R.U32.HI R10, RZ, 0x4, R16 ;  /* 0x00000004ff0a7819 */ /* 0x001fe40000011610 */
[C---:B------:R-:W-:Y:S02]  /*2280*/  PRMT R11, R20.reuse, 0x7632, R11 ;  /* 0x00007632140b7816 */ /* 0x040fe4000000000b */
[----:B------:R-:W-:Y:S01]  /*2290*/  SHF.L.U32 R20, R20, 0x10, RZ ;  /* 0x0000001014147819 */ /* 0x000fe200000006ff */
[----:B--2---:R-:W-:Y:S01]  /*22a0*/  IMAD R10, R15, UR7, R10 ;  /* 0x000000070f0a7c24 */ /* 0x004fe2000f8e020a */
[----:B------:R-:W-:Y:S01]  /*22b0*/  SHF.L.U32 R11, R11, 0x10, RZ ;  /* 0x000000100b0b7819 */ /* 0x000fe200000006ff */
[----:B-1----:R-:W0:Y:S01]  /*22c0*/  LDS.64 R6, [UR5+0x98] ;  /* 0x00009805ff067984 */ /* 0x002e220008000a00 */
[----:B------:R-:W-:Y:S02]  /*22d0*/  PRMT R12, R18, 0x7632, R12 ;  /* 0x00007632120c7816 */ /* 0x000fe4000000000c */
[----:B------:R-:W-:-:S02]  /*22e0*/  PRMT R15, R17, 0x7632, R15 ;  /* 0x00007632110f7816 */ /* 0x000fc4000000000f */
[----:B------:R-:W-:Y:S02]  /*22f0*/  SHF.L.U32 R18, R18, 0x10, RZ ;  /* 0x0000001012127819 */ /* 0x000fe400000006ff */
[----:B------:R-:W-:Y:S02]  /*2300*/  SHF.L.U32 R17, R17, 0x10, RZ ;  /* 0x0000001011117819 */ /* 0x000fe400000006ff */
[----:B------:R-:W-:Y:S02]  /*2310*/  SHF.L.U32 R12, R12, 0x10, RZ ;  /* 0x000000100c0c7819 */ /* 0x000fe400000006ff */
[----:B------:R-:W-:Y:S01]  /*2320*/  SHF.L.U32 R15, R15, 0x10, RZ ;  /* 0x000000100f0f7819 */ /* 0x000fe200000006ff */
[----:B0-----:R-:W-:-:S04]  /*2330*/  FMUL.FTZ R6, R6, UR11 ;  /* 0x0000000b06067c20 */ /* 0x001fc80008410000 */
[----:B------:R-:W-:Y:S01]  /*2340*/  FMUL.FTZ R14, R6, R6 ;  /* 0x00000006060e7220 */ /* 0x000fe20000410000 */
[--C-:B------:R-:W-:Y:S01]  /*2350*/  FADD.FTZ R20, R20, -R6.reuse ;  /* 0x8000000614147221 */ /* 0x100fe20000010000 */
[----:B------:R-:W-:Y:S01]  /*2360*/  FADD.FTZ R23, -R6, R11 ;  /* 0x0000000b06177221 */ /* 0x000fe20000010100 */
[----:B------:R-:W-:Y:S01]  /*2370*/  FADD.FTZ R18, R18, -R6 ;  /* 0x8000000612127221 */ /* 0x000fe20000010000 */
[----:B------:R-:W-:Y:S01]  /*2380*/  FFMA.FTZ R14, R7, UR11, -R14 ;  /* 0x0000000b070e7c23 */ /* 0x000fe2000801080e */
[----:B------:R-:W-:Y:S01]  /*2390*/  HFMA2.MMA R7, -RZ, RZ, 1.875, 0 ;  /* 0x3f800000ff077435 */ /* 0x000fe200000001ff */
[----:B------:R-:W-:Y:S01]  /*23a0*/  FADD.FTZ R11, -R6, R12 ;  /* 0x0000000c060b7221 */ /* 0x000fe20000010100 */
[----:B------:R-:W-:Y:S02]  /*23b0*/  FADD.FTZ R17, R17, -R6 ;  /* 0x8000000611117221 */ /* 0x000fe40000010000 */
[----:B------:R-:W-:-:S13]  /*23c0*/  FSETP.GTU.FTZ.AND P0, PT, R14, RZ, PT ;  /* 0x000000ff0e00720b */ /* 0x000fda0003f1c000 */
[----:B------:R-:W0:Y:S02]  /*23d0*/  @P0 LDC R13, c[0x0][0x238] ;  /* 0x00008e00ff0d0b82 */ /* 0x000e240000000800 */
[--C-:B0-----:R-:W-:Y:S01]  /*23e0*/  @P0 FADD.FTZ R14, R14, R13.reuse ;  /* 0x0000000d0e0e0221 */ /* 0x101fe20000010000 */
[C---:B------:R-:W-:Y:S02]  /*23f0*/  PRMT R13, R19.reuse, 0x7632, R13 ;  /* 0x00007632130d7816 */ /* 0x040fe4000000000d */
[----:B------:R-:W-:Y:S01]  /*2400*/  SHF.L.U32 R19, R19, 0x10, RZ ;  /* 0x0000001013137819 */ /* 0x000fe200000006ff */
[----:B------:R0:W1:Y:S01]  /*2410*/  @P0 MUFU.RSQ R7, R14 ;  /* 0x0000000e00070308 */ /* 0x0000620000001400 */
[----:B------:R-:W-:Y:S02]  /*2420*/  ISETP.GE.U32.AND P0, PT, R10, UR14, PT ;  /* 0x0000000e0a007c0c */ /* 0x000fe4000bf06070 */
[----:B------:R-:W-:Y:S01]  /*2430*/  SHF.L.U32 R13, R13, 0x10, RZ ;  /* 0x000000100d0d7819 */ /* 0x000fe200000006ff */
[----:B------:R-:W-:-:S04]  /*2440*/  FADD.FTZ R19, R19, -R6 ;  /* 0x8000000613137221 */ /* 0x000fc80000010000 */
[C---:B------:R-:W-:Y:S01]  /*2450*/  FADD.FTZ R28, -R6.reuse, R13 ;  /* 0x0000000d061c7221 */ /* 0x040fe20000010100 */
[----:B0-----:R-:W-:Y:S01]  /*2460*/  SHF.R.S32.HI R14, RZ, 0x1f, R10 ;  /* 0x0000001fff0e7819 */ /* 0x001fe2000001140a */
[----:B------:R-:W-:-:S03]  /*2470*/  FADD.FTZ R6, -R6, R15 ;  /* 0x0000000f06067221 */ /* 0x000fc60000010100 */
[----:B------:R-:W-:Y:S01]  /*2480*/  ISETP.GE.AND.EX P0, PT, R14, UR15, PT, P0 ;  /* 0x0000000f0e007c0c */ /* 0x000fe2000bf06300 */
[-C--:B-1----:R-:W-:Y:S01]  /*2490*/  FMUL.FTZ R23, R23, R7.reuse ;  /* 0x0000000717177220 */ /* 0x082fe20000410000 */
[----:B------:R-:W-:Y:S02]  /*24a0*/  FMUL.FTZ R20, R20, R7 ;  /* 0x0000000714147220 */ /* 0x000fe40000410000 */
[----:B------:R-:W-:Y:S02]  /*24b0*/  ISETP.LT.U32.AND P0, PT, R16, 0x200, !P0 ;  /* 0x000002001000780c */ /* 0x000fe40004701070 */
[----:B---3--:R-:W-:Y:S02]  /*24c0*/  SHF.L.U32 R9, R9, 0x10, RZ ;  /* 0x0000001009097819 */ /* 0x008fe400000006ff */
[----:B----4-:R-:W-:Y:S02]  /*24d0*/  SHF.L.U32 R4, R4, 0x10, RZ ;  /* 0x0000001004047819 */ /* 0x010fe400000006ff */
[----:B-----5:R-:W-:-:S02]  /*24e0*/  SHF.L.U32 R5, R5, 0x10, RZ ;  /* 0x0000001005057819 */ /* 0x020fc400000006ff */
[----:B------:R-:W-:-:S03]  /*24f0*/  SHF.L.U32 R8, R8, 0x10, RZ ;  /* 0x0000001008087819 */ /* 0x000fc600000006ff */
[----:B------:R-:W-:Y:S02]  /*2500*/  FFMA.FTZ R20, R9, R20, R5 ;  /* 0x0000001409147223 */ /* 0x000fe40000010005 */
        /* <DEDUP_REMOVED lines=12> */
.L_x_2193:
        /* <DEDUP_REMOVED lines=14> */
.L_x_2195:
[----:B------:R-:W-:Y:S05]  /*26b0*/  BSYNC B0 ;  /* 0x0000000000007941 */ /* 0x000fea0003800000 */
.L_x_2194:
[-C--:B------:R-:W-:Y:S01]  /*26c0*/  FMUL.FTZ R18, R18, R7.reuse ;  /* 0x0000000712127220 */ /* 0x080fe20000410000 */
[-C--:B------:R-:W-:Y:S01]  /*26d0*/  FMUL.FTZ R20, R19, R7.reuse ;  /* 0x0000000713147220 */ /* 0x080fe20000410000 */
[-C--:B------:R-:W-:Y:S01]  /*26e0*/  FMUL.FTZ R30, R17, R7.reuse ;  /* 0x00000007111e7220 */ /* 0x080fe20000410000 */
[C---:B------:R-:W-:Y:S01]  /*26f0*/  IADD3 R13, R10.reuse, 0x20, RZ ;  /* 0x000000200a0d7810 */ /* 0x040fe20007ffe0ff */
[C-C-:B0-----:R-:W-:Y:S01]  /*2700*/  FFMA.FTZ R14, R9.reuse, R18, R5.reuse ;  /* 0x00000012090e7223 */ /* 0x141fe20000010005 */
[----:B------:R-:W-:Y:S01]  /*2710*/  IADD3 R12, R10, 0x40, RZ ;  /* 0x000000400a0c7810 */ /* 0x000fe20007ffe0ff */
[-C--:B------:R-:W-:Y:S01]  /*2720*/  FMUL.FTZ R19, R28, R7.reuse ;  /* 0x000000071c137220 */ /* 0x080fe20000410000 */
[----:B------:R-:W-:Y:S01]  /*2730*/  IADD3 R15, R10, 0x60, RZ ;  /* 0x000000600a0f7810 */ /* 0x000fe20007ffe0ff */
[C-C-:B------:R-:W-:Y:S01]  /*2740*/  FFMA.FTZ R10, R9.reuse, R20, R5.reuse ;  /* 0x00000014090a7223 */ /* 0x140fe20000010005 */
[----:B------:R-:W-:Y:S01]  /*2750*/  FFMA.FTZ R9, R9, R30, R5 ;  /* 0x0000001e09097223 */ /* 0x000fe20000010005 */
[----:B------:R-:W-:Y:S01]  /*2760*/  ISETP.GE.U32.AND P0, PT, R13, UR14, PT ;  /* 0x0000000e0d007c0c */ /* 0x000fe2000bf06070 */
[-C--:B------:R-:W-:Y:S01]  /*2770*/  FMUL.FTZ R23, R6, R7.reuse ;  /* 0x0000000706177220 */ /* 0x080fe20000410000 */
[----:B------:R-:W-:Y:S01]  /*2780*/  ISETP.GE.U32.AND P3, PT, R12, UR14, PT ;  /* 0x0000000e0c007c0c */ /* 0x000fe2000bf66070 */
[----:B------:R-:W-:Y:S01]  /*2790*/  FMUL.FTZ R7, R11, R7 ;  /* 0x000000070b077220 */ /* 0x000fe20000410000 */
[----:B------:R-:W-:Y:S01]  /*27a0*/  ISETP.GE.U32.AND P4, PT, R15, UR14, PT ;  /* 0x0000000e0f007c0c */ /* 0x000fe2000bf86070 */
[C-C-:B------:R-:W-:Y:S01]  /*27b0*/  FFMA.FTZ R11, R4.reuse, R23, R8.reuse ;  /* 0x00000017040b7223 */ /* 0x140fe20000010008 */
[----:B------:R-:W-:Y:S01]  /*27c0*/  SHF.R.S32.HI R5, RZ, 0x1f, R13 ;  /* 0x0000001fff057819 */ /* 0x000fe2000001140d */
[C---:B------:R-:W-:Y:S01]  /*27d0*/  FFMA.FTZ R19, R4.reuse, R19, R8 ;  /* 0x0000001304137223 */ /* 0x040fe20000010008 */
[----:B------:R-:W-:Y:S01]  /*27e0*/  SHF.R.S32.HI R17, RZ, 0x1f, R12 ;  /* 0x0000001fff117819 */ /* 0x000fe2000001140c */
[----:B------:R-:W-:Y:S01]  /*27f0*/  FFMA.FTZ R23, R4, R7, R8 ;  /* 0x0000000704177223 */ /* 0x000fe20000010008 */
[----:B------:R-:W-:-:S02]  /*2800*/  SHF.R.S32.HI R18, RZ, 0x1f, R15 ;  /* 0x0000001fff127819 */ /* 0x000fc4000001140f */
[----:B------:R-:W-:Y:S02]  /*2810*/  ISETP.GE.AND.EX P0, PT, R5, UR15, PT, P0 ;  /* 0x0000000f05007c0c */ /* 0x000fe4000bf06300 */
        /* <DEDUP_REMOVED lines=16> */
.L_x_2196:
        /* <DEDUP_REMOVED lines=14> */
.L_x_2198:
[----:B------:R-:W-:Y:S05]  /*2a00*/  BSYNC B0 ;  /* 0x0000000000007941 */ /* 0x000fea0003800000 */
.L_x_2197:
        /* <DEDUP_REMOVED lines=11> */
.L_x_2199:
        /* <DEDUP_REMOVED lines=10> */
[----:B0-----:R-:W-:-:S02]  /*2b60*/  LEA R6, P0, R4, UR12, 0x1 ;  /* 0x0000000c04067c11 */ /* 0x001fc4000f8008ff */
[----:B------:R-:W-:-:S04]  /*2b70*/  IADD3 R17, R5, R17, RZ ;  /* 0x0000001105117210 */ /* 0x000fc80007ffe0ff */
[----:B------:R-:W-:-:S05]  /*2b80*/  LEA.HI.X R7, R4, UR13, R17, 0x1, P0 ;  /* 0x0000000d04077c11 */ /* 0x000fca00080f0c11 */
[----:B------:R1:W-:Y:S02]  /*2b90*/  STG.E desc[UR8][R6.64], R19 ;  /* 0x0000001306007986 */ /* 0x0003e4000c101908 */
.L_x_2201:
[----:B------:R-:W-:Y:S05]  /*2ba0*/  BSYNC B0 ;  /* 0x0000000000007941 */ /* 0x000fea0003800000 */
.L_x_2200:
[----:B------:R-:W-:Y:S05]  /*2bb0*/  @!P2 BRA `(.L_x_2202) ;  /* 0x000000000028a947 */ /* 0x000fea0003800000 */
        /* <DEDUP_REMOVED lines=10> */
.L_x_2202:
[----:B------:R-:W-:Y:S04]  /*2c60*/  BSSY B0, `(.L_x_2203) ;  /* 0x000000d000007945 */ /* 0x000fe80003800000 */
[----:B------:R-:W-:Y:S05]  /*2c70*/  @!P4 BRA `(.L_x_2204) ;  /* 0x00000000002cc947 */ /* 0x000fea0003800000 */
        /* <DEDUP_REMOVED lines=11> */
.L_x_2204:
[----:B------:R-:W-:Y:S05]  /*2d30*/  BSYNC B0 ;  /* 0x0000000000007941 */ /* 0x000fea0003800000 */
.L_x_2203:
[----:B------:R-:W-:Y:S02]  /*2d40*/  IADD3 R21, R2, R21, RZ ;  /* 0x0000001502157210 */ /* 0x000fe40007ffe0ff */
[----:B------:R-:W-:Y:S02]  /*2d50*/  IADD3 R22, R22, 0x1, RZ ;  /* 0x0000000116167810 */ /* 0x000fe40007ffe0ff */
[----:B------:R-:W-:-:S13]  /*2d60*/  ISETP.GE.AND P0, PT, R21, UR4, PT ;  /* 0x0000000415007c0c */ /* 0x000fda000bf06270 */
[----:B------:R-:W-:Y:S05]  /*2d70*/  @!P0 BRA `(.L_x_2205) ;  /* 0xffffffd000ec8947 */ /* 0x000fea000383ffff */
[----:B------:R-:W-:Y:S05]  /*2d80*/  EXIT ;  /* 0x000000000000794d */ /* 0x000fea0003800000 */
.L_x_2206:
        /* <DEDUP_REMOVED lines=15> */
.L_x_3337:


//--------------------- .text._Z35group_norm_nhwc_fwd_one_pass_kernelI11Bf16IOBf16WLi256ELi32ELi512EEv26Group_norm_nhwc_fwd_params --------------------------
	.section	.text._Z35group_norm_nhwc_fwd_one_pass_kernelI11Bf16IOBf16WLi256ELi32ELi512EEv26Group_norm_nhwc_fwd_params,"ax",@progbits
	.align	128
        .global         _Z35group_norm_nhwc_fwd_one_pass_kernelI11Bf16IOBf16WLi256ELi32ELi512EEv26Group_norm_nhwc_fwd_params
        .type           _Z35group_norm_nhwc_fwd_one_pass_kernelI11Bf16IOBf16WLi256ELi32ELi512EEv26Group_norm_nhwc_fwd_params,@function
        .size           _Z35group_norm_nhwc_fwd_one_pass_kernelI11Bf16IOBf16WLi256ELi32ELi512EEv26Group_norm_nhwc_fwd_params,(.L_x_3338 - _Z35group_norm_nhwc_fwd_one_pass_kernelI11Bf16IOBf16WLi256ELi32ELi512EEv26Group_norm_nhwc_fwd_params)
        .other          _Z35group_norm_nhwc_fwd_one_pass_kernelI11Bf16IOBf16WLi256ELi32ELi512EEv26Group_norm_nhwc_fwd_params,@"STO_CUDA_ENTRY STV_DEFAULT"
_Z35group_norm_nhwc_fwd_one_pass_kernelI11Bf16IOBf16WLi256ELi32ELi512EEv26Group_norm_nhwc_fwd_params:
.text._Z35group_norm_nhwc_fwd_one_pass_kernelI11Bf16IOBf16WLi256ELi32ELi512EEv26Group_norm_nhwc_fwd_params:
        /* <DEDUP_REMOVED lines=11> */
[----:B------:R-:W-:Y:S01]  /*00b0*/  HFMA2.MMA R4, -RZ, RZ, 0, 0 ;  /* 0x00000000ff047435 */ /* 0x000fe200000001ff */
[----:B------:R-:W2:Y:S01]  /*00c0*/  S2R R3, SR_LANEID ;  /* 0x0000000000037919 */ /* 0x000ea20000000000 */
[----:B------:R-:W-:Y:S01]  /*00d0*/  MOV R6, R0 ;  /* 0x0000000000067202 */ /* 0x000fe20000000f00 */
[----:B------:R-:W-:Y:S01]  /*00e0*/  ULDC.U8 UR10, c[0x0][0x28c] ;  /* 0x0000a300000a7ab9 */ /* 0x000fe20000000000 */
[----:B------:R-:W-:Y:S02]  /*00f0*/  ULDC.64 UR8, c[0x0][0x208] ;  /* 0x0000820000087ab9 */ /* 0x000fe40000000a00 */
[----:B------:R-:W1:Y:S08]  /*0100*/  LDC R5, c[0x0][0x294] ;  /* 0x0000a500ff057b82 */ /* 0x000e700000000800 */
[----:B------:R-:W3:Y:S01]  /*0110*/  S2UR UR6, SR_CgaCtaId ;  /* 0x00000000000679c3 */ /* 0x000ee20000008800 */
[----:B0-----:R-:W-:-:S02]  /*0120*/  SHF.R.U32.HI R44, RZ, 0x4, R2 ;  /* 0x00000004ff2c7819 */ /* 0x001fc40000011602 */
[----:B------:R-:W-:-:S03]  /*0130*/  SHF.R.S32.HI R7, RZ, 0x1f, R2 ;  /* 0x0000001fff077819 */ /* 0x000fc60000011402 */
[----:B-1----:R-:W-:Y:S01]  /*0140*/  IMAD R44, R5, UR7, R44 ;  /* 0x00000007052c7c24 */ /* 0x002fe2000f8e022c */
[----:B------:R-:W-:Y:S01]  /*0150*/  LEA.HI R7, R7, R2, RZ, 0x5 ;  /* 0x0000000207077211 */ /* 0x000fe200078f28ff */
[----:B------:R-:W0:Y:S01]  /*0160*/  LDC R5, c[0x0][0x10] ;  /* 0x00000400ff057b82 */ /* 0x000e220000000800 */
[----:B---3--:R-:W-:Y:S02]  /*0170*/  ULEA UR5, UR6, UR5, 0x18 ;  /* 0x0000000506057291 */ /* 0x008fe4000f8ec03f */
[----:B------:R-:W-:Y:S02]  /*0180*/  SHF.R.S32.HI R29, RZ, 0x5, R7 ;  /* 0x00000005ff1d7819 */ /* 0x000fe40000011407 */
[C---:B------:R-:W-:Y:S02]  /*0190*/  IADD3 R7, R44.reuse, 0x20, RZ ;  /* 0x000000202c077810 */ /* 0x040fe40007ffe0ff */
[C---:B------:R-:W-:Y:S02]  /*01a0*/  IADD3 R8, R44.reuse, 0x60, RZ ;  /* 0x000000602c087810 */ /* 0x040fe40007ffe0ff */
[----:B------:R-:W-:-:S02]  /*01b0*/  IADD3 R9, R44, 0x80, RZ ;  /* 0x000000802c097810 */ /* 0x000fc40007ffe0ff */
[C---:B------:R-:W-:Y:S02]  /*01c0*/  IADD3 R10, R44.reuse, 0xa0, RZ ;  /* 0x000000a02c0a7810 */ /* 0x040fe40007ffe0ff */
[C---:B------:R-:W-:Y:S02]  /*01d0*/  IADD3 R11, R44.reuse, 0xc0, RZ ;  /* 0x000000c02c0b7810 */ /* 0x040fe40007ffe0ff */
[----:B------:R-:W-:Y:S02]  /*01e0*/  IADD3 R28, R44, 0xe0, RZ ;  /* 0x000000e02c1c7810 */ /* 0x000fe40007ffe0ff */
[----:B------:R-:W-:Y:S02]  /*01f0*/  LEA R29, R29, UR5, 0x3 ;  /* 0x000000051d1d7c11 */ /* 0x000fe4000f8e18ff */
[----:B------:R-:W-:Y:S02]  /*0200*/  SHF.R.S32.HI R31, RZ, 0x1f, R7 ;  /* 0x0000001fff1f7819 */ /* 0x000fe40000011407 */
[----:B------:R-:W-:-:S02]  /*0210*/  SHF.R.S32.HI R33, RZ, 0x1f, R8 ;  /* 0x0000001fff217819 */ /* 0x000fc40000011408 */
[----:B------:R-:W-:Y:S02]  /*0220*/  SHF.R.S32.HI R35, RZ, 0x1f, R9 ;  /* 0x0000001fff237819 */ /* 0x000fe40000011409 */
[----:B------:R-:W-:Y:S02]  /*0230*/  SHF.R.S32.HI R37, RZ, 0x1f, R10 ;  /* 0x0000001fff257819 */ /* 0x000fe4000001140a */
[----:B------:R-:W-:Y:S02]  /*0240*/  SHF.R.S32.HI R39, RZ, 0x1f, R11 ;  /* 0x0000001fff277819 */ /* 0x000fe4000001140b */
[----:B--2---:R-:W-:-:S07]  /*0250*/  SHF.R.S32.HI R41, RZ, 0x1f, R28 ;  /* 0x0000001fff297819 */ /* 0x004fce000001141c */
.L_x_2243:
[----:B01----:R-:W1:Y:S01]  /*0260*/  LDC R19, c[0x0][0x288] ;  /* 0x0000a200ff137b82 */ /* 0x003e620000000800 */
[----:B------:R-:W-:Y:S01]  /*0270*/  ULDC.64 UR14, c[0x0][0x278] ;  /* 0x00009e00000e7ab9 */ /* 0x000fe20000000a00 */
[----:B------:R-:W-:Y:S01]  /*0280*/  SHF.R.S32.HI R23, RZ, 0x1f, R44 ;  /* 0x0000001fff177819 */ /* 0x000fe2000001142c */
[----:B------:R-:W-:Y:S01]  /*0290*/  ULDC.64 UR12, c[0x0][0x280] ;  /* 0x0000a000000c7ab9 */ /* 0x000fe20000000a00 */
[----:B------:R-:W-:Y:S02]  /*02a0*/  ISETP.GE.U32.AND P5, PT, R7, UR14, PT ;  /* 0x0000000e07007c0c */ /* 0x000fe4000bfa6070 */
[C---:B------:R-:W-:Y:S02]  /*02b0*/  ISETP.GE.U32.AND P2, PT, R44.reuse, UR14, PT ;  /* 0x0000000e2c007c0c */ /* 0x040fe4000bf46070 */
[----:B------:R-:W-:Y:S02]  /*02c0*/  ISETP.GE.AND.EX P5, PT, R31, UR15, PT, P5 ;  /* 0x0000000f1f007c0c */ /* 0x000fe4000bfa6350 */
[----:B---3--:R-:W-:-:S02]  /*02d0*/  IADD3 R27, R44, 0x40, RZ ;  /* 0x000000402c1b7810 */ /* 0x008fc40007ffe0ff */
[----:B------:R-:W-:Y:S02]  /*02e0*/  ISETP.LT.U32.AND P5, PT, R2, 0x200, !P5 ;  /* 0x000002000200780c */ /* 0x000fe40006fa1070 */
[----:B--2---:R-:W-:Y:S02]  /*02f0*/  SHF.R.S32.HI R45, RZ, 0x1f, R27 ;  /* 0x0000001fff2d7819 */ /* 0x004fe4000001141b */
[----:B------:R-:W-:Y:S02]  /*0300*/  MOV R30, RZ ;  /* 0x000000ff001e7202 */ /* 0x000fe40000000f00 */
[----:B-1--4-:R-:W-:Y:S02]  /*0310*/  IABS R15, R19 ;  /* 0x00000013000f7213 */ /* 0x012fe40000000000 */
[----:B------:R-:W-:Y:S02]  /*0320*/  ISETP.NE.AND P3, PT, R19, RZ, PT ;  /* 0x000000ff1300720c */ /* 0x000fe40003f65270 */
[----:B------:R-:W1:Y:S08]  /*0330*/  I2F.RP R14, R15 ;  /* 0x0000000f000e7306 */ /* 0x000e700000209400 */
[----:B-1----:R-:W1:Y:S02]  /*0340*/  MUFU.RCP R14, R14 ;  /* 0x0000000e000e7308 */ /* 0x002e640000001000 */
[----:B-1----:R-:W-:-:S06]  /*0350*/  IADD3 R12, R14, 0xffffffe, RZ ;  /* 0x0ffffffe0e0c7810 */ /* 0x002fcc0007ffe0ff */
[----:B------:R1:W2:Y:S02]  /*0360*/  F2I.FTZ.U32.TRUNC.NTZ R13, R12 ;  /* 0x0000000c000d7305 */ /* 0x0002a4000021f000 */
[----:B-1----:R-:W-:Y:S02]  /*0370*/  MOV R12, RZ ;  /* 0x000000ff000c7202 */ /* 0x002fe40000000f00 */
[----:B--2---:R-:W-:-:S05]  /*0380*/  IADD3 R16, RZ, -R13, RZ ;  /* 0x8000000dff107210 */ /* 0x004fca0007ffe0ff */
[----:B------:R-:W-:Y:S01]  /*0390*/  IMAD R17, R16, R15, RZ ;  /* 0x0000000f10117224 */ /* 0x000fe200078e02ff */
[----:B------:R-:W-:-:S03]  /*03a0*/  IABS R16, R6 ;  /* 0x0000000600107213 */ /* 0x000fc60000000000 */
[----:B------:R-:W-:Y:S01]  /*03b0*/  IMAD.HI.U32 R13, R13, R17, R12 ;  /* 0x000000110d0d7227 */ /* 0x000fe200078e000c */
[----:B------:R-:W-:-:S04]  /*03c0*/  LOP3.LUT R12, R6, R19, RZ, 0x3c, !PT ;  /* 0x00000013060c7212 */ /* 0x000fc800078e3cff */
[----:B------:R-:W-:Y:S01]  /*03d0*/  ISETP.GE.AND P4, PT, R12, RZ, PT ;  /* 0x000000ff0c00720c */ /* 0x000fe20003f86270 */
[----:B------:R-:W-:Y:S01]  /*03e0*/  IMAD.HI.U32 R13, R13, R16, RZ ;  /* 0x000000100d0d7227 */ /* 0x000fe200078e00ff */
[----:B------:R-:W-:-:S04]  /*03f0*/  SHF.L.U32 R12, R2, 0x1, RZ ;  /* 0x00000001020c7819 */ /* 0x000fc800000006ff */
[----:B------:R-:W-:Y:S02]  /*0400*/  IADD3 R14, -R13, RZ, RZ ;  /* 0x000000ff0d0e7210 */ /* 0x000fe40007ffe1ff */
[----:B------:R-:W-:-:S03]  /*0410*/  LOP3.LUT R51, R12, 0x1e, RZ, 0xc0, !PT ;  /* 0x0000001e0c337812 */ /* 0x000fc600078ec0ff */
[C---:B------:R-:W-:Y:S02]  /*0420*/  IMAD R14, R15.reuse, R14, R16 ;  /* 0x0000000e0f0e7224 */ /* 0x040fe400078e0210 */
[----:B------:R-:W1:Y:S03]  /*0430*/  @P5 LDC.64 R16, c[0x0][0x220] ;  /* 0x00008800ff105b82 */ /* 0x000e660000000a00 */
[----:B------:R-:W-:-:S13]  /*0440*/  ISETP.GT.U32.AND P1, PT, R15, R14, PT ;  /* 0x0000000e0f00720c */ /* 0x000fda0003f24070 */
[-C--:B------:R-:W-:Y:S02]  /*0450*/  @!P1 IADD3 R14, R14, -R15.reuse, RZ ;  /* 0x8000000f0e0e9210 */ /* 0x080fe40007ffe0ff */
[----:B------:R-:W-:Y:S02]  /*0460*/  @!P1 IADD3 R13, R13, 0x1, RZ ;  /* 0x000000010d0d9810 */ /* 0x000fe40007ffe0ff */
[----:B------:R-:W-:Y:S02]  /*0470*/  ISETP.GE.U32.AND P0, PT, R14, R15, PT ;  /* 0x0000000f0e00720c */ /* 0x000fe40003f06070 */
[----:B------:R-:W-:-:S04]  /*0480*/  ISETP.GT.U32.AND P1, PT, R2, 0x1ff, PT ;  /* 0x000001ff0200780c */ /* 0x000fc80003f24070 */
[----:B------:R-:W-:-:S07]  /*0490*/  ISETP.GE.OR.EX P2, PT, R23, UR15, P1, P2 ;  /* 0x0000000f17007c0c */ /* 0x000fce0008f46720 */
[----:B------:R-:W-:Y:S02]  /*04a0*/  @P0 IADD3 R13, R13, 0x1, RZ ;  /* 0x000000010d0d0810 */ /* 0x000fe40007ffe0ff */
[----:B------:R-:W-:Y:S02]  /*04b0*/  ISETP.GE.U32.AND P0, PT, R27, UR14, PT ;  /* 0x0000000e1b007c0c */ /* 0x000fe4000bf06070 */
[----:B------:R-:W-:Y:S02]  /*04c0*/  @!P4 IADD3 R13, -R13, RZ, RZ ;  /* 0x000000ff0d0dc210 */ /* 0x000fe40007ffe1ff */
[----:B------:R-:W-:Y:S01]  /*04d0*/  @!P3 LOP3.LUT R13, RZ, R19, RZ, 0x33, !PT ;  /* 0x00000013ff0db212 */ /* 0x000fe200078e33ff */
[----:B------:R-:W2:Y:S01]  /*04e0*/  @!P2 LDC.64 R20, c[0x0][0x270] ;  /* 0x00009c00ff14ab82 */ /* 0x000ea20000000a00 */
[----:B------:R-:W-:Y:S02]  /*04f0*/  ISETP.GE.U32.AND P3, PT, R8, UR14, PT ;  /* 0x0000000e08007c0c */ /* 0x000fe4000bf66070 */
[----:B------:R-:W-:-:S02]  /*0500*/  IADD3 R15, -R13, RZ, RZ ;  /* 0x000000ff0d0f7210 */ /* 0x000fc40007ffe1ff */
[----:B------:R-:W-:Y:S02]  /*0510*/  ISETP.GE.OR.EX P1, PT, R45, UR15, P1, P0 ;  /* 0x0000000f2d007c0c */ /* 0x000fe40008f26700 */
[----:B------:R-:W-:Y:S01]  /*0520*/  ISETP.GE.AND.EX P0, PT, R33, UR15, PT, P3 ;  /* 0x0000000f21007c0c */ /* 0x000fe2000bf06330 */
[----:B------:R-:W-:Y:S01]  /*0530*/  IMAD R50, R19, R15, R6 ;  /* 0x0000000f13327224 */ /* 0x000fe200078e0206 */
[----:B------:R-:W-:Y:S01]  /*0540*/  SHF.R.S32.HI R12, RZ, 0x1f, R13 ;  /* 0x0000001fff0c7819 */ /* 0x000fe2000001140d */
[----:B------:R-:W3:Y:S01]  /*0550*/  @P5 LDC.64 R18, c[0x0][0x270] ;  /* 0x00009c00ff125b82 */ /* 0x000ee20000000a00 */
[----:B------:R-:W-:Y:S02]  /*0560*/  ISETP.LT.U32.AND P0, PT, R2, 0x200, !P0 ;  /* 0x000002000200780c */ /* 0x000fe40004701070 */
[----:B------:R-:W-:Y:S01]  /*0570*/  LEA R50, R50, R51, 0x5 ;  /* 0x0000003332327211 */ /* 0x000fe200078e28ff */
[----:B------:R-:W-:Y:S01]  /*0580*/  IMAD R12, R12, UR12, RZ ;  /* 0x0000000c0c0c7c24 */ /* 0x000fe2000f8e02ff */
[----:B------:R-:W-:-:S02]  /*0590*/  ISETP.GE.U32.AND P4, PT, R9, UR14, PT ;  /* 0x0000000e09007c0c */ /* 0x000fc4000bf86070 */
[----:B------:R-:W-:Y:S01]  /*05a0*/  SHF.R.S32.HI R51, RZ, 0x1f, R50 ;  /* 0x0000001fff337819 */ /* 0x000fe20000011432 */
[----:B------:R-:W4:Y:S01]  /*05b0*/  @!P2 LDC.64 R52, c[0x0][0x220] ;  /* 0x00008800ff34ab82 */ /* 0x000f220000000a00 */
[----:B------:R-:W-:Y:S01]  /*05c0*/  IMAD R49, R13, UR13, R12 ;  /* 0x0000000d0d317c24 */ /* 0x000fe2000f8e020c */
[----:B------:R-:W-:Y:S01]  /*05d0*/  ISETP.GE.AND.EX P4, PT, R35, UR15, PT, P4 ;  /* 0x0000000f23007c0c */ /* 0x000fe2000bf86340 */
[----:B------:R-:W-:-:S03]  /*05e0*/  IMAD.WIDE.U32 R46, R13, UR12, R50 ;  /* 0x0000000c0d2e7c25 */ /* 0x000fc6000f8e0032 */
[----:B------:R-:W-:Y:S02]  /*05f0*/  ISETP.LT.U32.AND P4, PT, R2, 0x200, !P4 ;  /* 0x000002000200780c */ /* 0x000fe40006781070 */
[----:B------:R-:W5:Y:S01]  /*0600*/  @!P1 LDC.64 R14, c[0x0][0x270] ;  /* 0x00009c00ff0e9b82 */ /* 0x000f620000000a00 */
[----:B--2---:R-:W-:Y:S01]  /*0610*/  @!P2 IMAD R23, R23, R20, RZ ;  /* 0x000000141717a224 */ /* 0x004fe200078e02ff */
[----:B------:R-:W-:Y:S02]  /*0620*/  IADD3 R49, R47, R49, RZ ;  /* 0x000000312f317210 */ /* 0x000fe40007ffe0ff */
[----:B------:R-:W-:Y:S01]  /*0630*/  @!P2 MOV R48, R46 ;  /* 0x0000002e0030a202 */ /* 0x000fe20000000f00 */
[C---:B------:R-:W-:Y:S01]  /*0640*/  @!P2 IMAD R43, R44.reuse, R21, R23 ;  /* 0x000000152c2ba224 */ /* 0x040fe200078e0217 */
[----:B------:R-:W-:Y:S01]  /*0650*/  @P5 MOV R23, R49 ;  /* 0x0000003100175202 */ /* 0x000fe20000000f00 */
[----:B---3--:R-:W-:Y:S01]  /*0660*/  @P5 IMAD R22, R31, R18, RZ ;  /* 0x000000121f165224 */ /* 0x008fe200078e02ff */
[----:B------:R-:W2:Y:S01]  /*0670*/  @P0 LDC.64 R12, c[0x0][0x270] ;  /* 0x00009c00ff0c0b82 */ /* 0x000ea20000000a00 */
[----:B------:R-:W-:-:S04]  /*0680*/  @!P2 IMAD.WIDE.U32 R20, R44, R20, R48 ;  /* 0x000000142c14a225 */ /* 0x000fc800078e0030 */
[----:B------:R-:W-:Y:S01]  /*0690*/  @P5 IMAD R55, R7, R19, R22 ;  /* 0x0000001307375224 */ /* 0x000fe200078e0216 */
[----:B------:R-:W-:Y:S02]  /*06a0*/  @P5 MOV R22, R46 ;  /* 0x0000002e00165202 */ /* 0x000fe40000000f00 */
[----:B------:R-:W3:Y:S01]  /*06b0*/  @!P1 LDC.64 R24, c[0x0][0x220] ;  /* 0x00008800ff189b82 */ /* 0x000ee20000000a00 */
[----:B------:R-:W-:Y:S02]  /*06c0*/  @!P2 IADD3 R21, R21, R43, RZ ;  /* 0x0000002b1515a210 */ /* 0x000fe40007ffe0ff */
[----:B------:R-:W-:Y:S01]  /*06d0*/  @P5 IMAD.WIDE.U32 R18, R7, R18, R22 ;  /* 0x0000001207125225 */ /* 0x000fe200078e0016 */
[----:B----4-:R-:W-:-:S04]  /*06e0*/  @!P2 LEA R52, P3, R20, R52, 0x1 ;  /* 0x000000341434a211 */ /* 0x010fc800078608ff */
[----:B------:R-:W4:Y:S01]  /*06f0*/  @P0 LDC.64 R42, c[0x0][0x220] ;  /* 0x00008800ff2a0b82 */ /* 0x000f220000000a00 */
[----:B------:R-:W-:Y:S02]  /*0700*/  @P5 IADD3 R19, R19, R55, RZ ;  /* 0x0000003713135210 */ /* 0x000fe40007ffe0ff */
[----:B-1----:R-:W-:Y:S02]  /*0710*/  @P5 LEA R16, P6, R18, R16, 0x1 ;  /* 0x0000001012105211 */ /* 0x002fe400078c08ff */
[----:B------:R-:W-:Y:S01]  /*0720*/  @!P2 LEA.HI.X R53, R20, R53, R21, 0x1, P3 ;  /* 0x000000351435a211 */ /* 0x000fe200018f0c15 */
[----:B-----5:R-:W-:Y:S01]  /*0730*/  @!P1 IMAD R20, R45, R14, RZ ;  /* 0x0000000e2d149224 */ /* 0x020fe200078e02ff */
[----:B------:R-:W-:Y:S02]  /*0740*/  @P5 LEA.HI.X R17, R18, R17, R19, 0x1, P6 ;  /* 0x0000001112115211 */ /* 0x000fe400030f0c13 */
[----:B------:R-:W-:Y:S01]  /*0750*/  @!P1 MOV R18, R46 ;  /* 0x0000002e00129202 */ /* 0x000fe20000000f00 */
[----:B------:R-:W-:Y:S01]  /*0760*/  @!P1 IMAD R21, R27, R15, R20 ;  /* 0x0000000f1b159224 */ /* 0x000fe200078e0214 */
[----:B------:R-:W-:Y:S01]  /*0770*/  @!P1 MOV R19, R49 ;  /* 0x0000003100139202 */ /* 0x000fe20000000f00 */
[----:B--2---:R-:W-:Y:S01]  /*0780*/  @P0 IMAD R20, R33, R12, RZ ;  /* 0x0000000c21140224 */ /* 0x004fe200078e02ff */
[----:B------:R-:W-:Y:S01]  /*0790*/  ISETP.GE.U32.AND P3, PT, R10, UR14, PT ;  /* 0x0000000e0a007c0c */ /* 0x000fe2000bf66070 */
[----:B------:R1:W2:Y:S01]  /*07a0*/  @P5 LDG.E R30, desc[UR8][R16.64] ;  /* 0x00000008101e5981 */ /* 0x0002a2000c1e1900 */
[----:B------:R-:W-:-:S02]  /*07b0*/  @!P1 IMAD.WIDE.U32 R14, R27, R14, R18 ;  /* 0x0000000e1b0e9225 */ /* 0x000fc400078e0012 */
[----:B------:R-:W-:Y:S02]  /*07c0*/  ISETP.GE.AND.EX P3, PT, R37, UR15, PT, P3 ;  /* 0x0000000f25007c0c */ /* 0x000fe4000bf66330 */
[----:B------:R-:W-:Y:S01]  /*07d0*/  @P0 MOV R18, R46 ;  /* 0x0000002e00120202 */ /* 0x000fe20000000f00 */
[----:B------:R-:W-:Y:S01]  /*07e0*/  @P0 IMAD R23, R8, R13, R20 ;  /* 0x0000000d08170224 */ /* 0x000fe200078e0214 */
[----:B------:R-:W-:Y:S02]  /*07f0*/  @P0 MOV R19, R49 ;  /* 0x0000003100130202 */ /* 0x000fe40000000f00 */
[----:B------:R-:W-:Y:S02]  /*0800*/  ISETP.LT.U32.AND P3, PT, R2, 0x200, !P3 ;  /* 0x000002000200780c */ /* 0x000fe40005f61070 */
[----:B------:R-:W-:Y:S01]  /*0810*/  @!P1 IADD3 R15, R15, R21, RZ ;  /* 0x000000150f0f9210 */ /* 0x000fe20007ffe0ff */
[----:B------:R-:W-:Y:S01]  /*0820*/  @P0 IMAD.WIDE.U32 R12, R8, R12, R18 ;  /* 0x0000000c080c0225 */ /* 0x000fe200078e0012 */
[----:B---3--:R-:W-:Y:S01]  /*0830*/  @!P1 LEA R24, P6, R14, R24, 0x1 ;  /* 0x000000180e189211 */ /* 0x008fe200078c08ff */
[----:B------:R-:W1:Y:S03]  /*0840*/  @P4 LDC.64 R18, c[0x0][0x270] ;  /* 0x00009c00ff124b82 */ /* 0x000e660000000a00 */
[----:B------:R-:W-:-:S02]  /*0850*/  @P0 IADD3 R13, R13, R23, RZ ;  /* 0x000000170d0d0210 */ /* 0x000fc40007ffe0ff */
[----:B----4-:R-:W-:Y:S02]  /*0860*/  @P0 LEA R42, P5, R12, R42, 0x1 ;  /* 0x0000002a0c2a0211 */ /* 0x010fe400078a08ff */
[----:B------:R-:W-:Y:S01]  /*0870*/  @!P1 LEA.HI.X R25, R14, R25, R15, 0x1, P6 ;  /* 0x000000190e199211 */ /* 0x000fe200030f0c0f */
[----:B------:R-:W3:Y:S01]  /*0880*/  @P4 LDC.64 R22, c[0x0][0x220] ;  /* 0x00008800ff164b82 */ /* 0x000ee20000000a00 */
[----:B------:R-:W-:Y:S02]  /*0890*/  ISETP.GE.U32.AND P6, PT, R11, UR14, PT ;  /* 0x0000000e0b007c0c */ /* 0x000fe4000bfc6070 */
[----:B------:R-:W-:Y:S02]  /*08a0*/  @P0 LEA.HI.X R43, R12, R43, R13, 0x1, P5 ;  /* 0x0000002b0c2b0211 */ /* 0x000fe400028f0c0d */
[----:B------:R-:W-:-:S03]  /*08b0*/  ISETP.GE.AND.EX P6, PT, R39, UR15, PT, P6 ;  /* 0x0000000f27007c0c */ /* 0x000fc6000bfc6360 */
[----:B------:R-:W4:Y:S01]  /*08c0*/  @P3 LDC.64 R12, c[0x0][0x270] ;  /* 0x00009c00ff0c3b82 */ /* 0x000f220000000a00 */
[----:B------:R-:W-:Y:S02]  /*08d0*/  ISETP.GE.U32.AND P5, PT, R28, UR14, PT ;  /* 0x0000000e1c007c0c */ /* 0x000fe4000bfa6070 */
[----:B------:R-:W-:Y:S02]  /*08e0*/  ISETP.LT.U32.AND P6, PT, R2, 0x200, !P6 ;  /* 0x000002000200780c */ /* 0x000fe400077c1070 */
[----:B------:R-:W-:-:S03]  /*08f0*/  ISETP.GE.AND.EX P5, PT, R41, UR15, PT, P5 ;  /* 0x0000000f29007c0c */ /* 0x000fc6000bfa6350 */
[----:B------:R-:W5:Y:S01]  /*0900*/  @P3 LDC.64 R20, c[0x0][0x220] ;  /* 0x00008800ff143b82 */ /* 0x000f620000000a00 */
[----:B------:R-:W-:Y:S01]  /*0910*/  ISETP.LT.U32.AND P5, PT, R2, 0x200, !P5 ;  /* 0x000002000200780c */ /* 0x000fe20006fa1070 */
[----:B-1----:R-:W-:Y:S01]  /*0920*/  @P4 IMAD R16, R35, R18, RZ ;  /* 0x0000001223104224 */ /* 0x002fe200078e02ff */
[----:B------:R-:W-:Y:S02]  /*0930*/  @P4 MOV R26, R46 ;  /* 0x0000002e001a4202 */ /* 0x000fe40000000f00 */
[----:B------:R-:W-:-:S03]  /*0940*/  @P4 MOV R27, R49 ;  /* 0x00000031001b4202 */ /* 0x000fc60000000f00 */
[----:B------:R-:W1:Y:S01]  /*0950*/  @P6 LDC.64 R14, c[0x0][0x270] ;  /* 0x00009c00ff0e6b82 */ /* 0x000e620000000a00 */
[----:B------:R-:W-:Y:S01]  /*0960*/  MOV R32, RZ ;  /* 0x000000ff00207202 */ /* 0x000fe20000000f00 */
[C---:B------:R-:W-:Y:S01]  /*0970*/  @P4 IMAD R45, R9.reuse, R19, R16 ;  /* 0x00000013092d4224 */ /* 0x040fe200078e0210 */
[----:B------:R-:W-:Y:S01]  /*0980*/  MOV R34, RZ ;  /* 0x000000ff00227202 */ /* 0x000fe20000000f00 */
[----:B------:R-:W-:Y:S01]  /*0990*/  @P4 IMAD.WIDE.U32 R26, R9, R18, R26 ;  /* 0x00000012091a4225 */ /* 0x000fe200078e001a */
[----:B------:R-:W-:Y:S02]  /*09a0*/  MOV R36, RZ ;  /* 0x000000ff00247202 */ /* 0x000fe40000000f00 */
[----:B------:R-:W2:Y:S01]  /*09b0*/  @!P2 LDG.E R32, desc[UR8][R52.64] ;  /* 0x000000083420a981 */ /* 0x000ea2000c1e1900 */
[----:B----4-:R-:W-:Y:S01]  /*09c0*/  @P3 IMAD R19, R37, R12, RZ ;  /* 0x0000000c25133224 */ /* 0x010fe200078e02ff */
[----:B------:R-:W4:Y:S02]  /*09d0*/  @P5 LDC.64 R16, c[0x0][0x270] ;  /* 0x00009c00ff105b82 */ /* 0x000f240000000a00 */
[----:B------:R0:W2:Y:S01]  /*09e0*/  @!P1 LDG.E R34, desc[UR8][R24.64] ;  /* 0x0000000818229981 */ /* 0x0000a2000c1e1900 */
[----:B------:R-:W-:Y:S01]  /*09f0*/  @P3 IMAD R55, R10, R13, R19 ;  /* 0x0000000d0a373224 */ /* 0x000fe200078e0213 */
[----:B------:R-:W-:-:S02]  /*0a00*/  @P4 IADD3 R13, R27, R45, RZ ;  /* 0x0000002d1b0d4210 */ /* 0x000fc40007ffe0ff */
[----:B------:R-:W2:Y:S01]  /*0a10*/  @P0 LDG.E R36, desc[UR8][R42.64] ;  /* 0x000000082a240981 */ /* 0x000ea2000c1e1900 */
[C---:B---3--:R-:W-:Y:S01]  /*0a20*/  @P4 LEA R22, P0, R26.reuse, R22, 0x1 ;  /* 0x000000161a164211 */ /* 0x048fe200078008ff */
[----:B------:R-:W3:Y:S01]  /*0a30*/  @P6 LDC.64 R18, c[0x0][0x220] ;  /* 0x00008800ff126b82 */ /* 0x000ee20000000a00 */
[----:B0-----:R-:W-:Y:S02]  /*0a40*/  @P3 MOV R24, R46 ;  /* 0x0000002e00183202 */ /* 0x001fe40000000f00 */
[----:B------:R-:W-:Y:S02]  /*0a50*/  @P3 MOV R25, R49 ;  /* 0x0000003100193202 */ /* 0x000fe40000000f00 */
[----:B------:R-:W-:Y:S01]  /*0a60*/  @P4 LEA.HI.X R23, R26, R23, R13, 0x1, P0 ;  /* 0x000000171a174211 */ /* 0x000fe200000f0c0d */
[----:B------:R-:W-:Y:S02]  /*0a70*/  @P3 IMAD.WIDE.U32 R24, R10, R12, R24 ;  /* 0x0000000c0a183225 */ /* 0x000fe400078e0018 */
[----:B------:R-:W0:Y:S01]  /*0a80*/  @P5 LDC.64 R12, c[0x0][0x220] ;  /* 0x00008800ff0c5b82 */ /* 0x000e220000000a00 */
[----:B------:R-:W-:-:S02]  /*0a90*/  MOV R38, RZ ;  /* 0x000000ff00267202 */ /* 0x000fc40000000f00 */
[----:B------:R-:W-:Y:S02]  /*0aa0*/  @P3 IADD3 R25, R25, R55, RZ ;  /* 0x0000003719193210 */ /* 0x000fe40007ffe0ff */
[C---:B-----5:R-:W-:Y:S02]  /*0ab0*/  @P3 LEA R20, P0, R24.reuse, R20, 0x1 ;  /* 0x0000001418143211 */ /* 0x060fe400078008ff */
[----:B------:R-:W-:Y:S01]  /*0ac0*/  MOV R40, RZ ;  /* 0x000000ff00287202 */ /* 0x000fe20000000f00 */
[----:B------:R5:W2:Y:S01]  /*0ad0*/  @P4 LDG.E R38, desc[UR8][R22.64] ;  /* 0x0000000816264981 */ /* 0x000aa2000c1e1900 */
[----:B------:R-:W-:Y:S01]  /*0ae0*/  @P3 LEA.HI.X R21, R24, R21, R25, 0x1, P0 ;  /* 0x0000001518153211 */ /* 0x000fe200000f0c19 */
[----:B-1----:R-:W-:Y:S02]  /*0af0*/  @P6 IMAD R26, R39, R14, RZ ;  /* 0x0000000e271a6224 */ /* 0x002fe400078e02ff */
[----:B----4-:R-:W-:Y:S02]  /*0b00*/  @P5 IMAD R24, R41, R16, RZ ;  /* 0x0000001029185224 */ /* 0x010fe400078e02ff */
[----:B------:R-:W-:Y:S01]  /*0b10*/  @P6 IMAD R25, R11, R15, R26 ;  /* 0x0000000f0b196224 */ /* 0x000fe200078e021a */
[----:B------:R1:W4:Y:S01]  /*0b20*/  @P3 LDG.E R40, desc[UR8][R20.64] ;  /* 0x0000000814283981 */ /* 0x000322000c1e1900 */
[----:B-----5:R-:W-:-:S02]  /*0b30*/  @P6 MOV R22, R46 ;  /* 0x0000002e00166202 */ /* 0x020fc40000000f00 */
[----:B------:R-:W-:Y:S01]  /*0b40*/  @P6 MOV R23, R49 ;  /* 0x0000003100176202 */ /* 0x000fe20000000f00 */
[----:B------:R-:W-:Y:S02]  /*0b50*/  @P5 IMAD R27, R28, R17, R24 ;  /* 0x000000111c1b5224 */ /* 0x000fe400078e0218 */
[----:B------:R-:W-:Y:S01]  /*0b60*/  @P6 IMAD.WIDE.U32 R14, R11, R14, R22 ;  /* 0x0000000e0b0e6225 */ /* 0x000fe200078e0016 */
[----:B-1----:R-:W-:Y:S02]  /*0b70*/  @P5 MOV R20, R46 ;  /* 0x0000002e00145202 */ /* 0x002fe40000000f00 */
[----:B------:R-:W-:Y:S02]  /*0b80*/  @P5 MOV R21, R49 ;  /* 0x0000003100155202 */ /* 0x000fe40000000f00 */
[----:B------:R-:W-:Y:S02]  /*0b90*/  @P6 IADD3 R15, R15, R25, RZ ;  /* 0x000000190f0f6210 */ /* 0x000fe40007ffe0ff */
[----:B---3--:R-:W-:Y:S01]  /*0ba0*/  @P6 LEA R18, P0, R14, R18, 0x1 ;  /* 0x000000120e126211 */ /* 0x008fe200078008ff */
[----:B------:R-:W-:Y:S01]  /*0bb0*/  @P5 IMAD.WIDE.U32 R16, R28, R16, R20 ;  /* 0x000000101c105225 */ /* 0x000fe200078e0014 */
[----:B------:R-:W-:-:S02]  /*0bc0*/  CS2R R42, SRZ ;  /* 0x00000000002a7805 */ /* 0x000fc4000001ff00 */
[----:B------:R-:W-:Y:S02]  /*0bd0*/  @P6 LEA.HI.X R19, R14, R19, R15, 0x1, P0 ;  /* 0x000000130e136211 */ /* 0x000fe400000f0c0f */
[----:B------:R-:W-:Y:S02]  /*0be0*/  @P5 IADD3 R14, R17, R27, RZ ;  /* 0x0000001b110e5210 */ /* 0x000fe40007ffe0ff */
[C---:B0-----:R-:W-:Y:S01]  /*0bf0*/  @P5 LEA R12, P0, R16.reuse, R12, 0x1 ;  /* 0x0000000c100c5211 */ /* 0x041fe200078008ff */
[----:B------:R0:W3:Y:S03]  /*0c00*/  @P6 LDG.E R42, desc[UR8][R18.64] ;  /* 0x00000008122a6981 */ /* 0x0000e6000c1e1900 */
[----:B------:R-:W-:-:S05]  /*0c10*/  @P5 LEA.HI.X R13, R16, R13, R14, 0x1, P0 ;  /* 0x0000000d100d5211 */ /* 0x000fca00000f0c0e */
[----:B------:R1:W5:Y:S01]  /*0c20*/  @P5 LDG.E R43, desc[UR8][R12.64] ;  /* 0x000000080c2b5981 */ /* 0x000362000c1e1900 */
[----:B------:R-:W-:Y:S02]  /*0c30*/  ISETP.GT.AND P0, PT, R3, 0x1e, PT ;  /* 0x0000001e0300780c */ /* 0x000fe40003f04270 */
[----:B--2---:R-:W-:-:S04]  /*0c40*/  PRMT R16, R30, 0x7632, R16 ;  /* 0x000076321e107816 */ /* 0x004fc80000000010 */
[----:B------:R-:W-:Y:S02]  /*0c50*/  SHF.L.U32 R21, R16, 0x10, RZ ;  /* 0x0000001010157819 */ /* 0x000fe400000006ff */
[----:B------:R-:W-:-:S03]  /*0c60*/  SHF.L.U32 R16, R30, 0x10, RZ ;  /* 0x000000101e107819 */ /* 0x000fc600000006ff */
[----:B0-----:R-:W-:Y:S02]  /*0c70*/  FMUL.FTZ R19, R21, R21 ;  /* 0x0000001515137220 */ /* 0x001fe40000410000 */
[C---:B-1----:R-:W-:Y:S02]  /*0c80*/  FADD.FTZ R12, R16.reuse, R21 ;  /* 0x00000015100c7221 */ /* 0x042fe40000010000 */
[----:B------:R-:W-:Y:S01]  /*0c90*/  FFMA.FTZ R16, R16, R16, R19 ;  /* 0x0000001010107223 */ /* 0x000fe20000010013 */
[----:B------:R-:W-:-:S04]  /*0ca0*/  PRMT R14, R32, 0x7632, R14 ;  /* 0x00007632200e7816 */ /* 0x000fc8000000000e */
[----:B------:R-:W-:Y:S02]  /*0cb0*/  SHF.L.U32 R15, R14, 0x10, RZ ;  /* 0x000000100e0f7819 */ /* 0x000fe400000006ff */
[----:B------:R-:W-:Y:S02]  /*0cc0*/  SHF.L.U32 R14, R32, 0x10, RZ ;  /* 0x00000010200e7819 */ /* 0x000fe400000006ff */
[----:B------:R-:W-:Y:S01]  /*0cd0*/  PRMT R18, R34, 0x7632, R18 ;  /* 0x0000763222127816 */ /* 0x000fe20000000012 */
[----:B------:R-:W-:Y:S02]  /*0ce0*/  FMUL.FTZ R17, R15, R15 ;  /* 0x0000000f0f117220 */ /* 0x000fe40000410000 */
[----:B------:R-:W-:Y:S01]  /*0cf0*/  FADD.FTZ R15, R14, R15 ;  /* 0x0000000f0e0f7221 */ /* 0x000fe20000010000 */
[----:B------:R-:W-:Y:S01]  /*0d00*/  SHF.L.U32 R18, R18, 0x10, RZ ;  /* 0x0000001012127819 */ /* 0x000fe200000006ff */
[----:B------:R-:W-:Y:S01]  /*0d10*/  FFMA.FTZ R17, R14, R14, R17 ;  /* 0x0000000e0e117223 */ /* 0x000fe20000010011 */
[----:B------:R-:W-:Y:S01]  /*0d20*/  SHF.L.U32 R13, R34, 0x10, RZ ;  /* 0x00000010220d7819 */ /* 0x000fe200000006ff */
[----:B------:R-:W-:Y:S01]  /*0d30*/  FADD.FTZ R15, RZ, R15 ;  /* 0x0000000fff0f7221 */ /* 0x000fe20000010000 */
[----:B------:R-:W-:Y:S01]  /*0d40*/  PRMT R19, R36, 0x7632, R19 ;  /* 0x0000763224137816 */ /* 0x000fe20000000013 */
[----:B------:R-:W-:Y:S01]  /*0d50*/  FMUL.FTZ R14, R18, R18 ;  /* 0x00000012120e7220 */ /* 0x000fe20000410000 */
[----:B------:R-:W-:Y:S01]  /*0d60*/  FADD.FTZ R17, RZ, R17 ;  /* 0x00000011ff117221 */ /* 0x000fe20000010000 */
[----:B------:R-:W-:Y:S01]  /*0d70*/  FADD.FTZ R12, R15, R12 ;  /* 0x0000000c0f0c7221 */ /* 0x000fe20000010000 */
[----:B------:R-:W-:Y:S01]  /*0d80*/  SHF.L.U32 R19, R19, 0x10, RZ ;  /* 0x0000001013137819 */ /* 0x000fe200000006ff */
[C---:B------:R-:W-:Y:S01]  /*0d90*/  FADD.FTZ R15, R13.reuse, R18 ;  /* 0x000000120d0f7221 */ /* 0x040fe20000010000 */
[----:B------:R-:W-:Y:S01]  /*0da0*/  FFMA.FTZ R13, R13, R13, R14 ;  /* 0x0000000d0d0d7223 */ /* 0x000fe2000001000e */
[----:B------:R-:W-:Y:S01]  /*0db0*/  SHF.L.U32 R14, R36, 0x10, RZ ;  /* 0x00000010240e7819 */ /* 0x000fe200000006ff */
[----:B------:R-:W-:Y:S01]  /*0dc0*/  FADD.FTZ R16, R17, R16 ;  /* 0x0000001011107221 */ /* 0x000fe20000010000 */
[----:B------:R-:W-:Y:S01]  /*0dd0*/  FADD.FTZ R12, R12, R15 ;  /* 0x0000000f0c0c7221 */ /* 0x000fe20000010000 */
[----:B------:R-:W-:-:S02]  /*0de0*/  FMUL.FTZ R15, R19, R19 ;  /* 0x00000013130f7220 */ /* 0x000fc40000410000 */
[----:B------:R-:W-:Y:S01]  /*0df0*/  FADD.FTZ R13, R16, R13 ;  /* 0x0000000d100d7221 */ /* 0x000fe20000010000 */
[----:B------:R-:W-:Y:S01]  /*0e00*/  PRMT R17, R38, 0x7632, R17 ;  /* 0x0000763226117816 */ /* 0x000fe20000000011 */
[C---:B------:R-:W-:Y:S01]  /*0e10*/  FADD.FTZ R19, R14.reuse, R19 ;  /* 0x000000130e137221 */ /* 0x040fe20000010000 */
[----:B------:R-:W-:Y:S01]  /*0e20*/  FFMA.FTZ R14, R14, R14, R15 ;  /* 0x0000000e0e0e7223 */ /* 0x000fe2000001000f */
[----:B------:R-:W-:Y:S02]  /*0e30*/  SHF.L.U32 R15, R38, 0x10, RZ ;  /* 0x00000010260f7819 */ /* 0x000fe400000006ff */
[----:B------:R-:W-:Y:S02]  /*0e40*/  SHF.L.U32 R16, R17, 0x10, RZ ;  /* 0x0000001011107819 */ /* 0x000fe400000006ff */
[----:B----4-:R-:W-:Y:S01]  /*0e50*/  PRMT R17, R40, 0x7632, R17 ;  /* 0x0000763228117816 */ /* 0x010fe20000000011 */
[----:B------:R-:W-:Y:S01]  /*0e60*/  FADD.FTZ R12, R12, R19 ;  /* 0x000000130c0c7221 */ /* 0x000fe20000010000 */
[----:B------:R-:W-:Y:S01]  /*0e70*/  FADD.FTZ R13, R13, R14 ;  /* 0x0000000e0d0d7221 */ /* 0x000fe20000010000 */
[----:B------:R-:W-:Y:S01]  /*0e80*/  FMUL.FTZ R18, R16, R16 ;  /* 0x0000001010127220 */ /* 0x000fe20000410000 */
[----:B------:R-:W-:Y:S01]  /*0e90*/  SHF.L.U32 R19, R17, 0x10, RZ ;  /* 0x0000001011137819 */ /* 0x000fe200000006ff */
[C---:B------:R-:W-:Y:S01]  /*0ea0*/  FADD.FTZ R17, R15.reuse, R16 ;  /* 0x000000100f117221 */ /* 0x040fe20000010000 */
[----:B------:R-:W-:Y:S01]  /*0eb0*/  SHF.L.U32 R14, R40, 0x10, RZ ;  /* 0x00000010280e7819 */ /* 0x000fe200000006ff */
[----:B------:R-:W-:-:S02]  /*0ec0*/  FFMA.FTZ R18, R15, R15, R18 ;  /* 0x0000000f0f127223 */ /* 0x000fc40000010012 */
[----:B------:R-:W-:Y:S01]  /*0ed0*/  FMUL.FTZ R15, R19, R19 ;  /* 0x00000013130f7220 */ /* 0x000fe20000410000 */
[----:B------:R-:W-:Y:S01]  /*0ee0*/  FADD.FTZ R12, R12, R17 ;  /* 0x000000110c0c7221 */ /* 0x000fe20000010000 */
[C---:B------:R-:W-:Y:S01]  /*0ef0*/  FADD.FTZ R19, R14.reuse, R19 ;  /* 0x000000130e137221 */ /* 0x040fe20000010000 */
[----:B------:R-:W-:Y:S01]  /*0f00*/  FADD.FTZ R13, R13, R18 ;  /* 0x000000120d0d7221 */ /* 0x000fe20000010000 */
[----:B------:R-:W-:Y:S02]  /*0f10*/  FFMA.FTZ R14, R14, R14, R15 ;  /* 0x0000000e0e0e7223 */ /* 0x000fe4000001000f */
[----:B------:R-:W-:Y:S01]  /*0f20*/  FADD.FTZ R12, R12, R19 ;  /* 0x000000130c0c7221 */ /* 0x000fe20000010000 */
[----:B---3--:R-:W-:-:S04]  /*0f30*/  PRMT R16, R42, 0x7632, R16 ;  /* 0x000076322a107816 */ /* 0x008fc80000000010 */
[----:B------:R-:W-:Y:S02]  /*0f40*/  SHF.L.U32 R16, R16, 0x10, RZ ;  /* 0x0000001010107819 */ /* 0x000fe400000006ff */
[----:B-----5:R-:W-:-:S03]  /*0f50*/  PRMT R17, R43, 0x7632, R17 ;  /* 0x000076322b117816 */ /* 0x020fc60000000011 */
[----:B------:R-:W-:Y:S01]  /*0f60*/  FMUL.FTZ R18, R16, R16 ;  /* 0x0000001010127220 */ /* 0x000fe20000410000 */
[----:B------:R-:W-:Y:S02]  /*0f70*/  SHF.L.U32 R15, R42, 0x10, RZ ;  /* 0x000000102a0f7819 */ /* 0x000fe400000006ff */
[----:B------:R-:W-:Y:S01]  /*0f80*/  SHF.L.U32 R19, R17, 0x10, RZ ;  /* 0x0000001011137819 */ /* 0x000fe200000006ff */
[----:B------:R-:W-:Y:S01]  /*0f90*/  FADD.FTZ R13, R13, R14 ;  /* 0x0000000e0d0d7221 */ /* 0x000fe20000010000 */
[----:B------:R-:W-:Y:S01]  /*0fa0*/  SHF.L.U32 R14, R43, 0x10, RZ ;  /* 0x000000102b0e7819 */ /* 0x000fe200000006ff */
[C---:B------:R-:W-:Y:S01]  /*0fb0*/  FADD.FTZ R17, R15.reuse, R16 ;  /* 0x000000100f117221 */ /* 0x040fe20000010000 */
[----:B------:R-:W-:Y:S01]  /*0fc0*/  FFMA.FTZ R18, R15, R15, R18 ;  /* 0x0000000f0f127223 */ /* 0x000fe20000010012 */
[----:B------:R-:W-:Y:S02]  /*0fd0*/  FMUL.FTZ R15, R19, R19 ;  /* 0x00000013130f7220 */ /* 0x000fe40000410000 */
[----:B------:R-:W-:Y:S01]  /*0fe0*/  FADD.FTZ R19, R14, R19 ;  /* 0x000000130e137221 */ /* 0x000fe20000010000 */
[----:B------:R-:W-:Y:S01]  /*0ff0*/  FADD.FTZ R12, R12, R17 ;  /* 0x000000110c0c7221 */ /* 0x000fe20000010000 */
[----:B------:R-:W-:Y:S01]  /*1000*/  FADD.FTZ R13, R13, R18 ;  /* 0x000000120d0d7221 */ /* 0x000fe20000010000 */
[----:B------:R-:W-:-:S02]  /*1010*/  FFMA.FTZ R14, R14, R14, R15 ;  /* 0x0000000e0e0e7223 */ /* 0x000fc4000001000f */
[----:B------:R-:W-:Y:S02]  /*1020*/  FADD.FTZ R12, R12, R19 ;  /* 0x000000130c0c7221 */ /* 0x000fe40000010000 */
[----:B------:R-:W-:-:S03]  /*1030*/  FADD.FTZ R13, R13, R14 ;  /* 0x0000000e0d0d7221 */ /* 0x000fc60000010000 */
        /* <DEDUP_REMOVED lines=21> */
[C---:B------:R-:W-:Y:S02]  /*1190*/  ISETP.GT.AND P0, PT, R3.reuse, 0xf, PT ;  /* 0x0000000f0300780c */ /* 0x040fe40003f04270 */
[----:B------:R-:W-:Y:S02]  /*11a0*/  ISETP.NE.AND P4, PT, R3, RZ, PT ;  /* 0x000000ff0300720c */ /* 0x000fe40003f85270 */
[----:B------:R-:W-:Y:S01]  /*11b0*/  ISETP.NE.AND P3, PT, R2, RZ, PT ;  /* 0x000000ff0200720c */ /* 0x000fe20003f65270 */
[----:B------:R-:W-:Y:S08]  /*11c0*/  BSSY B0, `(.L_x_2207) ;  /* 0x000002f000007945 */ /* 0x000ff00003800000 */
        /* <DEDUP_REMOVED lines=13> */
[----:B------:R-:W-:-:S02]  /*12a0*/  FADD.FTZ R52, R13, R15 ;  /* 0x0000000f0d347221 */ /* 0x000fc40000010000 */
[----:B0-----:R-:W0:Y:S01]  /*12b0*/  LDS.128 R12, [UR5+0x50] ;  /* 0x00005005ff0c7984 */ /* 0x001e220008000c00 */
[----:B--2---:R-:W-:Y:S01]  /*12c0*/  FADD.FTZ R45, R45, R20 ;  /* 0x000000142d2d7221 */ /* 0x004fe20000010000 */
[----:B------:R-:W-:-:S03]  /*12d0*/  FADD.FTZ R52, R52, R21 ;  /* 0x0000001534347221 */ /* 0x000fc60000010000 */
[----:B------:R-:W-:Y:S01]  /*12e0*/  FADD.FTZ R45, R45, R22 ;  /* 0x000000162d2d7221 */ /* 0x000fe20000010000 */
[----:B------:R-:W-:Y:S02]  /*12f0*/  FADD.FTZ R52, R52, R23 ;  /* 0x0000001734347221 */ /* 0x000fe40000010000 */
[----:B------:R-:W-:Y:S01]  /*1300*/  LDS.128 R20, [UR5+0x70] ;  /* 0x00007005ff147984 */ /* 0x000fe20008000c00 */
        /* <DEDUP_REMOVED lines=18> */
[----:B------:R-:W-:Y:S01]  /*1430*/  FADD.FTZ R45, R45, R20 ;  /* 0x000000142d2d7221 */ /* 0x000fe20000010000 */
[----:B------:R-:W-:-:S03]  /*1440*/  FADD.FTZ R52, R52, R21 ;  /* 0x0000001534347221 */ /* 0x000fc60000010000 */
[----:B------:R-:W-:Y:S01]  /*1450*/  FADD.FTZ R45, R45, R22 ;  /* 0x000000162d2d7221 */ /* 0x000fe20000010000 */
[----:B------:R-:W-:-:S03]  /*1460*/  FADD.FTZ R52, R52, R23 ;  /* 0x0000001734347221 */ /* 0x000fc60000010000 */
[----:B--2---:R-:W-:Y:S01]  /*1470*/  FADD.FTZ R45, R45, R16 ;  /* 0x000000102d2d7221 */ /* 0x004fe20000010000 */
[----:B------:R-:W-:-:S03]  /*1480*/  FADD.FTZ R52, R52, R17 ;  /* 0x0000001134347221 */ /* 0x000fc60000010000 */
[----:B------:R-:W-:Y:S01]  /*1490*/  FADD.FTZ R12, R45, R18 ;  /* 0x000000122d0c7221 */ /* 0x000fe20000010000 */
[----:B------:R-:W-:-:S07]  /*14a0*/  FADD.FTZ R13, R52, R19 ;  /* 0x00000013340d7221 */ /* 0x000fce0000010000 */
.L_x_2208:
[----:B------:R-:W-:Y:S05]  /*14b0*/  BSYNC B0 ;  /* 0x0000000000007941 */ /* 0x000fea0003800000 */
.L_x_2207:
[----:B------:R-:W1:Y:S01]  /*14c0*/  LDC R16, c[0x0][0xc] ;  /* 0x00000300ff107b82 */ /* 0x000e620000000800 */
        /* <DEDUP_REMOVED lines=8> */
[----:B-1----:R-:W-:-:S13]  /*1550*/  ISETP.GE.U32.AND P0, PT, R16, 0x2, PT ;  /* 0x000000021000780c */ /* 0x002fda0003f06070 */
[----:B------:R-:W-:Y:S05]  /*1560*/  @!P0 BRA `(.L_x_2209) ;  /* 0x0000001000708947 */ /* 0x000fea0003800000 */
        /* <DEDUP_REMOVED lines=25> */
.L_x_2211:
[----:B-1----:R-:W2:Y:S04]  /*1700*/  LDG.E.STRONG.GPU R17, desc[UR8][R14.64] ;  /* 0x000000080e117981 */ /* 0x002ea8000c1ef900 */
[----:B--2---:R-:W-:Y:S01]  /*1710*/  CCTL.IVALL ;  /* 0x00000000ff00798f */ /* 0x004fe20002000000 */
[----:B------:R-:W-:Y:S05]  /*1720*/  YIELD ;  /* 0x0000000000007946 */ /* 0x000fea0003800000 */
[----:B------:R-:W-:-:S13]  /*1730*/  ISETP.NE.AND P0, PT, R17, R54, PT ;  /* 0x000000361100720c */ /* 0x000fda0003f05270 */
[----:B------:R-:W-:Y:S05]  /*1740*/  @P0 BRA `(.L_x_2211) ;  /* 0xfffffffc00ec0947 */ /* 0x000fea000383ffff */
.L_x_2210:
        /* <DEDUP_REMOVED lines=17> */
.L_x_2215:
[----:B------:R-:W-:-:S13]  /*1860*/  ISETP.EQ.OR P4, PT, R26, UR7, P3 ;  /* 0x000000071a007c0c */ /* 0x000fda0009f82670 */
[----:B------:R-:W-:-:S04]  /*1870*/  @!P4 IMAD R55, R5, R26, R0 ;  /* 0x0000001a0537c224 */ /* 0x000fc800078e0200 */
[----:B------:R-:W-:-:S05]  /*1880*/  @!P4 IMAD.WIDE.U32 R54, R55, 0x8, R52 ;  /* 0x000000083736c825 */ /* 0x000fca00078e0034 */
[----:B------:R-:W0:Y:S01]  /*1890*/  @!P4 LDG.E.64 R14, desc[UR8][R54.64] ;  /* 0x00000008360ec981 */ /* 0x000e22000c1e1b00 */
[----:B------:R-:W-:-:S04]  /*18a0*/  IADD3 R57, R26, 0x1, RZ ;  /* 0x000000011a397810 */ /* 0x000fc80007ffe0ff */
[----:B------:R-:W-:-:S13]  /*18b0*/  ISETP.EQ.OR P5, PT, R57, UR7, P3 ;  /* 0x0000000739007c0c */ /* 0x000fda0009fa2670 */
[----:B------:R-:W-:-:S04]  /*18c0*/  @!P5 IMAD R57, R5, R57, R0 ;  /* 0x000000390539d224 */ /* 0x000fc800078e0200 */
[----:B------:R-:W-:-:S04]  /*18d0*/  @!P5 IMAD.WIDE.U32 R56, R57, 0x8, R52 ;  /* 0x000000083938d825 */ /* 0x000fc800078e0034 */
[----:B0-----:R-:W-:Y:S01]  /*18e0*/  @!P4 FADD.FTZ R12, R12, R14 ;  /* 0x0000000e0c0cc221 */ /* 0x001fe20000010000 */
[----:B------:R-:W-:Y:S02]  /*18f0*/  @!P4 FADD.FTZ R13, R13, R15 ;  /* 0x0000000f0d0dc221 */ /* 0x000fe40000010000 */
        /* <DEDUP_REMOVED lines=92> */
[----:B------:R-:W-:-:S04]  /*1ec0*/  IADD3 R27, R26, 0xf, RZ ;  /* 0x0000000f1a1b7810 */ /* 0x000fc80007ffe0ff */
[----:B------:R-:W-:-:S13]  /*1ed0*/  ISETP.EQ.OR P5, PT, R27, UR7, P3 ;  /* 0x000000071b007c0c */ /* 0x000fda0009fa2670 */
[----:B------:R-:W-:Y:S02]  /*1ee0*/  @!P5 IMAD R27, R5, R27, R0 ;  /* 0x0000001b051bd224 */ /* 0x000fe400078e0200 */
[----:B--2---:R-:W-:Y:S01]  /*1ef0*/  @!P4 FADD.FTZ R12, R12, R14 ;  /* 0x0000000e0c0cc221 */ /* 0x004fe20000010000 */
[----:B------:R-:W-:Y:S01]  /*1f00*/  @!P4 FADD.FTZ R13, R13, R15 ;  /* 0x0000000f0d0dc221 */ /* 0x000fe20000010000 */
[----:B------:R-:W-:-:S06]  /*1f10*/  @!P5 IMAD.WIDE.U32 R14, R27, 0x8, R52 ;  /* 0x000000081b0ed825 */ /* 0x000fcc00078e0034 */
[----:B------:R-:W2:Y:S01]  /*1f20*/  @!P5 LDG.E.64 R14, desc[UR8][R14.64] ;  /* 0x000000080e0ed981 */ /* 0x000ea2000c1e1b00 */
[----:B------:R-:W-:Y:S02]  /*1f30*/  IADD3 R17, R17, -0x10, RZ ;  /* 0xfffffff011117810 */ /* 0x000fe40007ffe0ff */
[----:B------:R-:W-:Y:S02]  /*1f40*/  IADD3 R26, R26, 0x10, RZ ;  /* 0x000000101a1a7810 */ /* 0x000fe40007ffe0ff */
[----:B------:R-:W-:Y:S01]  /*1f50*/  ISETP.GT.AND P4, PT, R17, 0xc, PT ;  /* 0x0000000c1100780c */ /* 0x000fe20003f84270 */
[----:B--2---:R-:W-:Y:S01]  /*1f60*/  @!P5 FADD.FTZ R12, R12, R14 ;  /* 0x0000000e0c0cd221 */ /* 0x004fe20000010000 */
[----:B------:R-:W-:-:S11]  /*1f70*/  @!P5 FADD.FTZ R13, R13, R15 ;  /* 0x0000000f0d0dd221 */ /* 0x000fd60000010000 */
[----:B------:R-:W-:Y:S05]  /*1f80*/  @P4 BRA `(.L_x_2215) ;  /* 0xfffffff800344947 */ /* 0x000fea000383ffff */
.L_x_2214:
[----:B------:R-:W-:-:S13]  /*1f90*/  ISETP.GT.AND P4, PT, R17, 0x4, PT ;  /* 0x000000041100780c */ /* 0x000fda0003f84270 */
[----:B------:R-:W-:Y:S05]  /*1fa0*/  @!P4 BRA `(.L_x_2216) ;  /* 0x0000000000ecc947 */ /* 0x000fea0003800000 */
        /* <DEDUP_REMOVED lines=27> */
[----:B------:R-:W-:-:S04]  /*2160*/  @!P0 IMAD R55, R5, R26, R0 ;  /* 0x0000001a05378224 */ /* 0x000fc800078e0200 */
[----:B------:R-:W-:-:S04]  /*2170*/  @!P0 IMAD.WIDE.U32 R54, R55, 0x8, R52 ;  /* 0x0000000837368825 */ /* 0x000fc800078e0034 */
[----:B--2---:R-:W-:Y:S01]  /*2180*/  @!P4 FADD.FTZ R12, R12, R14 ;  /* 0x0000000e0c0cc221 */ /* 0x004fe20000010000 */
        /* <DEDUP_REMOVED lines=24> */
[----:B------:R-:W-:Y:S02]  /*2310*/  PLOP3.LUT P0, PT, PT, PT, PT, 0x8, 0x0 ;  /* 0x000000000000781c */ /* 0x000fe40003f0e170 */
[----:B------:R-:W-:Y:S02]  /*2320*/  IADD3 R17, R17, -0x4, RZ ;  /* 0xfffffffc11117810 */ /* 0x000fe40007ffe0ff */
[----:B------:R-:W-:Y:S01]  /*2330*/  IADD3 R26, R26, 0x4, RZ ;  /* 0x000000041a1a7810 */ /* 0x000fe20007ffe0ff */
[----:B--2---:R-:W-:Y:S01]  /*2340*/  @!P4 FADD.FTZ R12, R12, R14 ;  /* 0x0000000e0c0cc221 */ /* 0x004fe20000010000 */
[----:B------:R-:W-:-:S07]  /*2350*/  @!P4 FADD.FTZ R13, R13, R15 ;  /* 0x0000000f0d0dc221 */ /* 0x000fce0000010000 */
.L_x_2216:
[----:B------:R-:W-:-:S13]  /*2360*/  ISETP.NE.OR P0, PT, R17, RZ, P0 ;  /* 0x000000ff1100720c */ /* 0x000fda0000705670 */
[----:B------:R-:W-:Y:S05]  /*2370*/  @!P0 BRA `(.L_x_2212) ;  /* 0x00000000007c8947 */ /* 0x000fea0003800000 */
.L_x_2213:
        /* <DEDUP_REMOVED lines=27> */
[----:B------:R-:W-:Y:S01]  /*2530*/  ISETP.NE.AND P0, PT, R17, RZ, PT ;  /* 0x000000ff1100720c */ /* 0x000fe20003f05270 */
[----:B--2---:R-:W-:Y:S01]  /*2540*/  @!P4 FADD.FTZ R12, R12, R14 ;  /* 0x0000000e0c0cc221 */ /* 0x004fe20000010000 */
[----:B------:R-:W-:-:S11]  /*2550*/  @!P4 FADD.FTZ R13, R13, R15 ;  /* 0x0000000f0d0dc221 */ /* 0x000fd60000010000 */
[----:B------:R-:W-:Y:S05]  /*2560*/  @P0 BRA `(.L_x_2213) ;  /* 0xfffffffc00840947 */ /* 0x000fea000383ffff */
.L_x_2212:
        /* <DEDUP_REMOVED lines=11> */
.L_x_2218:
[----:B------:R-:W-:Y:S05]  /*2620*/  BSYNC B0 ;  /* 0x0000000000007941 */ /* 0x000fea0003800000 */
.L_x_2217:
        /* <DEDUP_REMOVED lines=16> */
.L_x_2209:
[----:B------:R-:W-:Y:S01]  /*2730*/  ULDC.64 UR12, c[0x0][0x218] ;  /* 0x00008600000c7ab9 */ /* 0x000fe20000000a00 */
[----:B------:R-:W-:Y:S01]  /*2740*/  LOP3.LUT P0, RZ, R2, UR7, RZ, 0xfc, !PT ;  /* 0x0000000702ff7c12 */ /* 0x000fe2000f80fcff */
[----:B------:R-:W2:Y:S01]  /*2750*/  S2UR UR6, SR_CgaCtaId ;  /* 0x00000000000679c3 */ /* 0x000ea20000008800 */
[----:B------:R-:W-:Y:S01]  /*2760*/  ISETP.EQ.U32.AND P4, PT, RZ, UR12, PT ;  /* 0x0000000cff007c0c */ /* 0x000fe2000bf82070 */
[----:B------:R-:W-:Y:S01]  /*2770*/  UMOV UR5, 0x400 ;  /* 0x0000040000057882 */ /* 0x000fe20000000000 */
[----:B------:R-:W-:Y:S01]  /*2780*/  ULDC UR11, c[0x0][0x2a4] ;  /* 0x0000a900000b7ab9 */ /* 0x000fe20000000800 */
[C---:B-1----:R-:W-:Y:S01]  /*2790*/  SHF.L.U32 R26, R50.reuse, 0x1, RZ ;  /* 0x00000001321a7819 */ /* 0x042fe200000006ff */
[----:B------:R-:W-:Y:S01]  /*27a0*/  ULDC.64 UR14, c[0x0][0x230] ;  /* 0x00008c00000e7ab9 */ /* 0x000fe20000000a00 */
[----:B------:R-:W-:Y:S01]  /*27b0*/  ISETP.EQ.OR.EX P0, PT, RZ, UR13, P0, P4 ;  /* 0x0000000dff007c0c */ /* 0x000fe20008702740 */
[----:B------:R-:W-:Y:S01]  /*27c0*/  ULDC.64 UR12, c[0x0][0x228] ;  /* 0x00008a00000c7ab9 */ /* 0x000fe20000000a00 */
[----:B------:R-:W-:-:S11]  /*27d0*/  SHF.L.U64.HI R27, R50, 0x1, R51 ;  /* 0x00000001321b7819 */ /* 0x000fd60000010233 */
[----:B------:R-:W1:Y:S01]  /*27e0*/  @!P0 LDC.64 R16, c[0x0][0x218] ;  /* 0x00008600ff108b82 */ /* 0x000e620000000a00 */
[----:B------:R-:W-:Y:S01]  /*27f0*/  @!P0 FMUL.FTZ R15, R13, UR11 ;  /* 0x0000000b0d0f8c20 */ /* 0x000fe20008410000 */
[----:B------:R-:W-:Y:S01]  /*2800*/  @!P0 FMUL.FTZ R14, R12, UR11 ;  /* 0x0000000b0c0e8c20 */ /* 0x000fe20008410000 */
[----:B--2---:R-:W-:-:S09]  /*2810*/  ULEA UR5, UR6, UR5, 0x18 ;  /* 0x0000000506057291 */ /* 0x004fd2000f8ec03f */
[----:B------:R-:W-:Y:S01]  /*2820*/  @!P3 STS.64 [UR5+0x98], R12 ;  /* 0x0000980cff00b988 */ /* 0x000fe20008000a05 */
[----:B-1----:R-:W-:-:S05]  /*2830*/  @!P0 IMAD.WIDE R16, R6, 0x8, R16 ;  /* 0x0000000806108825 */ /* 0x002fca00078e0210 */
[----:B------:R1:W-:Y:S01]  /*2840*/  @!P0 STG.E.64 desc[UR8][R16.64], R14 ;  /* 0x0000000e10008986 */ /* 0x0003e2000c101b08 */
[C---:B------:R-:W-:Y:S02]  /*2850*/  IADD3 R50, P0, R26.reuse, UR12, RZ ;  /* 0x0000000c1a327c10 */ /* 0x040fe4000ff1e0ff */
[----:B------:R-:W-:Y:S01]  /*2860*/  IADD3 R26, P4, R26, UR14, RZ ;  /* 0x0000000e1a1a7c10 */ /* 0x000fe2000ff9e0ff */
[----:B------:R-:W-:Y:S01]  /*2870*/  BAR.SYNC.DEFER_BLOCKING 0x0 ;  /* 0x0000000000007b1d */ /* 0x000fe20000010000 */
[C---:B------:R-:W-:Y:S02]  /*2880*/  IADD3.X R51, R27.reuse, UR13, RZ, P0, !PT ;  /* 0x0000000d1b337c10 */ /* 0x040fe400087fe4ff */
[----:B------:R-:W-:Y:S02]  /*2890*/  IADD3.X R27, R27, UR15, RZ, P4, !PT ;  /* 0x0000000f1b1b7c10 */ /* 0x000fe4000a7fe4ff */
[----:B------:R-:W-:Y:S01]  /*28a0*/  ISETP.NE.AND P6, PT, RZ, UR10, PT ;  /* 0x0000000aff007c0c */ /* 0x000fe2000bfc5270 */
[----:B------:R-:W-:Y:S01]  /*28b0*/  ULDC.64 UR14, c[0x0][0x278] ;  /* 0x00009e00000e7ab9 */ /* 0x000fe20000000a00 */
[----:B-1----:R-:W2:Y:S04]  /*28c0*/  LDG.E.U16 R17, desc[UR8][R50.64] ;  /* 0x0000000832117981 */ /* 0x002ea8000c1e1500 */
[----:B------:R1:W3:Y:S04]  /*28d0*/  LDG.E.U16 R16, desc[UR8][R50.64+0x2] ;  /* 0x0000020832107981 */ /* 0x0002e8000c1e1500 */
[----:B------:R-:W4:Y:S04]  /*28e0*/  LDG.E.U16 R45, desc[UR8][R26.64] ;  /* 0x000000081a2d7981 */ /* 0x000f28000c1e1500 */
[----:B------:R5:W4:Y:S01]  /*28f0*/  LDG.E.U16 R52, desc[UR8][R26.64+0x2] ;  /* 0x000002081a347981 */ /* 0x000b22000c1e1500 */
[----:B------:R-:W-:-:S02]  /*2900*/  SHF.L.U32 R25, R25, 0x10, RZ ;  /* 0x0000001019197819 */ /* 0x000fc400000006ff */
[----:B-1----:R-:W-:Y:S01]  /*2910*/  SHF.L.U32 R51, R32, 0x10, RZ ;  /* 0x0000001020337819 */ /* 0x002fe200000006ff */
[----:B------:R-:W1:Y:S01]  /*2920*/  LDS.64 R14, [UR5+0x98] ;  /* 0x00009805ff0e7984 */ /* 0x000e620008000a00 */
[----:B------:R-:W-:Y:S02]  /*2930*/  SHF.L.U32 R59, R24, 0x10, RZ ;  /* 0x00000010183b7819 */ /* 0x000fe400000006ff */
[----:B0-----:R-:W-:Y:S02]  /*2940*/  SHF.L.U32 R13, R22, 0x10, RZ ;  /* 0x00000010160d7819 */ /* 0x001fe400000006ff */
[----:B------:R-:W-:Y:S02]  /*2950*/  SHF.L.U32 R23, R23, 0x10, RZ ;  /* 0x0000001017177819 */ /* 0x000fe400000006ff */
[----:B-----5:R-:W-:Y:S02]  /*2960*/  SHF.L.U32 R27, R36, 0x10, RZ ;  /* 0x00000010241b7819 */ /* 0x020fe400000006ff */
[----:B------:R-:W-:-:S02]  /*2970*/  SHF.L.U32 R24, R18, 0x10, RZ ;  /* 0x0000001012187819 */ /* 0x000fc400000006ff */
[----:B------:R-:W-:Y:S02]  /*2980*/  SHF.L.U32 R57, R30, 0x10, RZ ;  /* 0x000000101e397819 */ /* 0x000fe400000006ff */
[----:B------:R-:W-:Y:S02]  /*2990*/  SHF.L.U32 R61, R34, 0x10, RZ ;  /* 0x00000010223d7819 */ /* 0x000fe400000006ff */
[----:B------:R-:W-:Y:S02]  /*29a0*/  SHF.L.U32 R38, R38, 0x10, RZ ;  /* 0x0000001026267819 */ /* 0x000fe400000006ff */
[----:B------:R-:W-:Y:S02]  /*29b0*/  SHF.L.U32 R53, R21, 0x10, RZ ;  /* 0x0000001015357819 */ /* 0x000fe400000006ff */
[----:B------:R-:W-:Y:S02]  /*29c0*/  SHF.L.U32 R40, R40, 0x10, RZ ;  /* 0x0000001028287819 */ /* 0x000fe400000006ff */
[----:B------:R-:W-:-:S02]  /*29d0*/  SHF.L.U32 R42, R42, 0x10, RZ ;  /* 0x000000102a2a7819 */ /* 0x000fc400000006ff */
[----:B------:R-:W-:Y:S02]  /*29e0*/  SHF.L.U32 R19, R19, 0x10, RZ ;  /* 0x0000001013137819 */ /* 0x000fe400000006ff */
[----:B------:R-:W-:Y:S01]  /*29f0*/  SHF.L.U32 R26, R43, 0x10, RZ ;  /* 0x000000102b1a7819 */ /* 0x000fe200000006ff */
[----:B-1----:R-:W-:-:S04]  /*2a00*/  FMUL.FTZ R14, R14, UR11 ;  /* 0x0000000b0e0e7c20 */ /* 0x002fc80008410000 */
[C---:B------:R-:W-:Y:S01]  /*2a10*/  FMUL.FTZ R54, R14.reuse, R14 ;  /* 0x0000000e0e367220 */ /* 0x040fe20000410000 */
[----:B------:R-:W-:Y:S01]  /*2a20*/  FADD.FTZ R21, R51, -R14 ;  /* 0x8000000e33157221 */ /* 0x000fe20000010000 */
[C---:B------:R-:W-:Y:S01]  /*2a30*/  FADD.FTZ R55, -R14.reuse, R25 ;  /* 0x000000190e377221 */ /* 0x040fe20000010100 */
[C---:B------:R-:W-:Y:S01]  /*2a40*/  FADD.FTZ R22, -R14.reuse, R13 ;  /* 0x0000000d0e167221 */ /* 0x040fe20000010100 */
[----:B------:R-:W-:Y:S01]  /*2a50*/  FFMA.FTZ R15, R15, UR11, -R54 ;  /* 0x0000000b0f0f7c23 */ /* 0x000fe20008010836 */
[C---:B------:R-:W-:Y:S01]  /*2a60*/  FADD.FTZ R18, -R14.reuse, R23 ;  /* 0x000000170e127221 */ /* 0x040fe20000010100 */
[C---:B------:R-:W-:Y:S01]  /*2a70*/  FADD.FTZ R13, -R14.reuse, R24 ;  /* 0x000000180e0d7221 */ /* 0x040fe20000010100 */
[--C-:B------:R-:W-:Y:S01]  /*2a80*/  FADD.FTZ R57, R57, -R14.reuse ;  /* 0x8000000e39397221 */ /* 0x100fe20000010000 */
[----:B------:R-:W-:Y:S01]  /*2a90*/  FADD.FTZ R59, -R14, R59 ;  /* 0x0000003b0e3b7221 */ /* 0x000fe20000010100 */
[----:B------:R-:W-:Y:S01]  /*2aa0*/  FSETP.GTU.FTZ.AND P0, PT, R15, RZ, PT ;  /* 0x000000ff0f00720b */ /* 0x000fe20003f1c000 */
[--C-:B------:R-:W-:Y:S01]  /*2ab0*/  FADD.FTZ R61, R61, -R14.reuse ;  /* 0x8000000e3d3d7221 */ /* 0x100fe20000010000 */
[--C-:B------:R-:W-:Y:S01]  /*2ac0*/  FADD.FTZ R43, R38, -R14.reuse ;  /* 0x8000000e262b7221 */ /* 0x100fe20000010000 */
[----:B------:R-:W-:Y:S01]  /*2ad0*/  FADD.FTZ R53, -R14, R53 ;  /* 0x000000350e357221 */ /* 0x000fe20000010100 */
[--C-:B------:R-:W-:Y:S01]  /*2ae0*/  FADD.FTZ R25, R42, -R14.reuse ;  /* 0x8000000e2a197221 */ /* 0x100fe20000010000 */
[----:B------:R-:W-:Y:S01]  /*2af0*/  FADD.FTZ R19, -R14, R19 ;  /* 0x000000130e137221 */ /* 0x000fe20000010100 */
[----:B------:R-:W-:-:S07]  /*2b00*/  FADD.FTZ R51, R26, -R14 ;  /* 0x8000000e1a337221 */ /* 0x000fce0000010000 */
[----:B------:R-:W0:Y:S02]  /*2b10*/  @P0 LDC R12, c[0x0][0x238] ;  /* 0x00008e00ff0c0b82 */ /* 0x000e240000000800 */
[----:B0-----:R-:W-:Y:S01]  /*2b20*/  @P0 FADD.FTZ R15, R15, R12 ;  /* 0x0000000c0f0f0221 */ /* 0x001fe20000010000 */
[----:B------:R-:W-:-:S10]  /*2b30*/  HFMA2.MMA R12, -RZ, RZ, 1.875, 0 ;  /* 0x3f800000ff0c7435 */ /* 0x000fd400000001ff */
[----:B------:R0:W1:Y:S01]  /*2b40*/  @P0 MUFU.RSQ R12, R15 ;  /* 0x0000000f000c0308 */ /* 0x0000620000001400 */
[----:B------:R-:W-:-:S04]  /*2b50*/  ISETP.GE.U32.AND P0, PT, R7, UR14, PT ;  /* 0x0000000e07007c0c */ /* 0x000fc8000bf06070 */
[----:B------:R-:W-:Y:S02]  /*2b60*/  ISETP.GE.AND.EX P0, PT, R31, UR15, PT, P0 ;  /* 0x0000000f1f007c0c */ /* 0x000fe4000bf06300 */
[----:B0-----:R-:W-:Y:S01]  /*2b70*/  SHF.L.U32 R15, R20, 0x10, RZ ;  /* 0x00000010140f7819 */ /* 0x001fe200000006ff */
[--C-:B------:R-:W-:Y:S01]  /*2b80*/  FADD.FTZ R20, R27, -R14.reuse ;  /* 0x8000000e1b147221 */ /* 0x100fe20000010000 */
[----:B------:R-:W-:Y:S01]  /*2b90*/  FADD.FTZ R27, R40, -R14 ;  /* 0x8000000e281b7221 */ /* 0x000fe20000010000 */
[----:B------:R-:W-:Y:S02]  /*2ba0*/  ISETP.LT.U32.AND P0, PT, R2, 0x200, !P0 ;  /* 0x000002000200780c */ /* 0x000fe40004701070 */
[----:B------:R-:W-:Y:S01]  /*2bb0*/  FADD.FTZ R15, -R14, R15 ;  /* 0x0000000f0e0f7221 */ /* 0x000fe20000010100 */
[-C--:B-1----:R-:W-:Y:S01]  /*2bc0*/  FMUL.FTZ R14, R21, R12.reuse ;  /* 0x0000000c150e7220 */ /* 0x082fe20000410000 */
[-C--:B------:R-:W-:Y:S01]  /*2bd0*/  FMUL.FTZ R55, R55, R12.reuse ;  /* 0x0000000c37377220 */ /* 0x080fe20000410000 */
        /* <DEDUP_REMOVED lines=11> */
[----:B------:R-:W-:Y:S01]  /*2c90*/  FMUL.FTZ R26, R13, R12 ;  /* 0x0000000c0d1a7220 */ /* 0x000fe20000410000 */
[----:B--2---:R-:W-:-:S02]  /*2ca0*/  SHF.L.U32 R17, R17, 0x10, RZ ;  /* 0x0000001011117819 */ /* 0x004fc400000006ff */
[----:B---3--:R-:W-:Y:S02]  /*2cb0*/  SHF.L.U32 R16, R16, 0x10, RZ ;  /* 0x0000001010107819 */ /* 0x008fe400000006ff */
[----:B----4-:R-:W-:Y:S01]  /*2cc0*/  SHF.L.U32 R24, R45, 0x10, RZ ;  /* 0x000000102d187819 */ /* 0x010fe200000006ff */
[-C--:B------:R-:W-:Y:S01]  /*2cd0*/  FMUL.FTZ R45, R20, R12.reuse ;  /* 0x0000000c142d7220 */ /* 0x080fe20000410000 */
[----:B------:R-:W-:Y:S01]  /*2ce0*/  FMUL.FTZ R20, R53, R12 ;  /* 0x0000000c35147220 */ /* 0x000fe20000410000 */
[----:B------:R-:W-:Y:S02]  /*2cf0*/  SHF.L.U32 R23, R52, 0x10, RZ ;  /* 0x0000001034177819 */ /* 0x000fe400000006ff */
[----:B------:R-:W-:-:S03]  /*2d00*/  FFMA.FTZ R53, R17, R14, R24 ;  /* 0x0000000e11357223 */ /* 0x000fc60000010018 */
        /* <DEDUP_REMOVED lines=12> */
.L_x_2219:
[----:B------:R-:W-:Y:S04]  /*2dd0*/  BSSY B0, `(.L_x_2220) ;  /* 0x000000f000007945 */ /* 0x000fe80003800000 */
[----:B------:R-:W-:Y:S05]  /*2de0*/  @P2 BRA `(.L_x_2221) ;  /* 0x0000000000342947 */ /* 0x000fea0003800000 */
[----:B------:R-:W-:Y:S01]  /*2df0*/  SHF.R.S32.HI R12, RZ, 0x1f, R44 ;  /* 0x0000001fff0c7819 */ /* 0x000fe2000001142c */
[----:B------:R-:W-:Y:S01]  /*2e00*/  ULDC.64 UR12, c[0x0][0x270] ;  /* 0x00009c00000c7ab9 */ /* 0x000fe20000000a00 */
[----:B------:R-:W-:Y:S02]  /*2e10*/  MOV R13, R49 ;  /* 0x00000031000d7202 */ /* 0x000fe40000000f00 */
[----:B------:R-:W-:Y:S01]  /*2e20*/  F2FP.BF16.F32.PACK_AB R53, R36, R53 ;  /* 0x000000352435723e */ /* 0x000fe200000010ff */
[----:B------:R-:W-:Y:S01]  /*2e30*/  IMAD R15, R12, UR12, RZ ;  /* 0x0000000c0c0f7c24 */ /* 0x000fe2000f8e02ff */
[----:B------:R-:W-:-:S03]  /*2e40*/  MOV R12, R46 ;  /* 0x0000002e000c7202 */ /* 0x000fc60000000f00 */
[C---:B------:R-:W-:Y:S02]  /*2e50*/  IMAD R15, R44.reuse, UR13, R15 ;  /* 0x0000000d2c0f7c24 */ /* 0x040fe4000f8e020f */
[----:B------:R-:W-:Y:S01]  /*2e60*/  IMAD.WIDE.U32 R12, R44, UR12, R12 ;  /* 0x0000000c2c0c7c25 */ /* 0x000fe2000f8e000c */
[----:B------:R-:W-:-:S04]  /*2e70*/  ULDC.64 UR12, c[0x0][0x210] ;  /* 0x00008400000c7ab9 */ /* 0x000fc80000000a00 */
[----:B------:R-:W-:Y:S02]  /*2e80*/  IADD3 R15, R13, R15, RZ ;  /* 0x0000000f0d0f7210 */ /* 0x000fe40007ffe0ff */
[----:B------:R-:W-:-:S04]  /*2e90*/  LEA R14, P2, R12, UR12, 0x1 ;  /* 0x0000000c0c0e7c11 */ /* 0x000fc8000f8408ff */
[----:B------:R-:W-:-:S05]  /*2ea0*/  LEA.HI.X R15, R12, UR13, R15, 0x1, P2 ;  /* 0x0000000d0c0f7c11 */ /* 0x000fca00090f0c0f */
[----:B------:R0:W-:Y:S04]  /*2eb0*/  STG.E desc[UR8][R14.64], R53 ;  /* 0x000000350e007986 */ /* 0x0001e8000c101908 */
.L_x_2221:
[----:B------:R-:W-:Y:S05]  /*2ec0*/  BSYNC B0 ;  /* 0x0000000000007941 */ /* 0x000fea0003800000 */
.L_x_2220:
        /* <DEDUP_REMOVED lines=13> */
.L_x_2222:
        /* <DEDUP_REMOVED lines=14> */
.L_x_2224:
[----:B------:R-:W-:Y:S05]  /*3080*/  BSYNC B0 ;  /* 0x0000000000007941 */ /* 0x000fea0003800000 */
.L_x_2223:
[----:B------:R-:W-:Y:S01]  /*3090*/  ISETP.GE.U32.AND P5, PT, R8, UR14, PT ;  /* 0x0000000e08007c0c */ /* 0x000fe2000bfa6070 */
[--C-:B------:R-:W-:Y:S01]  /*30a0*/  FFMA.FTZ R13, R17, R27, R24.reuse ;  /* 0x0000001b110d7223 */ /* 0x100fe20000010018 */
[----:B------:R-:W-:Y:S01]  /*30b0*/  ISETP.GE.U32.AND P0, PT, R9, UR14, PT ;  /* 0x0000000e09007c0c */ /* 0x000fe2000bf06070 */
[--C-:B------:R-:W-:Y:S01]  /*30c0*/  FFMA.FTZ R27, R16, R20, R23.reuse ;  /* 0x00000014101b7223 */ /* 0x100fe20000010017 */
[----:B------:R-:W-:Y:S01]  /*30d0*/  ISETP.GE.U32.AND P2, PT, R10, UR14, PT ;  /* 0x0000000e0a007c0c */ /* 0x000fe2000bf46070 */
[--C-:B------:R-:W-:Y:S01]  /*30e0*/  FFMA.FTZ R30, R17, R30, R24.reuse ;  /* 0x0000001e111e7223 */ /* 0x100fe20000010018 */
[----:B------:R-:W-:Y:S01]  /*30f0*/  ISETP.GE.U32.AND P3, PT, R11, UR14, PT ;  /* 0x0000000e0b007c0c */ /* 0x000fe2000bf66070 */
[C-C-:B------:R-:W-:Y:S01]  /*3100*/  FFMA.FTZ R45, R17.reuse, R45, R24.reuse ;  /* 0x0000002d112d7223 */ /* 0x140fe20000010018 */
[----:B------:R-:W-:Y:S01]  /*3110*/  ISETP.GE.U32.AND P4, PT, R28, UR14, PT ;  /* 0x0000000e1c007c0c */ /* 0x000fe2000bf86070 */
[--C-:B------:R-:W-:Y:S01]  /*3120*/  FFMA.FTZ R12, R17, R43, R24.reuse ;  /* 0x0000002b110c7223 */ /* 0x100fe20000010018 */
[----:B------:R-:W-:Y:S01]  /*3130*/  ISETP.GE.AND.EX P5, PT, R33, UR15, PT, P5 ;  /* 0x0000000f21007c0c */ /* 0x000fe2000bfa6350 */
[--C-:B------:R-:W-:Y:S01]  /*3140*/  FFMA.FTZ R25, R17, R25, R24.reuse ;  /* 0x0000001911197223 */ /* 0x100fe20000010018 */
[----:B------:R-:W-:Y:S01]  /*3150*/  ISETP.GE.AND.EX P0, PT, R35, UR15, PT, P0 ;  /* 0x0000000f23007c0c */ /* 0x000fe2000bf06300 */
[C-C-:B------:R-:W-:Y:S01]  /*3160*/  FFMA.FTZ R20, R16.reuse, R19, R23.reuse ;  /* 0x0000001310147223 */ /* 0x140fe20000010017 */
[----:B------:R-:W-:Y:S01]  /*3170*/  ISETP.GE.AND.EX P2, PT, R37, UR15, PT, P2 ;  /* 0x0000000f25007c0c */ /* 0x000fe2000bf46320 */
[----:B------:R-:W-:Y:S01]  /*3180*/  FFMA.FTZ R24, R17, R51, R24 ;  /* 0x0000003311187223 */ /* 0x000fe20000010018 */
[----:B------:R-:W-:Y:S01]  /*3190*/  ISETP.GE.AND.EX P3, PT, R39, UR15, PT, P3 ;  /* 0x0000000f27007c0c */ /* 0x000fe2000bf66330 */
[C-C-:B------:R-:W-:Y:S01]  /*31a0*/  FFMA.FTZ R22, R16.reuse, R22, R23.reuse ;  /* 0x0000001610167223 */ /* 0x140fe20000010017 */
[----:B------:R-:W-:Y:S01]  /*31b0*/  ISETP.GE.AND.EX P4, PT, R41, UR15, PT, P4 ;  /* 0x0000000f29007c0c */ /* 0x000fe2000bf86340 */
[--C-:B------:R-:W-:Y:S01]  /*31c0*/  FFMA.FTZ R18, R16, R18, R23.reuse ;  /* 0x0000001210127223 */ /* 0x100fe20000010017 */
[----:B------:R-:W-:Y:S01]  /*31d0*/  ISETP.LT.U32.AND P5, PT, R2, 0x200, !P5 ;  /* 0x000002000200780c */ /* 0x000fe20006fa1070 */
[--C-:B------:R-:W-:Y:S01]  /*31e0*/  FFMA.FTZ R19, R16, R26, R23.reuse ;  /* 0x0000001a10137223 */ /* 0x100fe20000010017 */
[----:B------:R-:W-:Y:S01]  /*31f0*/  ISETP.LT.U32.AND P0, PT, R2, 0x200, !P0 ;  /* 0x000002000200780c */ /* 0x000fe20004701070 */
[----:B------:R-:W-:Y:S01]  /*3200*/  FFMA.FTZ R21, R16, R21, R23 ;  /* 0x0000001510157223 */ /* 0x000fe20000010017 */
[----:B------:R-:W-:-:S02]  /*3210*/  ISETP.LT.U32.AND P2, PT, R2, 0x200, !P2 ;  /* 0x000002000200780c */ /* 0x000fc40005741070 */
[C---:B------:R-:W-:Y:S02]  /*3220*/  ISETP.LT.U32.AND P3, PT, R2.reuse, 0x200, !P3 ;  /* 0x000002000200780c */ /* 0x040fe40005f61070 */
[----:B------:R-:W-:Y:S01]  /*3230*/  ISETP.LT.U32.AND P4, PT, R2, 0x200, !P4 ;  /* 0x000002000200780c */ /* 0x000fe20006781070 */
[----:B------:R-:W-:-:S12]  /*3240*/  @!P6 BRA `(.L_x_2225) ;  /* 0x000000000028e947 */ /* 0x000fd80003800000 */
        /* <DEDUP_REMOVED lines=10> */
.L_x_2225:
[----:B------:R-:W-:Y:S04]  /*32f0*/  BSSY B0, `(.L_x_2226) ;  /* 0x0000010000007945 */ /* 0x000fe80003800000 */
[----:B------:R-:W-:Y:S05]  /*3300*/  @P1 BRA `(.L_x_2227) ;  /* 0x0000000000381947 */ /* 0x000fea0003800000 */
[----:B------:R-:W-:Y:S01]  /*3310*/  IADD3 R17, R44, 0x40, RZ ;  /* 0x000000402c117810 */ /* 0x000fe20007ffe0ff */
[----:B------:R-:W-:Y:S01]  /*3320*/  ULDC.64 UR12, c[0x0][0x270] ;  /* 0x00009c00000c7ab9 */ /* 0x000fe20000000a00 */
[----:B0-----:R-:W-:Y:S02]  /*3330*/  MOV R15, R49 ;  /* 0x00000031000f7202 */ /* 0x001fe40000000f00 */
[----:B------:R-:W-:Y:S02]  /*3340*/  SHF.R.S32.HI R14, RZ, 0x1f, R17 ;  /* 0x0000001fff0e7819 */ /* 0x000fe40000011411 */
[----:B------:R-:W-:-:S03]  /*3350*/  F2FP.BF16.F32.PACK_AB R21, R21, R30 ;  /* 0x0000001e1515723e */ /* 0x000fc600000010ff */
[----:B------:R-:W-:Y:S01]  /*3360*/  IMAD R16, R14, UR12, RZ ;  /* 0x0000000c0e107c24 */ /* 0x000fe2000f8e02ff */
[----:B------:R-:W-:-:S05]  /*3370*/  MOV R14, R46 ;  /* 0x0000002e000e7202 */ /* 0x000fca0000000f00 */
[----:B------:R-:W-:-:S04]  /*3380*/  IMAD.WIDE.U32 R14, R17, UR12, R14 ;  /* 0x0000000c110e7c25 */ /* 0x000fc8000f8e000e */
[----:B------:R-:W-:Y:S01]  /*3390*/  IMAD R17, R17, UR13, R16 ;  /* 0x0000000d11117c24 */ /* 0x000fe2000f8e0210 */
[----:B------:R-:W-:Y:S02]  /*33a0*/  ULDC.64 UR12, c[0x0][0x210] ;  /* 0x00008400000c7ab9 */ /* 0x000fe40000000a00 */
[----:B------:R-:W-:Y:S02]  /*33b0*/  LEA R16, P1, R14, UR12, 0x1 ;  /* 0x0000000c0e107c11 */ /* 0x000fe4000f8208ff */
[----:B------:R-:W-:-:S04]  /*33c0*/  IADD3 R17, R15, R17, RZ ;  /* 0x000000110f117210 */ /* 0x000fc80007ffe0ff */
[----:B------:R-:W-:-:S05]  /*33d0*/  LEA.HI.X R17, R14, UR13, R17, 0x1, P1 ;  /* 0x0000000d0e117c11 */ /* 0x000fca00088f0c11 */
[----:B------:R1:W-:Y:S02]  /*33e0*/  STG.E desc[UR8][R16.64], R21 ;  /* 0x0000001510007986 */ /* 0x0003e4000c101908 */
.L_x_2227:
[----:B------:R-:W-:Y:S05]  /*33f0*/  BSYNC B0 ;  /* 0x0000000000007941 */ /* 0x000fea0003800000 */
.L_x_2226:
[----:B------:R-:W-:Y:S05]  /*3400*/  @!P6 BRA `(.L_x_2228) ;  /* 0x000000000028e947 */ /* 0x000fea0003800000 */
[----:B-1----:R-:W-:Y:S01]  /*3410*/  FMUL.FTZ R17, R22, -1.4426950216293334961 ;  /* 0xbfb8aa3b16117820 */ /* 0x002fe20000410000 */
        /* <DEDUP_REMOVED lines=9> */
.L_x_2228:
[----:B------:R-:W-:Y:S04]  /*34b0*/  BSSY B0, `(.L_x_2229) ;  /* 0x000000e000007945 */ /* 0x000fe80003800000 */
[----:B------:R-:W-:Y:S05]  /*34c0*/  @!P5 BRA `(.L_x_2230) ;  /* 0x000000000030d947 */ /* 0x000fea0003800000 */
[----:B------:R-:W-:Y:S01]  /*34d0*/  ULDC.64 UR12, c[0x0][0x270] ;  /* 0x00009c00000c7ab9 */ /* 0x000fe20000000a00 */
[----:B0-----:R-:W-:Y:S01]  /*34e0*/  MOV R14, R46 ;  /* 0x0000002e000e7202 */ /* 0x001fe20000000f00 */
[----:B-1----:R-:W-:Y:S01]  /*34f0*/  IMAD R17, R33, UR12, RZ ;  /* 0x0000000c21117c24 */ /* 0x002fe2000f8e02ff */
        /* <DEDUP_REMOVED lines=9> */
.L_x_2230:
[----:B------:R-:W-:Y:S05]  /*3590*/  BSYNC B0 ;  /* 0x0000000000007941 */ /* 0x000fea0003800000 */
.L_x_2229:
        /* <DEDUP_REMOVED lines=11> */
.L_x_2231:
[----:B------:R-:W-:Y:S04]  /*3650*/  BSSY B0, `(.L_x_2232) ;  /* 0x000000e000007945 */ /* 0x000fe80003800000 */
[----:B------:R-:W-:Y:S05]  /*3660*/  @!P0 BRA `(.L_x_2233) ;  /* 0x0000000000308947 */ /* 0x000fea0003800000 */
[----:B------:R-:W-:Y:S01]  /*3670*/  ULDC.64 UR12, c[0x0][0x270] ;  /* 0x00009c00000c7ab9 */ /* 0x000fe20000000a00 */
[----:B0-----:R-:W-:Y:S01]  /*3680*/  MOV R14, R46 ;  /* 0x0000002e000e7202 */ /* 0x001fe20000000f00 */
[----:B-12---:R-:W-:Y:S01]  /*3690*/  IMAD R16, R35, UR12, RZ ;  /* 0x0000000c23107c24 */ /* 0x006fe2000f8e02ff */
        /* <DEDUP_REMOVED lines=9> */
.L_x_2233:
[----:B------:R-:W-:Y:S05]  /*3730*/  BSYNC B0 ;  /* 0x0000000000007941 */ /* 0x000fea0003800000 */
.L_x_2232:
        /* <DEDUP_REMOVED lines=11> */
.L_x_2234:
[----:B------:R-:W-:Y:S04]  /*37f0*/  BSSY B0, `(.L_x_2235) ;  /* 0x000000e000007945 */ /* 0x000fe80003800000 */
[----:B------:R-:W-:Y:S05]  /*3800*/  @!P2 BRA `(.L_x_2236) ;  /* 0x000000000030a947 */ /* 0x000fea0003800000 */
[----:B------:R-:W-:Y:S01]  /*3810*/  ULDC.64 UR12, c[0x0][0x270] ;  /* 0x00009c00000c7ab9 */ /* 0x000fe20000000a00 */
[----:B-123--:R-:W-:Y:S01]  /*3820*/  MOV R16, R46 ;  /* 0x0000002e00107202 */ /* 0x00efe20000000f00 */
        /* <DEDUP_REMOVED lines=10> */
.L_x_2236:
[----:B------:R-:W-:Y:S05]  /*38d0*/  BSYNC B0 ;  /* 0x0000000000007941 */ /* 0x000fea0003800000 */
.L_x_2235:
[----:B------:R-:W-:Y:S05]  /*38e0*/  @!P6 BRA `(.L_x_2237) ;  /* 0x000000000028e947 */ /* 0x000fea0003800000 */
[----:B------:R-:W-:Y:S01]  /*38f0*/  FMUL.FTZ R12, R25, -1.4426950216293334961 ;  /* 0xbfb8aa3b190c7820 */ /* 0x000fe20000410000 */
[----:B0---4-:R-:W-:-:S05]  /*3900*/  FMUL.FTZ R15, R20, -1.4426950216293334961 ;  /* 0xbfb8aa3b140f7820 */ /* 0x011fca0000410000 */
        /* <DEDUP_REMOVED lines=8> */
.L_x_2237:
[----:B------:R-:W-:Y:S04]  /*3990*/  BSSY B0, `(.L_x_2238) ;  /* 0x000000e000007945 */ /* 0x000fe80003800000 */
[----:B------:R-:W-:Y:S05]  /*39a0*/  @!P3 BRA `(.L_x_2239) ;  /* 0x000000000030b947 */ /* 0x000fea0003800000 */
[----:B------:R-:W-:Y:S01]  /*39b0*/  ULDC.64 UR12, c[0x0][0x270] ;  /* 0x00009c00000c7ab9 */ /* 0x000fe20000000a00 */
[----:B0---4-:R-:W-:Y:S01]  /*39c0*/  MOV R14, R46 ;  /* 0x0000002e000e7202 */ /* 0x011fe20000000f00 */
        /* <DEDUP_REMOVED lines=10> */
.L_x_2239:
[----:B------:R-:W-:Y:S05]  /*3a70*/  BSYNC B0 ;  /* 0x0000000000007941 */ /* 0x000fea0003800000 */
.L_x_2238:
[----:B------:R-:W-:Y:S05]  /*3a80*/  @!P6 BRA `(.L_x_2240) ;  /* 0x000000000028e947 */ /* 0x000fea0003800000 */
[----:B0-----:R-:W-:Y:S01]  /*3a90*/  FMUL.FTZ R12, R24, -1.4426950216293334961 ;  /* 0xbfb8aa3b180c7820 */ /* 0x001fe20000410000 */
[----:B----4-:R-:W-:-:S05]  /*3aa0*/  FMUL.FTZ R14, R19, -1.4426950216293334961 ;  /* 0xbfb8aa3b130e7820 */ /* 0x010fca0000410000 */
[----:B------:R-:W0:Y:S08]  /*3ab0*/  MUFU.EX2 R12, R12 ;  /* 0x0000000c000c7308 */ /* 0x000e300000000800 */
[----:B------:R-:W4:Y:S01]  /*3ac0*/  MUFU.EX2 R14, R14 ;  /* 0x0000000e000e7308 */ /* 0x000f220000000800 */
[----:B0-----:R-:W-:-:S07]  /*3ad0*/  FADD.FTZ R13, R12, 1 ;  /* 0x3f8000000c0d7421 */ /* 0x001fce0000010000 */
[----:B------:R-:W0:Y:S01]  /*3ae0*/  MUFU.RCP R13, R13 ;  /* 0x0000000d000d7308 */ /* 0x000e220000001000 */
[----:B----4-:R-:W-:-:S07]  /*3af0*/  FADD.FTZ R15, R14, 1 ;  /* 0x3f8000000e0f7421 */ /* 0x010fce0000010000 */
[----:B-123--:R-:W1:Y:S01]  /*3b00*/  MUFU.RCP R16, R15 ;  /* 0x0000000f00107308 */ /* 0x00ee620000001000 */
[----:B0-----:R-:W-:Y:S01]  /*3b10*/  FMUL.FTZ R24, R24, R13 ;  /* 0x0000000d18187220 */ /* 0x001fe20000410000 */
[----:B-1----:R-:W-:-:S07]  /*3b20*/  FMUL.FTZ R19, R19, R16 ;  /* 0x0000001013137220 */ /* 0x002fce0000410000 */
.L_x_2240:
[----:B------:R-:W-:Y:S04]  /*3b30*/  BSSY B0, `(.L_x_2241) ;  /* 0x000000d000007945 */ /* 0x000fe80003800000 */
[----:B------:R-:W-:Y:S05]  /*3b40*/  @!P4 BRA `(.L_x_2242) ;  /* 0x00000000002cc947 */ /* 0x000fea0003800000 */
[----:B------:R-:W-:Y:S01]  /*3b50*/  ULDC.64 UR12, c[0x0][0x270] ;  /* 0x00009c00000c7ab9 */ /* 0x000fe20000000a00 */
[----:B------:R-:W-:Y:S01]  /*3b60*/  MOV R47, R49 ;  /* 0x00000031002f7202 */ /* 0x000fe20000000f00 */
[----:B0---4-:R-:W-:Y:S01]  /*3b70*/  IMAD R13, R41, UR12, RZ ;  /* 0x0000000c290d7c24 */ /* 0x011fe2000f8e02ff */
        /* <DEDUP_REMOVED lines=8> */
.L_x_2242:
[----:B------:R-:W-:Y:S05]  /*3c00*/  BSYNC B0 ;  /* 0x0000000000007941 */ /* 0x000fea0003800000 */
.L_x_2241:
[----:B------:R-:W-:Y:S02]  /*3c10*/  IADD3 R6, R5, R6, RZ ;  /* 0x0000000605067210 */ /* 0x000fe40007ffe0ff */
[----:B------:R-:W-:Y:S02]  /*3c20*/  IADD3 R4, R4, 0x1, RZ ;  /* 0x0000000104047810 */ /* 0x000fe40007ffe0ff */
[----:B------:R-:W-:-:S13]  /*3c30*/  ISETP.GE.AND P0, PT, R6, UR4, PT ;  /* 0x0000000406007c0c */ /* 0x000fda000bf06270 */
[----:B------:R-:W-:Y:S05]  /*3c40*/  @!P0 BRA `(.L_x_2243) ;  /* 0xffffffc400848947 */ /* 0x000fea000383ffff */
[----:B------:R-:W-:Y:S05]  /*3c50*/  EXIT ;  /* 0x000000000000794d */ /* 0x000fea0003800000 */
.L_x_2244:
        /* <DEDUP_REMOVED lines=10> */
.L_x_3338:


//--------------------- .text._Z35group_norm_nhwc_fwd_one_pass_kernelI11Bf16IOBf16WLi512ELi32ELi512EEv26Group_norm_nhwc_fwd_params --------------------------
	.section	.text._Z35group_norm_nhwc_fwd_one_pass_kernelI11Bf16IOBf16WLi512ELi32ELi512EEv26Group_norm_nhwc_fwd_params,"ax",@progbits
	.align	128
        .global         _Z35group_norm_nhwc_fwd_one_pass_kernelI11Bf16IOBf16WLi512ELi32ELi512EEv26Group_norm_nhwc_fwd_params
        .type           _Z35group_norm_nhwc_fwd_one_pass_kernelI11Bf16IOBf16WLi512ELi32ELi512EEv26Group_norm_nhwc_fwd_params,@function
        .size           _Z35group_norm_nhwc_fwd_one_pass_kernelI11Bf16IOBf16WLi512ELi32ELi512EEv26Group_norm_nhwc_fwd_params,(.L_x_3339 - _Z35group_norm_nhwc_fwd_one_pass_kernelI11Bf16IOBf16WLi512ELi32ELi512EEv26Group_norm_nhwc_fwd_params)
        .other          _Z35group_norm_nhwc_fwd_one_pass_kernelI11Bf16IOBf16WLi512ELi32ELi512EEv26Group_norm_nhwc_fwd_params,@"STO_CUDA_ENTRY STV_DEFAULT"
_Z35group_norm_nhwc_fwd_one_pass_kernelI11Bf16IOBf16WLi512ELi32ELi512EEv26Group_norm_nhwc_fwd_params:
.text._Z35group_norm_nhwc_fwd_one_pass_kernelI11Bf16IOBf16WLi512ELi32ELi512EEv26Group_norm_nhwc_fwd_params:
        /* <DEDUP_REMOVED lines=19> */
.L_x_2306:
        /* <DEDUP_REMOVED lines=12> */
[----:B--23--:R-:W-:-:S05]  /*01f0*/  IADD3 R8, RZ, -R5, RZ ;  /* 0x80000005ff087210 */ /* 0x00cfca0007ffe0ff */
        /* <DEDUP_REMOVED lines=23> */
[----:B------:R-:W-:-:S03]  /*0370*/  SHF.R.S32.HI R15, RZ, 0x1f, R10 ;  /* 0x0000001fff0f7819 */ /* 0x000fc6000001140a */
        /* <DEDUP_REMOVED lines=72> */
[----:B-----5:R-:W-:Y:S01]  /*0800*/  @!P6 LEA R46, P0, R18, R46, 0x1 ;  /* 0x0000002e122ee211 */ /* 0x020fe200078008ff */
[----:B------:R-:W-:Y:S01]  /*0810*/  @!P3 IMAD.MOV.U32 R19, RZ, RZ, R89 ;  /* 0x000000ffff13b224 */ /* 0x000fe200078e0059 */
[----:B------:R-:W-:Y:S01]  /*0820*/  @!P5 MOV R16, R86 ;  /* 0x000000560010d202 */ /* 0x000fe20000000f00 */
[----:B------:R-:W-:Y:S01]  /*0830*/  @!P3 IMAD R23, R10, R27, R14 ;  /* 0x0000001b0a17b224 */ /* 0x000fe200078e020e */
[----:B------:R-:W-:-:S02]  /*0840*/  @!P6 LEA.HI.X R47, R18, R47, R12, 0x1, P0 ;  /* 0x0000002f122fe211 */ /* 0x000fc400000f0c0c */
[----:B------:R-:W-:Y:S01]  /*0850*/  @!P3 MOV R18, R86 ;  /* 0x000000560012b202 */ /* 0x000fe20000000f00 */
[----:B------:R-:W-:-:S04]  /*0860*/  @!P5 IMAD.WIDE.U32 R16, R8, R24, R16 ;  /* 0x000000180810d225 */ /* 0x000fc800078e0010 */
[----:B------:R-:W-:Y:S01]  /*0870*/  @!P3 IMAD.WIDE.U32 R18, R10, R26, R18 ;  /* 0x0000001a0a12b225 */ /* 0x000fe200078e0012 */
[----:B------:R-:W-:Y:S02]  /*0880*/  @!P5 IADD3 R12, R17, R21, RZ ;  /* 0x00000015110cd210 */ /* 0x000fe40007ffe0ff */
[C---:B--2---:R-:W-:Y:S02]  /*0890*/  @!P5 LEA R62, P0, R16.reuse, R62, 0x1 ;  /* 0x0000003e103ed211 */ /* 0x044fe400078008ff */
[----:B------:R-:W-:Y:S02]  /*08a0*/  @!P3 IADD3 R14, R19, R23, RZ ;  /* 0x00000017130eb210 */ /* 0x000fe40007ffe0ff */
[----:B------:R-:W-:Y:S02]  /*08b0*/  @!P5 LEA.HI.X R63, R16, R63, R12, 0x1, P0 ;  /* 0x0000003f103fd211 */ /* 0x000fe400000f0c0c */
[----:B---3--:R-:W-:Y:S02]  /*08c0*/  @!P3 LEA R42, P0, R18, R42, 0x1 ;  /* 0x0000002a122ab211 */ /* 0x008fe400078008ff */
[----:B------:R-:W-:-:S02]  /*08d0*/  IADD3 R12, R4, 0xa0, RZ ;  /* 0x000000a0040c7810 */ /* 0x000fc40007ffe0ff */
[----:B------:R-:W-:Y:S02]  /*08e0*/  @!P3 LEA.HI.X R43, R18, R43, R14, 0x1, P0 ;  /* 0x0000002b122bb211 */ /* 0x000fe400000f0c0e */
[----:B------:R-:W-:Y:S02]  /*08f0*/  ISETP.GE.U32.AND P0, PT, R12, UR12, PT ;  /* 0x0000000c0c007c0c */ /* 0x000fe4000bf06070 */
        /* <DEDUP_REMOVED lines=99> */
[----:B-1----:R-:W-:-:S03]  /*0f30*/  @!P2 LEA R32, P3, R28, R32, 0x1 ;  /* 0x000000201c20a211 */ /* 0x002fc600078608ff */
[----:B------:R-:W-:-:S05]  /*0f40*/  @!P2 IMAD.IADD R24, R29, 0x1, R31 ;  /* 0x000000011d18a824 */ /* 0x000fca00078e021f */
        /* <DEDUP_REMOVED lines=51> */
[----:B-1----:R-:W-:Y:S01]  /*1280*/  @!P5 IMAD R50, R55, R74, RZ ;  /* 0x0000004a3732d224 */ /* 0x002fe200078e02ff */
[----:B------:R-:W-:-:S03]  /*1290*/  @!P5 MOV R55, R89 ;  /* 0x000000590037d202 */ /* 0x000fc60000000f00 */
        /* <DEDUP_REMOVED lines=58> */
[----:B------:R-:W-:Y:S02]  /*1640*/  IMAD.U32 R35, R54, 0x10000, RZ ;  /* 0x0001000036237824 */ /* 0x000fe400078e00ff */
[----:B------:R-:W-:Y:S02]  /*1650*/  FFMA.FTZ R33, R34, R34, R33 ;  /* 0x0000002222217223 */ /* 0x000fe40000010021 */
        /* <DEDUP_REMOVED lines=209> */
.L_x_2246:
[----:B------:R-:W-:Y:S05]  /*2370*/  BSYNC B0 ;  /* 0x0000000000007941 */ /* 0x000fea0003800000 */
.L_x_2245:
        /* <DEDUP_REMOVED lines=28> */
.L_x_2249:
[----:B0-----:R-:W2:Y:S04]  /*2540*/  LDG.E.STRONG.GPU R33, desc[UR8][R28.64] ;  /* 0x000000081c217981 */ /* 0x001ea8000c1ef900 */
[----:B--2---:R-:W-:Y:S01]  /*2550*/  CCTL.IVALL ;  /* 0x00000000ff00798f */ /* 0x004fe20002000000 */
[----:B------:R-:W-:Y:S05]  /*2560*/  YIELD ;  /* 0x0000000000007946 */ /* 0x000fea0003800000 */
[----:B------:R-:W-:-:S13]  /*2570*/  ISETP.NE.AND P5, PT, R33, R38, PT ;  /* 0x000000262100720c */ /* 0x000fda0003fa5270 */
[----:B------:R-:W-:Y:S05]  /*2580*/  @P5 BRA `(.L_x_2249) ;  /* 0xfffffffc00ec5947 */ /* 0x000fea000383ffff */
.L_x_2248:
        /* <DEDUP_REMOVED lines=24> */
.L_x_2253:
        /* <DEDUP_REMOVED lines=110> */
[----:B------:R-:W-:Y:S01]  /*2df0*/  IADD3 R33, R33, -0x10, RZ ;  /* 0xfffffff021217810 */ /* 0x000fe20007ffe0ff */
[----:B------:R-:W-:Y:S02]  /*2e00*/  VIADD R34, R34, 0x10 ;  /* 0x0000001022227836 */ /* 0x000fe40000000000 */
[----:B--2---:R-:W-:Y:S01]  /*2e10*/  @!P5 FADD.FTZ R46, R46, R28 ;  /* 0x0000001c2e2ed221 */ /* 0x004fe20000010000 */
[----:B------:R-:W-:Y:S01]  /*2e20*/  @!P5 FADD.FTZ R47, R47, R29 ;  /* 0x0000001d2f2fd221 */ /* 0x000fe20000010000 */
[----:B------:R-:W-:-:S13]  /*2e30*/  ISETP.GT.AND P5, PT, R33, 0xc, PT ;  /* 0x0000000c2100780c */ /* 0x000fda0003fa4270 */
[----:B------:R-:W-:Y:S05]  /*2e40*/  @P5 BRA `(.L_x_2253) ;  /* 0xfffffff800305947 */ /* 0x000fea000383ffff */
.L_x_2252:
        /* <DEDUP_REMOVED lines=63> */
.L_x_2254:
[----:B------:R-:W-:-:S04]  /*3240*/  LOP3.LUT P5, RZ, R83, 0x1, RZ, 0xc0, !PT ;  /* 0x0000000153ff7812 */ /* 0x000fc800078ac0ff */
[----:B------:R-:W-:-:S13]  /*3250*/  ISETP.NE.OR P5, PT, R33, RZ, P5 ;  /* 0x000000ff2100720c */ /* 0x000fda0002fa5670 */
[----:B------:R-:W-:Y:S05]  /*3260*/  @!P5 BRA `(.L_x_2250) ;  /* 0x000000000088d947 */ /* 0x000fea0003800000 */
.L_x_2251:
[----:B------:R-:W0:Y:S01]  /*3270*/  S2UR UR6, SR_CTAID.X ;  /* 0x00000000000679c3 */ /* 0x000e220000002500 */
[----:B------:R-:W-:Y:S01]  /*3280*/  NOP ;  /* 0x0000000000007918 */ /* 0x000fe20000000000 */
.L_x_2255:
        /* <DEDUP_REMOVED lines=32> */
.L_x_2250:
        /* <DEDUP_REMOVED lines=10> */
.L_x_2257:
[----:B------:R-:W-:Y:S05]  /*3530*/  BSYNC B0 ;  /* 0x0000000000007941 */ /* 0x000fea0003800000 */
.L_x_2256:
        /* <DEDUP_REMOVED lines=17> */
.L_x_2247:
        /* <DEDUP_REMOVED lines=24> */
[----:B------:R-:W-:-:S03]  /*37d0*/  IADD3.X R37, R90, UR13, RZ, P5, !PT ;  /* 0x0000000d5a257c10 */ /* 0x000fc6000affe4ff */
[----:B0-----:R-:W0:Y:S01]  /*37e0*/  LDC R39, c[0x0][0x294] ;  /* 0x0000a500ff277b82 */ /* 0x001e220000000800 */
[----:B------:R-:W2:Y:S04]  /*37f0*/  LDG.E.U16 R38, desc[UR8][R34.64] ;  /* 0x0000000822267981 */ /* 0x000ea8000c1e1500 */
[----:B------:R-:W3:Y:S04]  /*3800*/  LDG.E.U16 R33, desc[UR8][R34.64+0x2] ;  /* 0x0000020822217981 */ /* 0x000ee8000c1e1500 */
[----:B------:R-:W4:Y:S04]  /*3810*/  LDG.E.U16 R28, desc[UR8][R36.64] ;  /* 0x00000008241c7981 */ /* 0x000f28000c1e1500 */
[----:B------:R-:W5:Y:S04]  /*3820*/  LDG.E.U16 R29, desc[UR8][R36.64+0x2] ;  /* 0x00000208241d7981 */ /* 0x000f68000c1e1500 */
[----:B------:R-:W1:Y:S02]  /*3830*/  LDS.64 R30, [UR6+0x98] ;  /* 0x00009806ff1e7984 */ /* 0x000e640008000a00 */
[----:B-1----:R-:W-:-:S04]  /*3840*/  FMUL.FTZ R30, R30, UR7 ;  /* 0x000000071e1e7c20 */ /* 0x002fc80008410000 */
[----:B------:R-:W-:-:S04]  /*3850*/  FMUL.FTZ R40, R30, R30 ;  /* 0x0000001e1e287220 */ /* 0x000fc80000410000 */
[----:B------:R-:W-:-:S05]  /*3860*/  FFMA.FTZ R31, R31, UR7, -R40 ;  /* 0x000000071f1f7c23 */ /* 0x000fca0008010828 */
[----:B------:R-:W-:-:S13]  /*3870*/  FSETP.GTU.FTZ.AND P5, PT, R31, RZ, PT ;  /* 0x000000ff1f00720b */ /* 0x000fda0003fbc000 */
[----:B------:R-:W1:Y:S01]  /*3880*/  @P5 LDC R40, c[0x0][0x238] ;  /* 0x00008e00ff285b82 */ /* 0x000e620000000800 */
[----:B------:R-:W-:Y:S02]  /*3890*/  SHF.L.U32 R53, R53, 0x10, RZ ;  /* 0x0000001035357819 */ /* 0x000fe400000006ff */
[----:B------:R-:W-:Y:S01]  /*38a0*/  SHF.L.U32 R41, R66, 0x10, RZ ;  /* 0x0000001042297819 */ /* 0x000fe200000006ff */
[----:B-1----:R-:W-:Y:S01]  /*38b0*/  @P5 FADD.FTZ R40, R31, R40 ;  /* 0x000000281f285221 */ /* 0x002fe20000010000 */
[----:B------:R-:W-:-:S10]  /*38c0*/  HFMA2.MMA R31, -RZ, RZ, 1.875, 0 ;  /* 0x3f800000ff1f7435 */ /* 0x000fd400000001ff */
[----:B------:R1:W0:Y:S01]  /*38d0*/  @P5 MUFU.RSQ R31, R40 ;  /* 0x00000028001f5308 */ /* 0x0002220000001400 */
[----:B------:R-:W-:Y:S01]  /*38e0*/  ISETP.NE.AND P5, PT, RZ, UR10, PT ;  /* 0x0000000aff007c0c */ /* 0x000fe2000bfa5270 */
[----:B------:R-:W-:Y:S01]  /*38f0*/  FADD.FTZ R42, -R30, R41 ;  /* 0x000000291e2a7221 */ /* 0x000fe20000010100 */
[----:B------:R-:W-:Y:S02]  /*3900*/  SHF.L.U32 R43, R54, 0x10, RZ ;  /* 0x00000010362b7819 */ /* 0x000fe400000006ff */
[----:B------:R-:W-:Y:S01]  /*3910*/  SHF.L.U32 R67, R67, 0x10, RZ ;  /* 0x0000001043437819 */ /* 0x000fe200000006ff */
[--C-:B-1----:R-:W-:Y:S02]  /*3920*/  FADD.FTZ R40, R53, -R30.reuse ;  /* 0x8000001e35287221 */ /* 0x102fe40000010000 */
[----:B------:R-:W-:Y:S02]  /*3930*/  FADD.FTZ R44, R43, -R30 ;  /* 0x8000001e2b2c7221 */ /* 0x000fe40000010000 */
[----:B------:R-:W-:Y:S01]  /*3940*/  FADD.FTZ R46, -R30, R67 ;  /* 0x000000431e2e7221 */ /* 0x000fe20000010100 */
[-C--:B0-----:R-:W-:Y:S01]  /*3950*/  FMUL.FTZ R42, R42, R31.reuse ;  /* 0x0000001f2a2a7220 */ /* 0x081fe20000410000 */
[----:B------:R-:W-:Y:S01]  /*3960*/  FMUL.FTZ R40, R40, R31 ;  /* 0x0000001f28287220 */ /* 0x000fe20000410000 */
[----:B--2---:R-:W-:-:S02]  /*3970*/  SHF.L.U32 R38, R38, 0x10, RZ ;  /* 0x0000001026267819 */ /* 0x004fc400000006ff */
[----:B---3--:R-:W-:Y:S02]  /*3980*/  SHF.L.U32 R33, R33, 0x10, RZ ;  /* 0x0000001021217819 */ /* 0x008fe400000006ff */
[----:B----4-:R-:W-:Y:S01]  /*3990*/  SHF.L.U32 R35, R28, 0x10, RZ ;  /* 0x000000101c237819 */ /* 0x010fe200000006ff */
[----:B-----5:R-:W-:-:S04]  /*39a0*/  IMAD.U32 R34, R29, 0x10000, RZ ;  /* 0x000100001d227824 */ /* 0x020fc800078e00ff */
        /* <DEDUP_REMOVED lines=13> */
.L_x_2258:
        /* <DEDUP_REMOVED lines=15> */
.L_x_2260:
[----:B------:R-:W-:Y:S05]  /*3b70*/  BSYNC B0 ;  /* 0x0000000000007941 */ /* 0x000fea0003800000 */
.L_x_2259:
[-C--:B------:R-:W-:Y:S01]  /*3b80*/  FMUL.FTZ R44, R44, R31.reuse ;  /* 0x0000001f2c2c7220 */ /* 0x080fe20000410000 */
[----:B------:R-:W-:Y:S01]  /*3b90*/  FMUL.FTZ R46, R46, R31 ;  /* 0x0000001f2e2e7220 */ /* 0x000fe20000410000 */
[----:B------:R-:W-:Y:S02]  /*3ba0*/  SHF.L.U32 R55, R55, 0x10, RZ ;  /* 0x0000001037377819 */ /* 0x000fe400000006ff */
[----:B------:R-:W-:Y:S01]  /*3bb0*/  SHF.L.U32 R41, R68, 0x10, RZ ;  /* 0x0000001044297819 */ /* 0x000fe200000006ff */
        /* <DEDUP_REMOVED lines=13> */
.L_x_2261:
        /* <DEDUP_REMOVED lines=15> */
.L_x_2263:
[----:B------:R-:W-:Y:S05]  /*3d80*/  BSYNC B0 ;  /* 0x0000000000007941 */ /* 0x000fea0003800000 */
.L_x_2262:
        /* <DEDUP_REMOVED lines=23> */
.L_x_2264:
        /* <DEDUP_REMOVED lines=15> */
.L_x_2266:
[----:B------:R-:W-:Y:S05]  /*3ff0*/  BSYNC B0 ;  /* 0x0000000000007941 */ /* 0x000fea0003800000 */
.L_x_2265:
[-C--:B------:R-:W-:Y:S01]  /*4000*/  FMUL.FTZ R40, R40, R31.reuse ;  /* 0x0000001f28287220 */ /* 0x080fe20000410000 */
[----:B------:R-:W-:Y:S01]  /*4010*/  FMUL.FTZ R42, R42, R31 ;  /* 0x0000001f2a2a7220 */ /* 0x000fe20000410000 */
[----:B------:R-:W-:Y:S01]  /*4020*/  FADD.FTZ R36, R57, -R30 ;  /* 0x8000001e39247221 */ /* 0x000fe20000010000 */
        /* <DEDUP_REMOVED lines=14> */
.L_x_2267:
        /* <DEDUP_REMOVED lines=15> */
.L_x_2269:
[----:B------:R-:W-:Y:S05]  /*4200*/  BSYNC B0 ;  /* 0x0000000000007941 */ /* 0x000fea0003800000 */
.L_x_2268:
        /* <DEDUP_REMOVED lines=17> */
.L_x_2270:
        /* <DEDUP_REMOVED lines=15> */
.L_x_2272:
[----:B------:R-:W-:Y:S05]  /*4410*/  BSYNC B0 ;  /* 0x0000000000007941 */ /* 0x000fea0003800000 */
.L_x_2271:
[--C-:B0-----:R-:W-:Y:S01]  /*4420*/  FADD.FTZ R4, R11, -R30.reuse ;  /* 0x8000001e0b047221 */ /* 0x101fe20000010000 */
[----:B------:R-:W-:Y:S01]  /*4430*/  FADD.FTZ R6, -R30, R71 ;  /* 0x000000471e067221 */ /* 0x000fe20000010100 */
[----:B------:R-:W-:Y:S01]  /*4440*/  SHF.L.U32 R59, R59, 0x10, RZ ;  /* 0x000000103b3b7819 */ /* 0x000fe200000006ff */
[----:B------:R-:W-:Y:S01]  /*4450*/  IMAD.U32 R73, R73, 0x10000, RZ ;  /* 0x0001000049497824 */ /* 0x000fe200078e00ff */
[----:B------:R-:W-:Y:S01]  /*4460*/  SHF.L.U32 R5, R72, 0x10, RZ ;  /* 0x0000001048057819 */ /* 0x000fe200000006ff */
[-C--:B------:R-:W-:Y:S01]  /*4470*/  FMUL.FTZ R4, R4, R31.reuse ;  /* 0x0000001f04047220 */ /* 0x080fe20000410000 */
[----:B------:R-:W-:Y:S01]  /*4480*/  FMUL.FTZ R6, R6, R31 ;  /* 0x0000001f06067220 */ /* 0x000fe20000410000 */
[----:B------:R-:W-:Y:S01]  /*4490*/  SHF.L.U32 R11, R60, 0x10, RZ ;  /* 0x000000103c0b7819 */ /* 0x000fe200000006ff */
        /* <DEDUP_REMOVED lines=15> */
.L_x_2273:
        /* <DEDUP_REMOVED lines=15> */
.L_x_2275:
[----:B------:R-:W-:Y:S05]  /*4680*/  BSYNC B0 ;  /* 0x0000000000007941 */ /* 0x000fea0003800000 */
.L_x_2274:
        /* <DEDUP_REMOVED lines=17> */
.L_x_2276:
        /* <DEDUP_REMOVED lines=15> */
.L_x_2278:
[----:B------:R-:W-:Y:S05]  /*4890*/  BSYNC B0 ;  /* 0x0000000000007941 */ /* 0x000fea0003800000 */
.L_x_2277:
        /* <DEDUP_REMOVED lines=17> */
.L_x_2279:
        /* <DEDUP_REMOVED lines=15> */
.L_x_2281:
[----:B------:R-:W-:Y:S05]  /*4aa0*/  BSYNC B0 ;  /* 0x0000000000007941 */ /* 0x000fea0003800000 */
.L_x_2280:
[----:B0-----:R-:W-:Y:S01]  /*4ab0*/  FADD.FTZ R4, R61, -R30 ;  /* 0x8000001e3d047221 */ /* 0x001fe20000010000 */
        /* <DEDUP_REMOVED lines=21> */
.L_x_2282:
        /* <DEDUP_REMOVED lines=14> */
.L_x_2284:
[----:B------:R-:W-:Y:S05]  /*4cf0*/  BSYNC B0 ;  /* 0x0000000000007941 */ /* 0x000fea0003800000 */
.L_x_2283:
[-C--:B------:R-:W-:Y:S01]  /*4d00*/  FMUL.FTZ R12, R12, R31.reuse ;  /* 0x0000001f0c0c7220 */ /* 0x080fe20000410000 */
[----:B------:R-:W-:Y:S01]  /*4d10*/  FMUL.FTZ R14, R14, R31 ;  /* 0x0000001f0e0e7220 */ /* 0x000fe20000410000 */
[----:B------:R-:W-:Y:S01]  /*4d20*/  IMAD R16, R39, UR5, R16 ;  /* 0x0000000527107c24 */ /* 0x000fe2000f8e0210 */
        /* <DEDUP_REMOVED lines=14> */
.L_x_2285:
        /* <DEDUP_REMOVED lines=14> */
.L_x_2287:
[----:B------:R-:W-:Y:S05]  /*4ef0*/  BSYNC B0 ;  /* 0x0000000000007941 */ /* 0x000fea0003800000 */
.L_x_2286:
[----:B------:R-:W-:Y:S01]  /*4f00*/  SHF.L.U32 R11, R76, 0x10, RZ ;  /* 0x000000104c0b7819 */ /* 0x000fe200000006ff */
[----:B------:R-:W-:Y:S01]  /*4f10*/  IMAD.U32 R79, R79, 0x10000, RZ ;  /* 0x000100004f4f7824 */ /* 0x000fe200078e00ff */
[----:B------:R-:W-:Y:S01]  /*4f20*/  SHF.L.U32 R19, R64, 0x10, RZ ;  /* 0x0000001040137819 */ /* 0x000fe200000006ff */
[----:B------:R-:W-:Y:S01]  /*4f30*/  ULDC.64 UR6, c[0x0][0x278] ;  /* 0x00009e0000067ab9 */ /* 0x000fe20000000a00 */
        /* <DEDUP_REMOVED lines=15> */
[----:B------:R-:W-:Y:S01]  /*5030*/  FADD.FTZ R32, -R30, R79 ;  /* 0x0000004f1e207221 */ /* 0x000fe20000010100 */
[----:B------:R-:W-:Y:S01]  /*5040*/  IADD3 R8, R16, 0x1a0, RZ ;  /* 0x000001a010087810 */ /* 0x000fe20007ffe0ff */
[----:B------:R-:W-:Y:S01]  /*5050*/  FADD.FTZ R40, -R30, R15 ;  /* 0x0000000f1e287221 */ /* 0x000fe20000010100 */
[C---:B------:R-:W-:Y:S01]  /*5060*/  IADD3 R6, R16.reuse, 0x1c0, RZ ;  /* 0x000001c010067810 */ /* 0x040fe20007ffe0ff */
[----:B------:R-:W-:Y:S01]  /*5070*/  FADD.FTZ R42, R25, -R30 ;  /* 0x8000001e192a7221 */ /* 0x000fe20000010000 */
[----:B0-----:R-:W-:Y:S01]  /*5080*/  IADD3 R4, R16, 0x1e0, RZ ;  /* 0x000001e010047810 */ /* 0x001fe20007ffe0ff */
[----:B------:R-:W-:Y:S01]  /*5090*/  FADD.FTZ R16, -R30, R77 ;  /* 0x0000004d1e107221 */ /* 0x000fe20000010100 */
[----:B------:R-:W-:Y:S01]  /*50a0*/  ISETP.GE.U32.AND P6, PT, R8, UR6, PT ;  /* 0x0000000608007c0c */ /* 0x000fe2000bfc6070 */
[----:B------:R-:W-:Y:S01]  /*50b0*/  FADD.FTZ R30, -R30, R17 ;  /* 0x000000111e1e7221 */ /* 0x000fe20000010100 */
        /* <DEDUP_REMOVED lines=24> */
[--C-:B------:R-:W-:Y:S01]  /*5240*/  FFMA.FTZ R11, R38, R36, R35.reuse ;  /* 0x00000024260b7223 */ /* 0x100fe20000010023 */
[----:B------:R-:W-:Y:S01]  /*5250*/  ISETP.GT.U32.OR P6, PT, R0, 0x1ff, P6 ;  /* 0x000001ff0000780c */ /* 0x000fe200037c4470 */
[----:B------:R-:W-:Y:S01]  /*5260*/  FFMA.FTZ R35, R38, R42, R35 ;  /* 0x0000002a26237223 */ /* 0x000fe20000010023 */
[C---:B------:R-:W-:Y:S01]  /*5270*/  ISETP.GT.U32.OR P0, PT, R0.reuse, 0x1ff, P0 ;  /* 0x000001ff0000780c */ /* 0x040fe20000704470 */
[C-C-:B------:R-:W-:Y:S01]  /*5280*/  FFMA.FTZ R28, R33.reuse, R16, R34.reuse ;  /* 0x00000010211c7223 */ /* 0x140fe20000010022 */
[----:B------:R-:W-:Y:S01]  /*5290*/  ISETP.GT.U32.OR P1, PT, R0, 0x1ff, P1 ;  /* 0x000001ff0000780c */ /* 0x000fe20000f24470 */
[C-C-:B------:R-:W-:Y:S01]  /*52a0*/  FFMA.FTZ R30, R33.reuse, R15, R34.reuse ;  /* 0x0000000f211e7223 */ /* 0x140fe20000010022 */
[C-C-:B------:R-:W-:Y:S01]  /*52b0*/  FFMA.FTZ R32, R33.reuse, R17, R34.reuse ;  /* 0x0000001121207223 */ /* 0x140fe20000010022 */
[C-C-:B------:R-:W-:Y:S01]  /*52c0*/  FFMA.FTZ R12, R33.reuse, R25, R34.reuse ;  /* 0x00000019210c7223 */ /* 0x140fe20000010022 */
[C-C-:B------:R-:W-:Y:S01]  /*52d0*/  FFMA.FTZ R10, R33.reuse, R31, R34.reuse ;  /* 0x0000001f210a7223 */ /* 0x140fe20000010022 */
[----:B------:R-:W-:Y:S01]  /*52e0*/  FFMA.FTZ R13, R33, R13, R34 ;  /* 0x0000000d210d7223 */ /* 0x000fe20000010022 */
[----:B------:R-:W-:Y:S07]  /*52f0*/  @!P5 BRA `(.L_x_2288) ;  /* 0x000000000028d947 */ /* 0x000fee0003800000 */
        /* <DEDUP_REMOVED lines=10> */
.L_x_2288:
        /* <DEDUP_REMOVED lines=14> */
.L_x_2290:
[----:B------:R-:W-:Y:S05]  /*5480*/  BSYNC B0 ;  /* 0x0000000000007941 */ /* 0x000fea0003800000 */
.L_x_2289:
        /* <DEDUP_REMOVED lines=11> */
.L_x_2291:
        /* <DEDUP_REMOVED lines=14> */
.L_x_2293:
[----:B------:R-:W-:Y:S05]  /*5620*/  BSYNC B0 ;  /* 0x0000000000007941 */ /* 0x000fea0003800000 */
.L_x_2292:
        /* <DEDUP_REMOVED lines=11> */
.L_x_2294:
        /* <DEDUP_REMOVED lines=14> */
.L_x_2296:
[----:B------:R-:W-:Y:S05]  /*57c0*/  BSYNC B0 ;  /* 0x0000000000007941 */ /* 0x000fea0003800000 */
.L_x_2295:
        /* <DEDUP_REMOVED lines=11> */
.L_x_2297:
        /* <DEDUP_REMOVED lines=14> */
.L_x_2299:
[----:B------:R-:W-:Y:S05]  /*5960*/  BSYNC B0 ;  /* 0x0000000000007941 */ /* 0x000fea0003800000 */
.L_x_2298:
[----:B------:R-:W-:Y:S05]  /*5970*/  @!P5 BRA `(.L_x_2300) ;  /* 0x000000000028d947 */ /* 0x000fea0003800000 */
[----:B0-----:R-:W-:Y:S01]  /*5980*/  FMUL.FTZ R13, R12, -1.4426950216293334961 ;  /* 0xbfb8aa3b0c0d7820 */ /* 0x001fe20000410000 */
[----:B---3--:R-:W-:-:S05]  /*5990*/  FMUL.FTZ R8, R11, -1.4426950216293334961 ;  /* 0xbfb8aa3b0b087820 */ /* 0x008fca0000410000 */
[----:B------:R-:W1:Y:S08]  /*59a0*/  MUFU.EX2 R13, R13 ;  /* 0x0000000d000d7308 */ /* 0x000e700000000800 */
[----:B------:R-:W0:Y:S01]  /*59b0*/  MUFU.EX2 R8, R8 ;  /* 0x0000000800087308 */ /* 0x000e220000000800 */
[----:B-12---:R-:W-:-:S07]  /*59c0*/  FADD.FTZ R15, R13, 1 ;  /* 0x3f8000000d0f7421 */ /* 0x006fce0000010000 */
[----:B------:R-:W1:Y:S01]  /*59d0*/  MUFU.RCP R15, R15 ;  /* 0x0000000f000f7308 */ /* 0x000e620000001000 */
[----:B0-----:R-:W-:-:S07]  /*59e0*/  FADD.FTZ R9, R8, 1 ;  /* 0x3f80000008097421 */ /* 0x001fce0000010000 */
[----:B------:R-:W0:Y:S01]  /*59f0*/  MUFU.RCP R14, R9 ;  /* 0x00000009000e7308 */ /* 0x000e220000001000 */
[----:B-1----:R-:W-:Y:S01]  /*5a00*/  FMUL.FTZ R12, R12, R15 ;  /* 0x0000000f0c0c7220 */ /* 0x002fe20000410000 */
[----:B0-----:R-:W-:-:S07]  /*5a10*/  FMUL.FTZ R11, R11, R14 ;  /* 0x0000000e0b0b7220 */ /* 0x001fce0000410000 */
.L_x_2300:
[----:B------:R-:W-:Y:S04]  /*5a20*/  BSSY B0, `(.L_x_2301) ;  /* 0x000000e000007945 */ /* 0x000fe80003800000 */
[----:B------:R-:W-:Y:S05]  /*5a30*/  @P0 BRA `(.L_x_2302) ;  /* 0x0000000000300947 */ /* 0x000fea0003800000 */
[----:B------:R-:W-:Y:S01]  /*5a40*/  ULDC.64 UR6, c[0x0][0x270] ;  /* 0x00009c0000067ab9 */ /* 0x000fe20000000a00 */
[----:B---3--:R-:W-:Y:S01]  /*5a50*/  MOV R8, R86 ;  /* 0x0000005600087202 */ /* 0x008fe20000000f00 */
        /* <DEDUP_REMOVED lines=10> */
.L_x_2302:
[----:B------:R-:W-:Y:S05]  /*5b00*/  BSYNC B0 ;  /* 0x0000000000007941 */ /* 0x000fea0003800000 */
.L_x_2301:
[----:B------:R-:W-:Y:S05]  /*5b10*/  @!P5 BRA `(.L_x_2303) ;  /* 0x000000000028d947 */ /* 0x000fea0003800000 */
[----:B---3--:R-:W-:Y:S01]  /*5b20*/  FMUL.FTZ R9, R10, -1.4426950216293334961 ;  /* 0xbfb8aa3b0a097820 */ /* 0x008fe20000410000 */
[----:B----4-:R-:W-:-:S05]  /*5b30*/  FMUL.FTZ R6, R35, -1.4426950216293334961 ;  /* 0xbfb8aa3b23067820 */ /* 0x010fca0000410000 */
[----:B------:R-:W3:Y:S08]  /*5b40*/  MUFU.EX2 R9, R9 ;  /* 0x0000000900097308 */ /* 0x000ef00000000800 */
[----:B------:R-:W4:Y:S01]  /*5b50*/  MUFU.EX2 R6, R6 ;  /* 0x0000000600067308 */ /* 0x000f220000000800 */
[----:B---3--:R-:W-:-:S07]  /*5b60*/  FADD.FTZ R11, R9, 1 ;  /* 0x3f800000090b7421 */ /* 0x008fce0000010000 */
[----:B------:R-:W3:Y:S01]  /*5b70*/  MUFU.RCP R11, R11 ;  /* 0x0000000b000b7308 */ /* 0x000ee20000001000 */
[----:B----4-:R-:W-:-:S07]  /*5b80*/  FADD.FTZ R7, R6, 1 ;  /* 0x3f80000006077421 */ /* 0x010fce0000010000 */
[----:B------:R-:W4:Y:S01]  /*5b90*/  MUFU.RCP R8, R7 ;  /* 0x0000000700087308 */ /* 0x000f220000001000 */
[----:B---3--:R-:W-:Y:S01]  /*5ba0*/  FMUL.FTZ R10, R10, R11 ;  /* 0x0000000b0a0a7220 */ /* 0x008fe20000410000 */
[----:B----4-:R-:W-:-:S07]  /*5bb0*/  FMUL.FTZ R35, R35, R8 ;  /* 0x0000000823237220 */ /* 0x010fce0000410000 */
.L_x_2303:
        /* <DEDUP_REMOVED lines=13> */
.L_x_2305:
[----:B------:R-:W-:Y:S05]  /*5c90*/  BSYNC B0 ;  /* 0x0000000000007941 */ /* 0x000fea0003800000 */
.L_x_2304:
[----:B0-----:R-:W0:Y:S01]  /*5ca0*/  LDC R5, c[0x0][0x10] ;  /* 0x00000400ff057b82 */ /* 0x001e220000000800 */
[----:B------:R-:W-:Y:S02]  /*5cb0*/  IADD3 R3, R3, 0x1, RZ ;  /* 0x0000000103037810 */ /* 0x000fe40007ffe0ff */
[----:B0-----:R-:W-:-:S04]  /*5cc0*/  IADD3 R82, R5, R82, RZ ;  /* 0x0000005205527210 */ /* 0x001fc80007ffe0ff */
[----:B------:R-:W-:-:S13]  /*5cd0*/  ISETP.GE.AND P0, PT, R82, UR4, PT ;  /* 0x0000000452007c0c */ /* 0x000fda000bf06270 */
[----:B------:R-:W-:Y:S05]  /*5ce0*/  @!P0 BRA `(.L_x_2306) ;  /* 0xffffffa400108947 */ /* 0x000fea000383ffff */
[----:B------:R-:W-:Y:S05]  /*5cf0*/  EXIT ;  /* 0x000000000000794d */ /* 0x000fea0003800000 */
.L_x_2307:
        /* <DEDUP_REMOVED lines=16> */
.L_x_3339:


//--------------------- .text._Z35group_norm_nhwc_fwd_one_pass_kernelI11Bf16IOFp16WLi64ELi32ELi512EEv26Group_norm_nhwc_fwd_params --------------------------
	.section	.text._Z35group_norm_nhwc_fwd_one_pass_kernelI11Bf16IOFp16WLi64ELi32ELi512EEv26Group_norm_nhwc_fwd_params,"ax",@progbits
	.align	128
        .global         _Z35group_norm_nhwc_fwd_one_pass_kernelI11Bf16IOFp16WLi64ELi32ELi512EEv26Group_norm_nhwc_fwd_params
        .type           _Z35group_norm_nhwc_fwd_one_pass_kernelI11Bf16IOFp16WLi64ELi32ELi512EEv26Group_norm_nhwc_fwd_params,@function
        .size           _Z35group_norm_nhwc_fwd_one_pass_kernelI11Bf16IOFp16WLi64ELi32ELi512EEv26Group_norm_nhwc_fwd_params,(.L_x_3340 - _Z35group_norm_nhwc_fwd_one_pass_kernelI11Bf16IOFp16WLi64ELi32ELi512EEv26Group_norm_nhwc_fwd_params)
        .other          _Z35group_norm_nhwc_fwd_one_pass_kernelI11Bf16IOFp16WLi64ELi32ELi512EEv26Group_norm_nhwc_fwd_params,@"STO_CUDA_ENTRY STV_DEFAULT"
_Z35group_norm_nhwc_fwd_one_pass_kernelI11Bf16IOFp16WLi64ELi32ELi512EEv26Group_norm_nhwc_fwd_params:
.text._Z35group_norm_nhwc_fwd_one_pass_kernelI11Bf16IOFp16WLi64ELi32ELi512EEv26Group_norm_nhwc_fwd_params:
        /* <DEDUP_REMOVED lines=19> */
.L_x_2323:
        /* <DEDUP_REMOVED lines=163> */
.L_x_2309:
[----:B------:R-:W-:Y:S05]  /*0b60*/  BSYNC B0 ;  /* 0x0000000000007941 */ /* 0x000fea0003800000 */
.L_x_2308:
        /* <DEDUP_REMOVED lines=30> */
.L_x_2312:
[----:B-1----:R-:W2:Y:S04]  /*0d50*/  LDG.E.STRONG.GPU R8, desc[UR8][R6.64] ;  /* 0x0000000806087981 */ /* 0x002ea8000c1ef900 */
[----:B--2---:R-:W-:Y:S01]  /*0d60*/  CCTL.IVALL ;  /* 0x00000000ff00798f */ /* 0x004fe20002000000 */
[----:B------:R-:W-:Y:S05]  /*0d70*/  YIELD ;  /* 0x0000000000007946 */ /* 0x000fea0003800000 */
[----:B------:R-:W-:-:S13]  /*0d80*/  ISETP.NE.AND P0, PT, R8, R11, PT ;  /* 0x0000000b0800720c */ /* 0x000fda0003f05270 */
[----:B------:R-:W-:Y:S05]  /*0d90*/  @P0 BRA `(.L_x_2312) ;  /* 0xfffffffc00ec0947 */ /* 0x000fea000383ffff */
.L_x_2311:
        /* <DEDUP_REMOVED lines=12> */
.L_x_2314:
        /* <DEDUP_REMOVED lines=64> */
.L_x_2313:
        /* <DEDUP_REMOVED lines=19> */
.L_x_2316:
[----:B------:R-:W-:Y:S05]  /*1390*/  BSYNC B0 ;  /* 0x0000000000007941 */ /* 0x000fea0003800000 */
.L_x_2315:
        /* <DEDUP_REMOVED lines=32> */
.L_x_2310:
        /* <DEDUP_REMOVED lines=63> */
[----:B--2---:R-:W-:Y:S02]  /*1990*/  HADD2.F32 R18, -RZ, R18.H0_H0 ;  /* 0x20000012ff127230 */ /* 0x004fe40000004100 */
[----:B---3--:R-:W-:Y:S02]  /*19a0*/  HADD2.F32 R10, -RZ, R19.H0_H0 ;  /* 0x20000013ff0a7230 */ /* 0x008fe40000004100 */
[----:B----4-:R-:W-:Y:S02]  /*19b0*/  HADD2.F32 R9, -RZ, R28.H0_H0 ;  /* 0x2000001cff097230 */ /* 0x010fe40000004100 */
[----:B------:R-:W-:-:S03]  /*19c0*/  HADD2.F32 R29, -RZ, R29.H0_H0 ;  /* 0x2000001dff1d7230 */ /* 0x000fc60000004100 */
        /* <DEDUP_REMOVED lines=15> */
.L_x_2317:
        /* <DEDUP_REMOVED lines=14> */
.L_x_2319:
[----:B------:R-:W-:Y:S05]  /*1ba0*/  BSYNC B0 ;  /* 0x0000000000007941 */ /* 0x000fea0003800000 */
.L_x_2318:
        /* <DEDUP_REMOVED lines=11> */
.L_x_2320:
        /* <DEDUP_REMOVED lines=13> */
.L_x_2322:
[----:B------:R-:W-:Y:S05]  /*1d30*/  BSYNC B0 ;  /* 0x0000000000007941 */ /* 0x000fea0003800000 */
.L_x_2321:
[----:B-1----:R-:W1:Y:S01]  /*1d40*/  LDC R4, c[0x0][0x10] ;  /* 0x00000400ff047b82 */ /* 0x002e620000000800 */
[----:B------:R-:W-:Y:S02]  /*1d50*/  IADD3 R21, R21, 0x1, RZ ;  /* 0x0000000115157810 */ /* 0x000fe40007ffe0ff */
[----:B-1----:R-:W-:-:S04]  /*1d60*/  IADD3 R23, R4, R23, RZ ;  /* 0x0000001704177210 */ /* 0x002fc80007ffe0ff */
[----:B------:R-:W-:-:S13]  /*1d70*/  ISETP.GE.AND P0, PT, R23, UR4, PT ;  /* 0x0000000417007c0c */ /* 0x000fda000bf06270 */
[----:B------:R-:W-:Y:S05]  /*1d80*/  @!P0 BRA `(.L_x_2323) ;  /* 0xffffffe000e88947 */ /* 0x000fea000383ffff */
[----:B------:R-:W-:Y:S05]  /*1d90*/  EXIT ;  /* 0x000000000000794d */ /* 0x000fea0003800000 */
.L_x_2324:
        /* <DEDUP_REMOVED lines=14> */
.L_x_3340:


//--------------------- .text._Z35group_norm_nhwc_fwd_one_pass_kernelI11Bf16IOFp16WLi128ELi32ELi512EEv26Group_norm_nhwc_fwd_params --------------------------
	.section	.text._Z35group_norm_nhwc_fwd_one_pass_kernelI11Bf16IOFp16WLi128ELi32ELi512EEv26Group_norm_nhwc_fwd_params,"ax",@progbits
	.align	128
        .global         _Z35group_norm_nhwc_fwd_one_pass_kernelI11Bf16IOFp16WLi128ELi32ELi512EEv26Group_norm_nhwc_fwd_params
        .type           _Z35group_norm_nhwc_fwd_one_pass_kernelI11Bf16IOFp16WLi128ELi32ELi512EEv26Group_norm_nhwc_fwd_params,@function
        .size           _Z35group_norm_nhwc_fwd_one_pass_kernelI11Bf16IOFp16WLi128ELi32ELi512EEv26Group_norm_nhwc_fwd_params,(.L_x_3341 - _Z35group_norm_nhwc_fwd_one_pass_kernelI11Bf16IOFp16WLi128ELi32ELi512EEv26Group_norm_nhwc_fwd_params)
        .other          _Z35group_norm_nhwc_fwd_one_pass_kernelI11Bf16IOFp16WLi128ELi32ELi512EEv26Group_norm_nhwc_fwd_params,@"STO_CUDA_ENTRY STV_DEFAULT"
_Z35group_norm_nhwc_fwd_one_pass_kernelI11Bf16IOFp16WLi128ELi32ELi512EEv26Group_norm_nhwc_fwd_params:
.text._Z35group_norm_nhwc_fwd_one_pass_kernelI11Bf16IOFp16WLi128ELi32ELi512EEv26Group_norm_nhwc_fwd_params:
        /* <DEDUP_REMOVED lines=19> */
.L_x_2349:
        /* <DEDUP_REMOVED lines=219> */
.L_x_2326:
[----:B------:R-:W-:Y:S05]  /*0ee0*/  BSYNC B0 ;  /* 0x0000000000007941 */ /* 0x000fea0003800000 */
.L_x_2325:
        /* <DEDUP_REMOVED lines=25> */
.L_x_2329:
[----:B0-----:R-:W2:Y:S04]  /*1080*/  LDG.E.STRONG.GPU R6, desc[UR8][R4.64] ;  /* 0x0000000804067981 */ /* 0x001ea8000c1ef900 */
[----:B--2---:R-:W-:Y:S01]  /*1090*/  CCTL.IVALL ;  /* 0x00000000ff00798f */ /* 0x004fe20002000000 */
[----:B------:R-:W-:Y:S05]  /*10a0*/  YIELD ;  /* 0x0000000000007946 */ /* 0x000fea0003800000 */
[----:B------:R-:W-:-:S13]  /*10b0*/  ISETP.NE.AND P0, PT, R6, R13, PT ;  /* 0x0000000d0600720c */ /* 0x000fda0003f05270 */
[----:B------:R-:W-:Y:S05]  /*10c0*/  @P0 BRA `(.L_x_2329) ;  /* 0xfffffffc00ec0947 */ /* 0x000fea000383ffff */
.L_x_2328:
        /* <DEDUP_REMOVED lines=17> */
.L_x_2333:
        /* <DEDUP_REMOVED lines=115> */
.L_x_2332:
        /* <DEDUP_REMOVED lines=61> */
.L_x_2334:
[----:B------:R-:W-:-:S13]  /*1ce0*/  ISETP.NE.OR P0, PT, R12, RZ, P0 ;  /* 0x000000ff0c00720c */ /* 0x000fda0000705670 */
[----:B------:R-:W-:Y:S05]  /*1cf0*/  @!P0 BRA `(.L_x_2330) ;  /* 0x00000000007c8947 */ /* 0x000fea0003800000 */
.L_x_2331:
        /* <DEDUP_REMOVED lines=31> */
.L_x_2330:
        /* <DEDUP_REMOVED lines=12> */
.L_x_2336:
[----:B------:R-:W-:Y:S05]  /*1fb0*/  BSYNC B0 ;  /* 0x0000000000007941 */ /* 0x000fea0003800000 */
.L_x_2335:
        /* <DEDUP_REMOVED lines=16> */
.L_x_2327:
        /* <DEDUP_REMOVED lines=63> */
[----:B------:R-:W-:Y:S01]  /*24b0*/  ISETP.LT.U32.AND P0, PT, R16, 0x200, !P0 ;  /* 0x000002001000780c */ /* 0x000fe20004701070 */
[----:B---3--:R-:W-:Y:S02]  /*24c0*/  HADD2.F32 R9, -RZ, R9.H0_H0 ;  /* 0x20000009ff097230 */ /* 0x008fe40000004100 */
[----:B----4-:R-:W-:Y:S02]  /*24d0*/  HADD2.F32 R4, -RZ, R4.H0_H0 ;  /* 0x20000004ff047230 */ /* 0x010fe40000004100 */
[----:B-----5:R-:W-:Y:S02]  /*24e0*/  HADD2.F32 R5, -RZ, R5.H0_H0 ;  /* 0x20000005ff057230 */ /* 0x020fe40000004100 */
[----:B------:R-:W-:-:S03]  /*24f0*/  HADD2.F32 R8, -RZ, R8.H0_H0 ;  /* 0x20000008ff087230 */ /* 0x000fc60000004100 */
        /* <DEDUP_REMOVED lines=13> */
.L_x_2337:
        /* <DEDUP_REMOVED lines=14> */
.L_x_2339:
[----:B------:R-:W-:Y:S05]  /*26b0*/  BSYNC B0 ;  /* 0x0000000000007941 */ /* 0x000fea0003800000 */
.L_x_2338:
        /* <DEDUP_REMOVED lines=38> */
.L_x_2340:
        /* <DEDUP_REMOVED lines=14> */
.L_x_2342:
[----:B------:R-:W-:Y:S05]  /*2a00*/  BSYNC B0 ;  /* 0x0000000000007941 */ /* 0x000fea0003800000 */
.L_x_2341:
        /* <DEDUP_REMOVED lines=11> */
.L_x_2343:
        /* <DEDUP_REMOVED lines=14> */
.L_x_2345:
[----:B------:R-:W-:Y:S05]  /*2ba0*/  BSYNC B0 ;  /* 0x0000000000007941 */ /* 0x000fea0003800000 */
.L_x_2344:
        /* <DEDUP_REMOVED lines=11> */
.L_x_2346:
        /* <DEDUP_REMOVED lines=13> */
.L_x_2348:
[----:B------:R-:W-:Y:S05]  /*2d30*/  BSYNC B0 ;  /* 0x0000000000007941 */ /* 0x000fea0003800000 */
.L_x_2347:
[----:B------:R-:W-:Y:S02]  /*2d40*/  IADD3 R21, R2, R21, RZ ;  /* 0x0000001502157210 */ /* 0x000fe40007ffe0ff */
[----:B------:R-:W-:Y:S02]  /*2d50*/  IADD3 R22, R22, 0x1, RZ ;  /* 0x0000000116167810 */ /* 0x000fe40007ffe0ff */
[----:B------:R-:W-:-:S13]  /*2d60*/  ISETP.GE.AND P0, PT, R21, UR4, PT ;  /* 0x0000000415007c0c */ /* 0x000fda000bf06270 */
[----:B------:R-:W-:Y:S05]  /*2d70*/  @!P0 BRA `(.L_x_2349) ;  /* 0xffffffd000ec8947 */ /* 0x000fea000383ffff */
[----:B------:R-:W-:Y:S05]  /*2d80*/  EXIT ;  /* 0x000000000000794d */ /* 0x000fea0003800000 */
.L_x_2350:
        /* <DEDUP_REMOVED lines=15> */
.L_x_3341:


//--------------------- .text._Z35group_norm_nhwc_fwd_one_pass_kernelI11Bf16IOFp16WLi256ELi32ELi512EEv26Group_norm_nhwc_fwd_params --------------------------
	.section	.text._Z35group_norm_nhwc_fwd_one_pass_kernelI11Bf16IOFp16WLi256ELi32ELi512EEv26Group_norm_nhwc_fwd_params,"ax",@progbits
	.align	128
        .global         _Z35group_norm_nhwc_fwd_one_pass_kernelI11Bf16IOFp16WLi256ELi32ELi512EEv26Group_norm_nhwc_fwd_params
        .type           _Z35group_norm_nhwc_fwd_one_pass_kernelI11Bf16IOFp16WLi256ELi32ELi512EEv26Group_norm_nhwc_fwd_params,@function
        .size           _Z35group_norm_nhwc_fwd_one_pass_kernelI11Bf16IOFp16WLi256ELi32ELi512EEv26Group_norm_nhwc_fwd_params,(.L_x_3342 - _Z35group_norm_nhwc_fwd_one_pass_kernelI11Bf16IOFp16WLi256ELi32ELi512EEv26Group_norm_nhwc_fwd_params)
        .other          _Z35group_norm_nhwc_fwd_one_pass_kernelI11Bf16IOFp16WLi256ELi32ELi512EEv26Group_norm_nhwc_fwd_params,@"STO_CUDA_ENTRY STV_DEFAULT"
_Z35group_norm_nhwc_fwd_one_pass_kernelI11Bf16IOFp16WLi256ELi32ELi512EEv26Group_norm_nhwc_fwd_params:
.text._Z35group_norm_nhwc_fwd_one_pass_kernelI11Bf16IOFp16WLi256ELi32ELi512EEv26Group_norm_nhwc_fwd_params:
        /* <DEDUP_REMOVED lines=38> */
.L_x_2387:
        /* <DEDUP_REMOVED lines=293> */
.L_x_2352:
[----:B------:R-:W-:Y:S05]  /*14b0*/  BSYNC B0 ;  /* 0x0000000000007941 */ /* 0x000fea0003800000 */
.L_x_2351:
        /* <DEDUP_REMOVED lines=36> */
.L_x_2355:
[----:B-1----:R-:W2:Y:S04]  /*1700*/  LDG.E.STRONG.GPU R17, desc[UR8][R14.64] ;  /* 0x000000080e117981 */ /* 0x002ea8000c1ef900 */
[----:B--2---:R-:W-:Y:S01]  /*1710*/  CCTL.IVALL ;  /* 0x00000000ff00798f */ /* 0x004fe20002000000 */
[----:B------:R-:W-:Y:S05]  /*1720*/  YIELD ;  /* 0x0000000000007946 */ /* 0x000fea0003800000 */
[----:B------:R-:W-:-:S13]  /*1730*/  ISETP.NE.AND P0, PT, R17, R54, PT ;  /* 0x000000361100720c */ /* 0x000fda0003f05270 */
[----:B------:R-:W-:Y:S05]  /*1740*/  @P0 BRA `(.L_x_2355) ;  /* 0xfffffffc00ec0947 */ /* 0x000fea000383ffff */
.L_x_2354:
        /* <DEDUP_REMOVED lines=17> */
.L_x_2359:
        /* <DEDUP_REMOVED lines=115> */
.L_x_2358:
        /* <DEDUP_REMOVED lines=61> */
.L_x_2360:
[----:B------:R-:W-:-:S13]  /*2360*/  ISETP.NE.OR P0, PT, R17, RZ, P0 ;  /* 0x000000ff1100720c */ /* 0x000fda0000705670 */
[----:B------:R-:W-:Y:S05]  /*2370*/  @!P0 BRA `(.L_x_2356) ;  /* 0x00000000007c8947 */ /* 0x000fea0003800000 */
.L_x_2357:
        /* <DEDUP_REMOVED lines=31> */
.L_x_2356:
        /* <DEDUP_REMOVED lines=11> */
.L_x_2362:
[----:B------:R-:W-:Y:S05]  /*2620*/  BSYNC B0 ;  /* 0x0000000000007941 */ /* 0x000fea0003800000 */
.L_x_2361:
        /* <DEDUP_REMOVED lines=16> */
.L_x_2353:
        /* <DEDUP_REMOVED lines=87> */
[----:B--2---:R-:W-:-:S02]  /*2ca0*/  HADD2.F32 R17, -RZ, R17.H0_H0 ;  /* 0x20000011ff117230 */ /* 0x004fc40000004100 */
[----:B---3--:R-:W-:Y:S02]  /*2cb0*/  HADD2.F32 R16, -RZ, R16.H0_H0 ;  /* 0x20000010ff107230 */ /* 0x008fe40000004100 */
[----:B----4-:R-:W-:Y:S02]  /*2cc0*/  HADD2.F32 R24, -RZ, R45.H0_H0 ;  /* 0x2000002dff187230 */ /* 0x010fe40000004100 */
[-C--:B------:R-:W-:Y:S01]  /*2cd0*/  FMUL.FTZ R45, R20, R12.reuse ;  /* 0x0000000c142d7220 */ /* 0x080fe20000410000 */
[----:B------:R-:W-:Y:S01]  /*2ce0*/  FMUL.FTZ R20, R53, R12 ;  /* 0x0000000c35147220 */ /* 0x000fe20000410000 */
[----:B------:R-:W-:Y:S02]  /*2cf0*/  HADD2.F32 R23, -RZ, R52.H0_H0 ;  /* 0x20000034ff177230 */ /* 0x000fe40000004100 */
        /* <DEDUP_REMOVED lines=13> */
.L_x_2363:
        /* <DEDUP_REMOVED lines=15> */
.L_x_2365:
[----:B------:R-:W-:Y:S05]  /*2ec0*/  BSYNC B0 ;  /* 0x0000000000007941 */ /* 0x000fea0003800000 */
.L_x_2364:
        /* <DEDUP_REMOVED lines=13> */
.L_x_2366:
        /* <DEDUP_REMOVED lines=14> */
.L_x_2368:
[----:B------:R-:W-:Y:S05]  /*3080*/  BSYNC B0 ;  /* 0x0000000000007941 */ /* 0x000fea0003800000 */
.L_x_2367:
        /* <DEDUP_REMOVED lines=38> */
.L_x_2369:
        /* <DEDUP_REMOVED lines=16> */
.L_x_2371:
[----:B------:R-:W-:Y:S05]  /*33f0*/  BSYNC B0 ;  /* 0x0000000000007941 */ /* 0x000fea0003800000 */
.L_x_2370:
        /* <DEDUP_REMOVED lines=11> */
.L_x_2372:
        /* <DEDUP_REMOVED lines=14> */
.L_x_2374:
[----:B------:R-:W-:Y:S05]  /*3590*/  BSYNC B0 ;  /* 0x0000000000007941 */ /* 0x000fea0003800000 */
.L_x_2373:
        /* <DEDUP_REMOVED lines=11> */
.L_x_2375:
        /* <DEDUP_REMOVED lines=14> */
.L_x_2377:
[----:B------:R-:W-:Y:S05]  /*3730*/  BSYNC B0 ;  /* 0x0000000000007941 */ /* 0x000fea0003800000 */
.L_x_2376:
        /* <DEDUP_REMOVED lines=11> */
.L_x_2378:
        /* <DEDUP_REMOVED lines=14> */
.L_x_2380:
[----:B------:R-:W-:Y:S05]  /*38d0*/  BSYNC B0 ;  /* 0x0000000000007941 */ /* 0x000fea0003800000 */
.L_x_2379:
        /* <DEDUP_REMOVED lines=11> */
.L_x_2381:
        /* <DEDUP_REMOVED lines=14> */
.L_x_2383:
[----:B------:R-:W-:Y:S05]  /*3a70*/  BSYNC B0 ;  /* 0x0000000000007941 */ /* 0x000fea0003800000 */
.L_x_2382:
        /* <DEDUP_REMOVED lines=11> */
.L_x_2384:
        /* <DEDUP_REMOVED lines=13> */
.L_x_2386:
[----:B------:R-:W-:Y:S05]  /*3c00*/  BSYNC B0 ;  /* 0x0000000000007941 */ /* 0x000fea0003800000 */
.L_x_2385:
[----:B------:R-:W-:Y:S02]  /*3c10*/  IADD3 R6, R5, R6, RZ ;  /* 0x0000000605067210 */ /* 0x000fe40007ffe0ff */
[----:B------:R-:W-:Y:S02]  /*3c20*/  IADD3 R4, R4, 0x1, RZ ;  /* 0x0000000104047810 */ /* 0x000fe40007ffe0ff */
[----:B------:R-:W-:-:S13]  /*3c30*/  ISETP.GE.AND P0, PT, R6, UR4, PT ;  /* 0x0000000406007c0c */ /* 0x000fda000bf06270 */
[----:B------:R-:W-:Y:S05]  /*3c40*/  @!P0 BRA `(.L_x_2387) ;  /* 0xffffffc400848947 */ /* 0x000fea000383ffff */
[----:B------:R-:W-:Y:S05]  /*3c50*/  EXIT ;  /* 0x000000000000794d */ /* 0x000fea0003800000 */
.L_x_2388:
        /* <DEDUP_REMOVED lines=10> */
.L_x_3342:


//--------------------- .text._Z35group_norm_nhwc_fwd_one_pass_kernelI11Bf16IOFp16WLi512ELi32ELi512EEv26Group_norm_nhwc_fwd_params --------------------------
	.section	.text._Z35group_norm_nhwc_fwd_one_pass_kernelI11Bf16IOFp16WLi512ELi32ELi512EEv26Group_norm_nhwc_fwd_params,"ax",@progbits
	.align	128
        .global         _Z35group_norm_nhwc_fwd_one_pass_kernelI11Bf16IOFp16WLi512ELi32ELi512EEv26Group_norm_nhwc_fwd_params
        .type           _Z35group_norm_nhwc_fwd_one_pass_kernelI11Bf16IOFp16WLi512ELi32ELi512EEv26Group_norm_nhwc_fwd_params,@function
        .size           _Z35group_norm_nhwc_fwd_one_pass_kernelI11Bf16IOFp16WLi512ELi32ELi512EEv26Group_norm_nhwc_fwd_params,(.L_x_3343 - _Z35group_norm_nhwc_fwd_one_pass_kernelI11Bf16IOFp16WLi512ELi32ELi512EEv26Group_norm_nhwc_fwd_params)
        .other          _Z35group_norm_nhwc_fwd_one_pass_kernelI11Bf16IOFp16WLi512ELi32ELi512EEv26Group_norm_nhwc_fwd_params,@"STO_CUDA_ENTRY STV_DEFAULT"
_Z35group_norm_nhwc_fwd_one_pass_kernelI11Bf16IOFp16WLi512ELi32ELi512EEv26Group_norm_nhwc_fwd_params:
.text._Z35group_norm_nhwc_fwd_one_pass_kernelI11Bf16IOFp16WLi512ELi32ELi512EEv26Group_norm_nhwc_fwd_params:
        /* <DEDUP_REMOVED lines=19> */
.L_x_2450:
        /* <DEDUP_REMOVED lines=238> */
[----:B------:R-:W-:Y:S02]  /*1010*/  @!P3 IMAD R31, R24, R31, R28 ;  /* 0x0000001f181fb224 */ /* 0x000fe400078e021c */
[----:B------:R-:W-:-:S04]  /*1020*/  @!P3 IMAD.MOV.U32 R28, RZ, RZ, R86 ;  /* 0x000000ffff1cb224 */ /* 0x000fc800078e0056 */
        /* <DEDUP_REMOVED lines=105> */
[----:B------:R-:W-:Y:S01]  /*16c0*/  FADD.FTZ R30, R33, R30 ;  /* 0x0000001e211e7221 */ /* 0x000fe20000010000 */
[----:B------:R-:W-:Y:S01]  /*16d0*/  FADD.FTZ R37, R34, R37 ;  /* 0x0000002522257221 */ /* 0x000fe20000010000 */
[----:B------:R-:W-:Y:S01]  /*16e0*/  FMUL.FTZ R31, R29, R29 ;  /* 0x0000001d1d1f7220 */ /* 0x000fe20000410000 */
[----:B-----5:R-:W-:Y:S01]  /*16f0*/  PRMT R32, R56, 0x7632, R32 ;  /* 0x0000763238207816 */ /* 0x020fe20000000020 */
[----:B------:R-:W-:-:S03]  /*1700*/  FADD.FTZ R29, R28, R29 ;  /* 0x0000001d1c1d7221 */ /* 0x000fc60000010000 */
[----:B------:R-:W-:Y:S01]  /*1710*/  SHF.L.U32 R33, R32, 0x10, RZ ;  /* 0x0000001020217819 */ /* 0x000fe200000006ff */
[----:B------:R-:W-:Y:S01]  /*1720*/  FFMA.FTZ R31, R28, R28, R31 ;  /* 0x0000001c1c1f7223 */ /* 0x000fe2000001001f */
        /* <DEDUP_REMOVED lines=10> */
[----:B------:R-:W-:Y:S01]  /*17d0*/  FADD.FTZ R29, R36, R29 ;  /* 0x0000001d241d7221 */ /* 0x000fe20000010000 */
[----:B------:R-:W-:Y:S01]  /*17e0*/  SHF.L.U32 R28, R57, 0x10, RZ ;  /* 0x00000010391c7819 */ /* 0x000fe200000006ff */
[----:B------:R-:W-:Y:S01]  /*17f0*/  FADD.FTZ R30, R30, R35 ;  /* 0x000000231e1e7221 */ /* 0x000fe20000010000 */
[----:B------:R-:W-:Y:S01]  /*1800*/  FMUL.FTZ R33, R31, R31 ;  /* 0x0000001f1f217220 */ /* 0x000fe20000410000 */
[----:B------:R-:W-:Y:S01]  /*1810*/  PRMT R34, R58, 0x7632, R34 ;  /* 0x000076323a227816 */ /* 0x000fe20000000022 */
[----:B------:R-:W-:-:S03]  /*1820*/  FADD.FTZ R29, R29, R32 ;  /* 0x000000201d1d7221 */ /* 0x000fc60000010000 */
[----:B------:R-:W-:Y:S01]  /*1830*/  SHF.L.U32 R35, R34, 0x10, RZ ;  /* 0x0000001022237819 */ /* 0x000fe200000006ff */
[C---:B------:R-:W-:Y:S01]  /*1840*/  FADD.FTZ R32, R28.reuse, R31 ;  /* 0x0000001f1c207221 */ /* 0x040fe20000010000 */
[----:B------:R-:W-:Y:S01]  /*1850*/  FFMA.FTZ R33, R28, R28, R33 ;  /* 0x0000001c1c217223 */ /* 0x000fe20000010021 */
[----:B------:R-:W-:Y:S02]  /*1860*/  SHF.L.U32 R28, R58, 0x10, RZ ;  /* 0x000000103a1c7819 */ /* 0x000fe400000006ff */
[----:B------:R-:W-:Y:S01]  /*1870*/  PRMT R34, R59, 0x7632, R34 ;  /* 0x000076323b227816 */ /* 0x000fe20000000022 */
[----:B------:R-:W-:Y:S01]  /*1880*/  FMUL.FTZ R31, R35, R35 ;  /* 0x00000023231f7220 */ /* 0x000fe20000410000 */
[----:B------:R-:W-:Y:S02]  /*1890*/  FADD.FTZ R30, R30, R33 ;  /* 0x000000211e1e7221 */ /* 0x000fe40000010000 */
[----:B------:R-:W-:Y:S01]  /*18a0*/  SHF.L.U32 R33, R34, 0x10, RZ ;  /* 0x0000001022217819 */ /* 0x000fe200000006ff */
[----:B------:R-:W-:Y:S01]  /*18b0*/  FFMA.FTZ R31, R28, R28, R31 ;  /* 0x0000001c1c1f7223 */ /* 0x000fe2000001001f */
[----:B------:R-:W-:Y:S01]  /*18c0*/  FADD.FTZ R29, R29, R32 ;  /* 0x000000201d1d7221 */ /* 0x000fe20000010000 */
[----:B------:R-:W-:Y:S01]  /*18d0*/  PRMT R34, R60, 0x7632, R34 ;  /* 0x000076323c227816 */ /* 0x000fe20000000022 */
[----:B------:R-:W-:Y:S01]  /*18e0*/  FADD.FTZ R32, R28, R35 ;  /* 0x000000231c207221 */ /* 0x000fe20000010000 */
[----:B------:R-:W-:Y:S01]  /*18f0*/  SHF.L.U32 R28, R59, 0x10, RZ ;  /* 0x000000103b1c7819 */ /* 0x000fe200000006ff */
[----:B------:R-:W-:Y:S01]  /*1900*/  FMUL.FTZ R35, R33, R33 ;  /* 0x0000002121237220 */ /* 0x000fe20000410000 */
[----:B------:R-:W-:Y:S01]  /*1910*/  FADD.FTZ R30, R30, R31 ;  /* 0x0000001f1e1e7221 */ /* 0x000fe20000010000 */
[----:B------:R-:W-:Y:S01]  /*1920*/  SHF.L.U32 R31, R34, 0x10, RZ ;  /* 0x00000010221f7819 */ /* 0x000fe200000006ff */
        /* <DEDUP_REMOVED lines=16> */
[----:B------:R-:W-:Y:S01]  /*1a30*/  FADD.FTZ R29, R29, R32 ;  /* 0x000000201d1d7221 */ /* 0x000fe20000010000 */
[----:B------:R-:W-:Y:S01]  /*1a40*/  PRMT R34, R63, 0x7632, R34 ;  /* 0x000076323f227816 */ /* 0x000fe20000000022 */
[C---:B------:R-:W-:Y:S01]  /*1a50*/  FADD.FTZ R32, R28.reuse, R35 ;  /* 0x000000231c207221 */ /* 0x040fe20000010000 */
[----:B------:R-:W-:Y:S01]  /*1a60*/  FFMA.FTZ R31, R28, R28, R31 ;  /* 0x0000001c1c1f7223 */ /* 0x000fe2000001001f */
[----:B------:R-:W-:Y:S01]  /*1a70*/  SHF.L.U32 R28, R62, 0x10, RZ ;  /* 0x000000103e1c7819 */ /* 0x000fe200000006ff */
[----:B------:R-:W-:-:S02]  /*1a80*/  FMUL.FTZ R35, R33, R33 ;  /* 0x0000002121237220 */ /* 0x000fc40000410000 */
[----:B------:R-:W-:Y:S01]  /*1a90*/  FADD.FTZ R30, R30, R31 ;  /* 0x0000001f1e1e7221 */ /* 0x000fe20000010000 */
        /* <DEDUP_REMOVED lines=15> */
[----:B------:R-:W-:-:S02]  /*1b90*/  FADD.FTZ R30, R30, R33 ;  /* 0x000000211e1e7221 */ /* 0x000fc40000010000 */
[----:B------:R-:W-:Y:S01]  /*1ba0*/  FFMA.FTZ R31, R28, R28, R31 ;  /* 0x0000001c1c1f7223 */ /* 0x000fe2000001001f */
[----:B------:R-:W-:Y:S01]  /*1bb0*/  SHF.L.U32 R33, R34, 0x10, RZ ;  /* 0x0000001022217819 */ /* 0x000fe200000006ff */
[----:B------:R-:W-:Y:S01]  /*1bc0*/  FADD.FTZ R29, R29, R32 ;  /* 0x000000201d1d7221 */ /* 0x000fe20000010000 */
[----:B------:R-:W-:Y:S01]  /*1bd0*/  PRMT R34, R48, 0x7632, R34 ;  /* 0x0000763230227816 */ /* 0x000fe20000000022 */
[----:B------:R-:W-:Y:S01]  /*1be0*/  FADD.FTZ R32, R28, R35 ;  /* 0x000000231c207221 */ /* 0x000fe20000010000 */
[----:B------:R-:W-:Y:S02]  /*1bf0*/  IMAD.U32 R28, R65, 0x10000, RZ ;  /* 0x00010000411c7824 */ /* 0x000fe400078e00ff */
        /* <DEDUP_REMOVED lines=119> */
.L_x_2390:
[----:B------:R-:W-:Y:S05]  /*2370*/  BSYNC B0 ;  /* 0x0000000000007941 */ /* 0x000fea0003800000 */
.L_x_2389:
        /* <DEDUP_REMOVED lines=28> */
.L_x_2393:
[----:B0-----:R-:W2:Y:S04]  /*2540*/  LDG.E.STRONG.GPU R33, desc[UR8][R28.64] ;  /* 0x000000081c217981 */ /* 0x001ea8000c1ef900 */
[----:B--2---:R-:W-:Y:S01]  /*2550*/  CCTL.IVALL ;  /* 0x00000000ff00798f */ /* 0x004fe20002000000 */
[----:B------:R-:W-:Y:S05]  /*2560*/  YIELD ;  /* 0x0000000000007946 */ /* 0x000fea0003800000 */
[----:B------:R-:W-:-:S13]  /*2570*/  ISETP.NE.AND P5, PT, R33, R38, PT ;  /* 0x000000262100720c */ /* 0x000fda0003fa5270 */
[----:B------:R-:W-:Y:S05]  /*2580*/  @P5 BRA `(.L_x_2393) ;  /* 0xfffffffc00ec5947 */ /* 0x000fea000383ffff */
.L_x_2392:
        /* <DEDUP_REMOVED lines=24> */
.L_x_2397:
        /* <DEDUP_REMOVED lines=116> */
.L_x_2396:
        /* <DEDUP_REMOVED lines=63> */
.L_x_2398:
[----:B------:R-:W-:-:S04]  /*3240*/  LOP3.LUT P5, RZ, R83, 0x1, RZ, 0xc0, !PT ;  /* 0x0000000153ff7812 */ /* 0x000fc800078ac0ff */
[----:B------:R-:W-:-:S13]  /*3250*/  ISETP.NE.OR P5, PT, R33, RZ, P5 ;  /* 0x000000ff2100720c */ /* 0x000fda0002fa5670 */
[----:B------:R-:W-:Y:S05]  /*3260*/  @!P5 BRA `(.L_x_2394) ;  /* 0x000000000088d947 */ /* 0x000fea0003800000 */
.L_x_2395:
[----:B------:R-:W0:Y:S01]  /*3270*/  S2UR UR6, SR_CTAID.X ;  /* 0x00000000000679c3 */ /* 0x000e220000002500 */
[----:B------:R-:W-:Y:S01]  /*3280*/  NOP ;  /* 0x0000000000007918 */ /* 0x000fe20000000000 */
.L_x_2399:
        /* <DEDUP_REMOVED lines=32> */
.L_x_2394:
        /* <DEDUP_REMOVED lines=10> */
.L_x_2401:
[----:B------:R-:W-:Y:S05]  /*3530*/  BSYNC B0 ;  /* 0x0000000000007941 */ /* 0x000fea0003800000 */
.L_x_2400:
        /* <DEDUP_REMOVED lines=17> */
.L_x_2391:
        /* <DEDUP_REMOVED lines=50> */
[----:B--2---:R-:W-:-:S02]  /*3970*/  HADD2.F32 R38, -RZ, R38.H0_H0 ;  /* 0x20000026ff267230 */ /* 0x004fc40000004100 */
[----:B---3--:R-:W-:Y:S02]  /*3980*/  HADD2.F32 R33, -RZ, R33.H0_H0 ;  /* 0x20000021ff217230 */ /* 0x008fe40000004100 */
[----:B----4-:R-:W-:Y:S02]  /*3990*/  HADD2.F32 R35, -RZ, R28.H0_H0 ;  /* 0x2000001cff237230 */ /* 0x010fe40000004100 */
[----:B-----5:R-:W-:-:S03]  /*39a0*/  HADD2.F32 R34, -RZ, R29.H0_H0 ;  /* 0x2000001dff227230 */ /* 0x020fc60000004100 */
        /* <DEDUP_REMOVED lines=13> */
.L_x_2402:
        /* <DEDUP_REMOVED lines=15> */
.L_x_2404:
[----:B------:R-:W-:Y:S05]  /*3b70*/  BSYNC B0 ;  /* 0x0000000000007941 */ /* 0x000fea0003800000 */
.L_x_2403:
        /* <DEDUP_REMOVED lines=17> */
.L_x_2405:
        /* <DEDUP_REMOVED lines=15> */
.L_x_2407:
[----:B------:R-:W-:Y:S05]  /*3d80*/  BSYNC B0 ;  /* 0x0000000000007941 */ /* 0x000fea0003800000 */
.L_x_2406:
        /* <DEDUP_REMOVED lines=23> */
.L_x_2408:
        /* <DEDUP_REMOVED lines=15> */
.L_x_2410:
[----:B------:R-:W-:Y:S05]  /*3ff0*/  BSYNC B0 ;  /* 0x0000000000007941 */ /* 0x000fea0003800000 */
.L_x_2409:
        /* <DEDUP_REMOVED lines=17> */
.L_x_2411:
        /* <DEDUP_REMOVED lines=15> */
.L_x_2413:
[----:B------:R-:W-:Y:S05]  /*4200*/  BSYNC B0 ;  /* 0x0000000000007941 */ /* 0x000fea0003800000 */
.L_x_2412:
        /* <DEDUP_REMOVED lines=17> */
.L_x_2414:
        /* <DEDUP_REMOVED lines=15> */
.L_x_2416:
[----:B------:R-:W-:Y:S05]  /*4410*/  BSYNC B0 ;  /* 0x0000000000007941 */ /* 0x000fea0003800000 */
.L_x_2415:
[--C-:B0-----:R-:W-:Y:S01]  /*4420*/  FADD.FTZ R4, R11, -R30.reuse ;  /* 0x8000001e0b047221 */ /* 0x101fe20000010000 */
        /* <DEDUP_REMOVED lines=22> */
.L_x_2417:
        /* <DEDUP_REMOVED lines=15> */
.L_x_2419:
[----:B------:R-:W-:Y:S05]  /*4680*/  BSYNC B0 ;  /* 0x0000000000007941 */ /* 0x000fea0003800000 */
.L_x_2418:
        /* <DEDUP_REMOVED lines=17> */
.L_x_2420:
        /* <DEDUP_REMOVED lines=15> */
.L_x_2422:
[----:B------:R-:W-:Y:S05]  /*4890*/  BSYNC B0 ;  /* 0x0000000000007941 */ /* 0x000fea0003800000 */
.L_x_2421:
[-C--:B------:R-:W-:Y:S01]  /*48a0*/  FMUL.FTZ R10, R10, R31.reuse ;  /* 0x0000001f0a0a7220 */ /* 0x080fe20000410000 */
[----:B------:R-:W-:Y:S01]  /*48b0*/  FMUL.FTZ R12, R12, R31 ;  /* 0x0000001f0c0c7220 */ /* 0x000fe20000410000 */
[----:B------:R-:W-:Y:S01]  /*48c0*/  SHF.L.U32 R61, R61, 0x10, RZ ;  /* 0x000000103d3d7819 */ /* 0x000fe200000006ff */
[----:B------:R-:W-:Y:S02]  /*48d0*/  IMAD.U32 R11, R74, 0x10000, RZ ;  /* 0x000100004a0b7824 */ /* 0x000fe400078e00ff */
        /* <DEDUP_REMOVED lines=13> */
.L_x_2423:
        /* <DEDUP_REMOVED lines=15> */
.L_x_2425:
[----:B------:R-:W-:Y:S05]  /*4aa0*/  BSYNC B0 ;  /* 0x0000000000007941 */ /* 0x000fea0003800000 */
.L_x_2424:
        /* <DEDUP_REMOVED lines=22> */
.L_x_2426:
        /* <DEDUP_REMOVED lines=14> */
.L_x_2428:
[----:B------:R-:W-:Y:S05]  /*4cf0*/  BSYNC B0 ;  /* 0x0000000000007941 */ /* 0x000fea0003800000 */
.L_x_2427:
        /* <DEDUP_REMOVED lines=17> */
.L_x_2429:
        /* <DEDUP_REMOVED lines=14> */
.L_x_2431:
[----:B------:R-:W-:Y:S05]  /*4ef0*/  BSYNC B0 ;  /* 0x0000000000007941 */ /* 0x000fea0003800000 */
.L_x_2430:
[----:B------:R-:W-:Y:S01]  /*4f00*/  SHF.L.U32 R11, R76, 0x10, RZ ;  /* 0x000000104c0b7819 */ /* 0x000fe200000006ff */
[----:B------:R-:W-:Y:S01]  /*4f10*/  ULDC.64 UR6, c[0x0][0x278] ;  /* 0x00009e0000067ab9 */ /* 0x000fe20000000a00 */
[----:B------:R-:W-:Y:S01]  /*4f20*/  SHF.L.U32 R19, R64, 0x10, RZ ;  /* 0x0000001040137819 */ /* 0x000fe200000006ff */
[--C-:B------:R-:W-:Y:S01]  /*4f30*/  FADD.FTZ R10, R63, -R30.reuse ;  /* 0x8000001e3f0a7221 */ /* 0x100fe20000010000 */
[----:B------:R-:W-:Y:S01]  /*4f40*/  SHF.L.U32 R77, R77, 0x10, RZ ;  /* 0x000000104d4d7819 */ /* 0x000fe200000006ff */
[----:B------:R-:W-:Y:S01]  /*4f50*/  FADD.FTZ R12, -R30, R11 ;  /* 0x0000000b1e0c7221 */ /* 0x000fe20000010100 */
[----:B------:R-:W-:Y:S01]  /*4f60*/  SHF.L.U32 R65, R65, 0x10, RZ ;  /* 0x0000001041417819 */ /* 0x000fe200000006ff */
[--C-:B------:R-:W-:Y:S01]  /*4f70*/  FADD.FTZ R14, R19, -R30.reuse ;  /* 0x8000001e130e7221 */ /* 0x100fe20000010000 */
[----:B------:R-:W-:Y:S01]  /*4f80*/  SHF.L.U32 R13, R78, 0x10, RZ ;  /* 0x000000104e0d7819 */ /* 0x000fe200000006ff */
[-C--:B------:R-:W-:Y:S01]  /*4f90*/  FMUL.FTZ R10, R10, R31.reuse ;  /* 0x0000001f0a0a7220 */ /* 0x080fe20000410000 */
        /* <DEDUP_REMOVED lines=64> */
.L_x_2432:
        /* <DEDUP_REMOVED lines=14> */
.L_x_2434:
[----:B------:R-:W-:Y:S05]  /*5480*/  BSYNC B0 ;  /* 0x0000000000007941 */ /* 0x000fea0003800000 */
.L_x_2433:
        /* <DEDUP_REMOVED lines=11> */
.L_x_2435:
        /* <DEDUP_REMOVED lines=14> */
.L_x_2437:
[----:B------:R-:W-:Y:S05]  /*5620*/  BSYNC B0 ;  /* 0x0000000000007941 */ /* 0x000fea0003800000 */
.L_x_2436:
        /* <DEDUP_REMOVED lines=11> */
.L_x_2438:
        /* <DEDUP_REMOVED lines=14> */
.L_x_2440:
[----:B------:R-:W-:Y:S05]  /*57c0*/  BSYNC B0 ;  /* 0x0000000000007941 */ /* 0x000fea0003800000 */
.L_x_2439:
        /* <DEDUP_REMOVED lines=11> */
.L_x_2441:
        /* <DEDUP_REMOVED lines=14> */
.L_x_2443:
[----:B------:R-:W-:Y:S05]  /*5960*/  BSYNC B0 ;  /* 0x0000000000007941 */ /* 0x000fea0003800000 */
.L_x_2442:
        /* <DEDUP_REMOVED lines=11> */
.L_x_2444:
        /* <DEDUP_REMOVED lines=14> */
.L_x_2446:
[----:B------:R-:W-:Y:S05]  /*5b00*/  BSYNC B0 ;  /* 0x0000000000007941 */ /* 0x000fea0003800000 */
.L_x_2445:
        /* <DEDUP_REMOVED lines=11> */
.L_x_2447:
        /* <DEDUP_REMOVED lines=13> */
.L_x_2449:
[----:B------:R-:W-:Y:S05]  /*5c90*/  BSYNC B0 ;  /* 0x0000000000007941 */ /* 0x000fea0003800000 */
.L_x_2448:
[----:B0-----:R-:W0:Y:S01]  /*5ca0*/  LDC R5, c[0x0][0x10] ;  /* 0x00000400ff057b82 */ /* 0x001e220000000800 */
[----:B------:R-:W-:Y:S02]  /*5cb0*/  IADD3 R3, R3, 0x1, RZ ;  /* 0x0000000103037810 */ /* 0x000fe40007ffe0ff */
[----:B0-----:R-:W-:-:S04]  /*5cc0*/  IADD3 R82, R5, R82, RZ ;  /* 0x0000005205527210 */ /* 0x001fc80007ffe0ff */
[----:B------:R-:W-:-:S13]  /*5cd0*/  ISETP.GE.AND P0, PT, R82, UR4, PT ;  /* 0x0000000452007c0c */ /* 0x000fda000bf06270 */
[----:B------:R-:W-:Y:S05]  /*5ce0*/  @!P0 BRA `(.L_x_2450) ;  /* 0xffffffa400108947 */ /* 0x000fea000383ffff */
[----:B------:R-:W-:Y:S05]  /*5cf0*/  EXIT ;  /* 0x000000000000794d */ /* 0x000fea0003800000 */
.L_x_2451:
        /* <DEDUP_REMOVED lines=16> */
.L_x_3343:


//--------------------- .text._Z35group_norm_nhwc_fwd_one_pass_kernelI11Fp16IOFp32WLi64ELi32ELi512EEv26Group_norm_nhwc_fwd_params --------------------------
	.section	.text._Z35group_norm_nhwc_fwd_one_pass_kernelI11Fp16IOFp32WLi64ELi32ELi512EEv26Group_norm_nhwc_fwd_params,"ax",@progbits
	.align	128
        .global         _Z35group_norm_nhwc_fwd_one_pass_kernelI11Fp16IOFp32WLi64ELi32ELi512EEv26Group_norm_nhwc_fwd_params
        .type           _Z35group_norm_nhwc_fwd_one_pass_kernelI11Fp16IOFp32WLi64ELi32ELi512EEv26Group_norm_nhwc_fwd_params,@function
        .size           _Z35group_norm_nhwc_fwd_one_pass_kernelI11Fp16IOFp32WLi64ELi32ELi512EEv26Group_norm_nhwc_fwd_params,(.L_x_3344 - _Z35group_norm_nhwc_fwd_one_pass_kernelI11Fp16IOFp32WLi64ELi32ELi512EEv26Group_norm_nhwc_fwd_params)
        .other          _Z35group_norm_nhwc_fwd_one_pass_kernelI11Fp16IOFp32WLi64ELi32ELi512EEv26Group_norm_nhwc_fwd_params,@"STO_CUDA_ENTRY STV_DEFAULT"
_Z35group_norm_nhwc_fwd_one_pass_kernelI11Fp16IOFp32WLi64ELi32ELi512EEv26Group_norm_nhwc_fwd_params:
.text._Z35group_norm_nhwc_fwd_one_pass_kernelI11Fp16IOFp32WLi64ELi32ELi512EEv26Group_norm_nhwc_fwd_params:
        /* <DEDUP_REMOVED lines=19> */
.L_x_2467:
        /* <DEDUP_REMOVED lines=78> */
[----:B------:R-:W-:Y:S01]  /*0610*/  ISETP.NE.AND P1, PT, R0, RZ, PT ;  /* 0x000000ff0000720c */ /* 0x000fe20003f25270 */
[--C-:B--2---:R-:W-:Y:S02]  /*0620*/  HADD2.F32 R9, -RZ, R16.reuse.H1_H1 ;  /* 0x30000010ff097230 */ /* 0x104fe40000004100 */
[----:B------:R-:W-:Y:S02]  /*0630*/  HADD2.F32 R8, -RZ, R16.H0_H0 ;  /* 0x20000010ff087230 */ /* 0x000fe40000004100 */
[--C-:B---3--:R-:W-:Y:S02]  /*0640*/  HADD2.F32 R13, -RZ, R3.reuse.H1_H1 ;  /* 0x30000003ff0d7230 */ /* 0x108fe40000004100 */
[----:B------:R-:W-:Y:S01]  /*0650*/  FMUL.FTZ R11, R9, R9 ;  /* 0x00000009090b7220 */ /* 0x000fe20000410000 */
[----:B------:R-:W-:Y:S02]  /*0660*/  HADD2.F32 R10, -RZ, R3.H0_H0 ;  /* 0x20000003ff0a7230 */ /* 0x000fe40000004100 */
[C---:B------:R-:W-:Y:S01]  /*0670*/  FADD.FTZ R9, R8.reuse, R9 ;  /* 0x0000000908097221 */ /* 0x040fe20000010000 */
[----:B------:R-:W-:Y:S01]  /*0680*/  FMUL.FTZ R15, R13, R13 ;  /* 0x0000000d0d0f7220 */ /* 0x000fe20000410000 */
[----:B------:R-:W-:Y:S01]  /*0690*/  FFMA.FTZ R11, R8, R8, R11 ;  /* 0x00000008080b7223 */ /* 0x000fe2000001000b */
[C---:B------:R-:W-:Y:S01]  /*06a0*/  FADD.FTZ R8, R10.reuse, R13 ;  /* 0x0000000d0a087221 */ /* 0x040fe20000010000 */
[----:B------:R-:W-:Y:S01]  /*06b0*/  FADD.FTZ R9, RZ, R9 ;  /* 0x00000009ff097221 */ /* 0x000fe20000010000 */
[----:B------:R-:W-:Y:S01]  /*06c0*/  FFMA.FTZ R10, R10, R10, R15 ;  /* 0x0000000a0a0a7223 */ /* 0x000fe2000001000f */
[----:B------:R-:W-:-:S02]  /*06d0*/  FADD.FTZ R11, RZ, R11 ;  /* 0x0000000bff0b7221 */ /* 0x000fc40000010000 */
        /* <DEDUP_REMOVED lines=34> */
[----:B------:R-:W3:Y:S01]  /*0900*/  LDS.128 R12, [UR6+0x30] ;  /* 0x00003006ff0c7984 */ /* 0x000ee20008000c00 */
        /* <DEDUP_REMOVED lines=23> */
[----:B--2---:R-:W-:Y:S01]  /*0a80*/  FADD.FTZ R27, R27, R12 ;  /* 0x0000000c1b1b7221 */ /* 0x004fe20000010000 */
        /* <DEDUP_REMOVED lines=11> */
.L_x_2453:
[----:B------:R-:W-:Y:S05]  /*0b40*/  BSYNC B0 ;  /* 0x0000000000007941 */ /* 0x000fea0003800000 */
.L_x_2452:
[----:B------:R-:W1:Y:S02]  /*0b50*/  LDC R14, c[0x0][0xc] ;  /* 0x00000300ff0e7b82 */ /* 0x000e640000000800 */
        /* <DEDUP_REMOVED lines=29> */
.L_x_2456:
[----:B-1----:R-:W2:Y:S04]  /*0d30*/  LDG.E.STRONG.GPU R8, desc[UR8][R6.64] ;  /* 0x0000000806087981 */ /* 0x002ea8000c1ef900 */
[----:B--2---:R-:W-:Y:S01]  /*0d40*/  CCTL.IVALL ;  /* 0x00000000ff00798f */ /* 0x004fe20002000000 */
[----:B------:R-:W-:Y:S05]  /*0d50*/  YIELD ;  /* 0x0000000000007946 */ /* 0x000fea0003800000 */
[----:B------:R-:W-:-:S13]  /*0d60*/  ISETP.NE.AND P0, PT, R8, R29, PT ;  /* 0x0000001d0800720c */ /* 0x000fda0003f05270 */
[----:B------:R-:W-:Y:S05]  /*0d70*/  @P0 BRA `(.L_x_2456) ;  /* 0xfffffffc00ec0947 */ /* 0x000fea000383ffff */
.L_x_2455:
        /* <DEDUP_REMOVED lines=12> */
.L_x_2458:
[----:B------:R-:W-:-:S13]  /*0e40*/  ISETP.EQ.OR P3, PT, R15, UR5, P1 ;  /* 0x000000050f007c0c */ /* 0x000fda0008f62670 */
[----:B-1----:R-:W1:Y:S01]  /*0e50*/  @!P3 LDC R8, c[0x0][0x10] ;  /* 0x00000400ff08bb82 */ /* 0x002e620000000800 */
[----:B------:R-:W3:Y:S01]  /*0e60*/  @!P3 S2R R10, SR_CTAID.Y ;  /* 0x00000000000ab919 */ /* 0x000ee20000002600 */
[----:B------:R-:W-:-:S06]  /*0e70*/  @!P3 LOP3.LUT R9, R17, 0x1, RZ, 0xc0, !PT ;  /* 0x000000011109b812 */ /* 0x000fcc00078ec0ff */
[----:B------:R-:W4:Y:S01]  /*0e80*/  @!P3 LDC.64 R6, c[0x0][0x248] ;  /* 0x00009200ff06bb82 */ /* 0x000f220000000a00 */
[----:B-1----:R-:W-:-:S04]  /*0e90*/  @!P3 IMAD R9, R8, R9, RZ ;  /* 0x000000090809b224 */ /* 0x002fc800078e02ff */
[----:B------:R-:W-:-:S05]  /*0ea0*/  @!P3 IMAD R9, R9, R14, RZ ;  /* 0x0000000e0909b224 */ /* 0x000fca00078e02ff */
[----:B------:R-:W-:-:S05]  /*0eb0*/  @!P3 SHF.L.U32 R9, R9, 0x1, RZ ;  /* 0x000000010909b819 */ /* 0x000fca00000006ff */
[----:B----4-:R-:W-:-:S04]  /*0ec0*/  @!P3 IMAD.WIDE R6, R9, 0x4, R6 ;  /* 0x000000040906b825 */ /* 0x010fc800078e0206 */
[----:B---3--:R-:W-:-:S04]  /*0ed0*/  @!P3 IMAD R9, R8, R15, R10 ;  /* 0x0000000f0809b224 */ /* 0x008fc800078e020a */
        /* <DEDUP_REMOVED lines=9> */
[C---:B------:R-:W-:Y:S01]  /*0f70*/  @!P4 LOP3.LUT R12, R17.reuse, 0x1, RZ, 0xc0, !PT ;  /* 0x00000001110cc812 */ /* 0x040fe200078ec0ff */
[----:B------:R-:W2:Y:S01]  /*0f80*/  @!P2 S2R R29, SR_CTAID.Y ;  /* 0x00000000001da919 */ /* 0x000ea20000002600 */
[----:B------:R-:W-:Y:S01]  /*0f90*/  @!P2 LOP3.LUT R27, R17, 0x1, RZ, 0xc0, !PT ;  /* 0x00000001111ba812 */ /* 0x000fe200078ec0ff */
[----:B-1----:R-:W-:-:S04]  /*0fa0*/  @!P4 IMAD R11, R8, R13, R11 ;  /* 0x0000000d080bc224 */ /* 0x002fc800078e020b */
[----:B------:R-:W1:Y:S01]  /*0fb0*/  @!P4 LDC.64 R8, c[0x0][0x248] ;  /* 0x00009200ff08cb82 */ /* 0x000e620000000a00 */
[----:B------:R-:W-:-:S04]  /*0fc0*/  @!P4 IMAD R13, R13, R12, RZ ;  /* 0x0000000c0d0dc224 */ /* 0x000fc800078e02ff */
[----:B------:R-:W-:-:S03]  /*0fd0*/  @!P4 IMAD R13, R13, R14, RZ ;  /* 0x0000000e0d0dc224 */ /* 0x000fc600078e02ff */
[----:B------:R-:W2:Y:S02]  /*0fe0*/  @!P2 LDC R12, c[0x0][0x10] ;  /* 0x00000400ff0cab82 */ /* 0x000ea40000000800 */
[----:B------:R-:W-:-:S05]  /*0ff0*/  @!P4 SHF.L.U32 R13, R13, 0x1, RZ ;  /* 0x000000010d0dc819 */ /* 0x000fca00000006ff */
[----:B-1----:R-:W-:Y:S01]  /*1000*/  @!P4 IMAD.WIDE R8, R13, 0x4, R8 ;  /* 0x000000040d08c825 */ /* 0x002fe200078e0208 */
[----:B------:R-:W-:-:S04]  /*1010*/  IADD3 R13, R15, 0x3, RZ ;  /* 0x000000030f0d7810 */ /* 0x000fc80007ffe0ff */
[----:B------:R-:W-:Y:S01]  /*1020*/  ISETP.EQ.OR P0, PT, R13, UR5, P1 ;  /* 0x000000050d007c0c */ /* 0x000fe20008f02670 */
[----:B------:R-:W-:-:S04]  /*1030*/  @!P4 IMAD.WIDE.U32 R8, R11, 0x8, R8 ;  /* 0x000000080b08c825 */ /* 0x000fc800078e0008 */
[----:B--2---:R-:W-:Y:S02]  /*1040*/  @!P2 IMAD R29, R10, R12, R29 ;  /* 0x0000000c0a1da224 */ /* 0x004fe400078e021d */
[----:B------:R-:W1:Y:S01]  /*1050*/  @!P2 LDC.64 R10, c[0x0][0x248] ;  /* 0x00009200ff0aab82 */ /* 0x000e620000000a00 */
[----:B------:R-:W-:Y:S01]  /*1060*/  @!P2 IMAD R27, R12, R27, RZ ;  /* 0x0000001b0c1ba224 */ /* 0x000fe200078e02ff */
[----:B------:R-:W2:Y:S03]  /*1070*/  @!P4 LDG.E.64 R8, desc[UR8][R8.64] ;  /* 0x000000080808c981 */ /* 0x000ea6000c1e1b00 */
[----:B------:R-:W-:Y:S01]  /*1080*/  @!P2 IMAD R27, R27, R14, RZ ;  /* 0x0000000e1b1ba224 */ /* 0x000fe200078e02ff */
[----:B------:R-:W3:Y:S04]  /*1090*/  @!P0 S2R R12, SR_CTAID.Y ;  /* 0x00000000000c8919 */ /* 0x000ee80000002600 */
[----:B------:R-:W-:-:S05]  /*10a0*/  @!P2 SHF.L.U32 R27, R27, 0x1, RZ ;  /* 0x000000011b1ba819 */ /* 0x000fca00000006ff */
[----:B-1----:R-:W-:Y:S02]  /*10b0*/  @!P2 IMAD.WIDE R10, R27, 0x4, R10 ;  /* 0x000000041b0aa825 */ /* 0x002fe400078e020a */
[----:B------:R-:W3:Y:S02]  /*10c0*/  @!P0 LDC R27, c[0x0][0x10] ;  /* 0x00000400ff1b8b82 */ /* 0x000ee40000000800 */
[----:B------:R-:W-:-:S06]  /*10d0*/  @!P2 IMAD.WIDE.U32 R28, R29, 0x8, R10 ;  /* 0x000000081d1ca825 */ /* 0x000fcc00078e000a */
[----:B------:R-:W1:Y:S01]  /*10e0*/  @!P0 LDC.64 R10, c[0x0][0x248] ;  /* 0x00009200ff0a8b82 */ /* 0x000e620000000a00 */
[----:B---3--:R-:W-:Y:S02]  /*10f0*/  @!P0 IMAD R13, R13, R27, R12 ;  /* 0x0000001b0d0d8224 */ /* 0x008fe400078e020c */
[----:B0-----:R-:W-:Y:S01]  /*1100*/  @!P3 FADD.FTZ R4, R4, R6 ;  /* 0x000000060404b221 */ /* 0x001fe20000010000 */
[----:B------:R-:W-:-:S05]  /*1110*/  @!P0 LOP3.LUT R6, R17, 0x1, RZ, 0xc0, !PT ;  /* 0x0000000111068812 */ /* 0x000fca00078ec0ff */
[----:B------:R-:W-:-:S04]  /*1120*/  @!P0 IMAD R27, R27, R6, RZ ;  /* 0x000000061b1b8224 */ /* 0x000fc800078e02ff */
[----:B------:R-:W-:-:S05]  /*1130*/  @!P0 IMAD R27, R27, R14, RZ ;  /* 0x0000000e1b1b8224 */ /* 0x000fca00078e02ff */
[----:B------:R-:W-:-:S05]  /*1140*/  @!P0 SHF.L.U32 R27, R27, 0x1, RZ ;  /* 0x000000011b1b8819 */ /* 0x000fca00000006ff */
[----:B-1----:R-:W-:-:S04]  /*1150*/  @!P0 IMAD.WIDE R10, R27, 0x4, R10 ;  /* 0x000000041b0a8825 */ /* 0x002fc800078e020a */
[----:B------:R-:W-:Y:S02]  /*1160*/  @!P0 IMAD.WIDE.U32 R12, R13, 0x8, R10 ;  /* 0x000000080d0c8825 */ /* 0x000fe400078e000a */
[----:B------:R-:W3:Y:S04]  /*1170*/  @!P2 LDG.E.64 R10, desc[UR8][R28.64] ;  /* 0x000000081c0aa981 */ /* 0x000ee8000c1e1b00 */
[----:B------:R-:W4:Y:S01]  /*1180*/  @!P0 LDG.E.64 R12, desc[UR8][R12.64] ;  /* 0x000000080c0c8981 */ /* 0x000f22000c1e1b00 */
[----:B------:R-:W-:Y:S01]  /*1190*/  IADD3 R26, R26, -0x4, RZ ;  /* 0xfffffffc1a1a7810 */ /* 0x000fe20007ffe0ff */
[----:B------:R-:W-:-:S03]  /*11a0*/  @!P3 FADD.FTZ R5, R5, R7 ;  /* 0x000000070505b221 */ /* 0x000fc60000010000 */
        /* <DEDUP_REMOVED lines=9> */
.L_x_2457:
        /* <DEDUP_REMOVED lines=19> */
.L_x_2460:
[----:B------:R-:W-:Y:S05]  /*1370*/  BSYNC B0 ;  /* 0x0000000000007941 */ /* 0x000fea0003800000 */
.L_x_2459:
[----:B------:R-:W-:Y:S05]  /*1380*/  @!P2 BRA `(.L_x_2454) ;  /* 0x00000000007ca947 */ /* 0x000fea0003800000 */
[C---:B------:R-:W-:Y:S02]  /*1390*/  IADD3 R10, R15.reuse, 0x2, RZ ;  /* 0x000000020f0a7810 */ /* 0x040fe40007ffe0ff */
[----:B------:R-:W-:Y:S02]  /*13a0*/  IADD3 R15, R15, 0x1, RZ ;  /* 0x000000010f0f7810 */ /* 0x000fe40007ffe0ff */
[----:B------:R-:W-:Y:S02]  /*13b0*/  ISETP.EQ.OR P0, PT, R10, UR5, P1 ;  /* 0x000000050a007c0c */ /* 0x000fe40008f02670 */
[----:B------:R-:W-:Y:S02]  /*13c0*/  ISETP.EQ.OR P2, PT, R15, UR5, P1 ;  /* 0x000000050f007c0c */ /* 0x000fe40008f42670 */
[----:B------:R-:W-:-:S11]  /*13d0*/  ISETP.EQ.OR P0, PT, R8, 0x2, P0 ;  /* 0x000000020800780c */ /* 0x000fd60000702670 */
[----:B------:R-:W1:Y:S01]  /*13e0*/  @!P2 LDC R13, c[0x0][0x10] ;  /* 0x00000400ff0dab82 */ /* 0x000e620000000800 */
[C---:B------:R-:W-:Y:S01]  /*13f0*/  @!P2 LOP3.LUT R6, R17.reuse, 0x1, RZ, 0xc0, !PT ;  /* 0x000000011106a812 */ /* 0x040fe200078ec0ff */
[----:B------:R-:W2:Y:S01]  /*1400*/  @!P2 S2R R26, SR_CTAID.Y ;  /* 0x00000000001aa919 */ /* 0x000ea20000002600 */
[----:B------:R-:W-:Y:S01]  /*1410*/  @!P0 LOP3.LUT R8, R17, 0x1, RZ, 0xc0, !PT ;  /* 0x0000000111088812 */ /* 0x000fe200078ec0ff */
[----:B------:R-:W3:Y:S04]  /*1420*/  @!P0 S2R R12, SR_CTAID.Y ;  /* 0x00000000000c8919 */ /* 0x000ee80000002600 */
[----:B------:R-:W4:Y:S01]  /*1430*/  @!P0 LDC R11, c[0x0][0x10] ;  /* 0x00000400ff0b8b82 */ /* 0x000f220000000800 */
[----:B-1----:R-:W-:-:S07]  /*1440*/  @!P2 IMAD R9, R13, R6, RZ ;  /* 0x000000060d09a224 */ /* 0x002fce00078e02ff */
[----:B------:R-:W1:Y:S01]  /*1450*/  @!P2 LDC.64 R6, c[0x0][0x248] ;  /* 0x00009200ff06ab82 */ /* 0x000e620000000a00 */
[----:B------:R-:W-:Y:S02]  /*1460*/  @!P2 IMAD R27, R9, R14, RZ ;  /* 0x0000000e091ba224 */ /* 0x000fe400078e02ff */
[----:B----4-:R-:W-:-:S03]  /*1470*/  @!P0 IMAD R29, R11, R8, RZ ;  /* 0x000000080b1d8224 */ /* 0x010fc600078e02ff */
[----:B------:R-:W-:Y:S02]  /*1480*/  @!P2 SHF.L.U32 R27, R27, 0x1, RZ ;  /* 0x000000011b1ba819 */ /* 0x000fe400000006ff */
[----:B------:R-:W4:Y:S01]  /*1490*/  @!P0 LDC.64 R8, c[0x0][0x248] ;  /* 0x00009200ff088b82 */ /* 0x000f220000000a00 */
[----:B--2---:R-:W-:Y:S02]  /*14a0*/  @!P2 IMAD R13, R15, R13, R26 ;  /* 0x0000000d0f0da224 */ /* 0x004fe400078e021a */
[----:B------:R-:W-:Y:S02]  /*14b0*/  @!P0 IMAD R14, R29, R14, RZ ;  /* 0x0000000e1d0e8224 */ /* 0x000fe400078e02ff */
[----:B---3--:R-:W-:Y:S02]  /*14c0*/  @!P0 IMAD R11, R10, R11, R12 ;  /* 0x0000000b0a0b8224 */ /* 0x008fe400078e020c */
[----:B-1----:R-:W-:Y:S01]  /*14d0*/  @!P2 IMAD.WIDE R6, R27, 0x4, R6 ;  /* 0x000000041b06a825 */ /* 0x002fe200078e0206 */
[----:B------:R-:W-:-:S03]  /*14e0*/  @!P0 SHF.L.U32 R27, R14, 0x1, RZ ;  /* 0x000000010e1b8819 */ /* 0x000fc600000006ff */
[----:B------:R-:W-:-:S04]  /*14f0*/  @!P2 IMAD.WIDE.U32 R6, R13, 0x8, R6 ;  /* 0x000000080d06a825 */ /* 0x000fc800078e0006 */
[----:B----4-:R-:W-:Y:S02]  /*1500*/  @!P0 IMAD.WIDE R8, R27, 0x4, R8 ;  /* 0x000000041b088825 */ /* 0x010fe400078e0208 */
[----:B------:R-:W0:Y:S02]  /*1510*/  @!P2 LDG.E.64 R6, desc[UR8][R6.64] ;  /* 0x000000080606a981 */ /* 0x000e24000c1e1b00 */
[----:B------:R-:W-:-:S06]  /*1520*/  @!P0 IMAD.WIDE.U32 R8, R11, 0x8, R8 ;  /* 0x000000080b088825 */ /* 0x000fcc00078e0008 */
[----:B------:R-:W2:Y:S01]  /*1530*/  @!P0 LDG.E.64 R8, desc[UR8][R8.64] ;  /* 0x0000000808088981 */ /* 0x000ea2000c1e1b00 */
[----:B0-----:R-:W-:Y:S01]  /*1540*/  @!P2 FADD.FTZ R4, R4, R6 ;  /* 0x000000060404a221 */ /* 0x001fe20000010000 */
[----:B------:R-:W-:-:S03]  /*1550*/  @!P2 FADD.FTZ R5, R5, R7 ;  /* 0x000000070505a221 */ /* 0x000fc60000010000 */
[----:B--2---:R-:W-:Y:S01]  /*1560*/  @!P0 FADD.FTZ R4, R4, R8 ;  /* 0x0000000804048221 */ /* 0x004fe20000010000 */
[----:B------:R-:W-:-:S07]  /*1570*/  @!P0 FADD.FTZ R5, R5, R9 ;  /* 0x0000000905058221 */ /* 0x000fce0000010000 */
.L_x_2454:
[----:B------:R-:W-:Y:S01]  /*1580*/  ULDC.64 UR6, c[0x0][0x218] ;  /* 0x0000860000067ab9 */ /* 0x000fe20000000a00 */
[----:B------:R-:W-:Y:S01]  /*1590*/  LOP3.LUT P0, RZ, R0, UR5, RZ, 0xfc, !PT ;  /* 0x0000000500ff7c12 */ /* 0x000fe2000f80fcff */
[----:B------:R-:W-:Y:S01]  /*15a0*/  ULDC UR11, c[0x0][0x2a4] ;  /* 0x0000a900000b7ab9 */ /* 0x000fe20000000800 */
[----:B------:R-:W-:Y:S01]  /*15b0*/  ISETP.EQ.U32.AND P2, PT, RZ, UR6, PT ;  /* 0x00000006ff007c0c */ /* 0x000fe2000bf42070 */
[----:B------:R-:W-:Y:S01]  /*15c0*/  UMOV UR6, 0x400 ;  /* 0x0000040000067882 */ /* 0x000fe20000000000 */
[----:B------:R-:W-:Y:S01]  /*15d0*/  SHF.L.U32 R6, R24, 0x2, RZ ;  /* 0x0000000218067819 */ /* 0x000fe200000006ff */
[----:B------:R-:W-:Y:S01]  /*15e0*/  ULDC.64 UR12, c[0x0][0x228] ;  /* 0x00008a00000c7ab9 */ /* 0x000fe20000000a00 */
[----:B------:R-:W-:Y:S01]  /*15f0*/  ISETP.EQ.OR.EX P0, PT, RZ, UR7, P0, P2 ;  /* 0x00000007ff007c0c */ /* 0x000fe20008702720 */
[----:B------:R-:W2:Y:S01]  /*1600*/  S2UR UR7, SR_CgaCtaId ;  /* 0x00000000000779c3 */ /* 0x000ea20000008800 */
[----:B------:R-:W-:Y:S01]  /*1610*/  ULDC.64 UR14, c[0x0][0x230] ;  /* 0x00008c00000e7ab9 */ /* 0x000fe20000000a00 */
[----:B-1----:R-:W-:-:S02]  /*1620*/  IADD3 R10, P2, R6, UR12, RZ ;  /* 0x0000000c060a7c10 */ /* 0x002fc4000ff5e0ff */
[----:B------:R-:W-:Y:S02]  /*1630*/  SHF.L.U64.HI R24, R24, 0x2, R25 ;  /* 0x0000000218187819 */ /* 0x000fe40000010219 */
[----:B------:R-:W-:Y:S02]  /*1640*/  IADD3 R6, P3, R6, UR14, RZ ;  /* 0x0000000e06067c10 */ /* 0x000fe4000ff7e0ff */
[C---:B------:R-:W-:Y:S02]  /*1650*/  IADD3.X R11, R24.reuse, UR13, RZ, P2, !PT ;  /* 0x0000000d180b7c10 */ /* 0x040fe400097fe4ff */
[----:B------:R-:W-:Y:S02]  /*1660*/  IADD3.X R7, R24, UR15, RZ, P3, !PT ;  /* 0x0000000f18077c10 */ /* 0x000fe40009ffe4ff */
[----:B------:R-:W1:Y:S01]  /*1670*/  @!P0 LDC.64 R8, c[0x0][0x218] ;  /* 0x00008600ff088b82 */ /* 0x000e620000000a00 */
[----:B------:R-:W-:Y:S01]  /*1680*/  @!P0 FMUL.FTZ R13, R5, UR11 ;  /* 0x0000000b050d8c20 */ /* 0x000fe20008410000 */
[----:B------:R-:W-:Y:S01]  /*1690*/  @!P0 FMUL.FTZ R12, R4, UR11 ;  /* 0x0000000b040c8c20 */ /* 0x000fe20008410000 */
[----:B--2---:R-:W-:-:S09]  /*16a0*/  ULEA UR6, UR7, UR6, 0x18 ;  /* 0x0000000607067291 */ /* 0x004fd2000f8ec03f */
[----:B------:R0:W-:Y:S01]  /*16b0*/  @!P1 STS.64 [UR6+0x98], R4 ;  /* 0x00009804ff009988 */ /* 0x0001e20008000a06 */
[----:B-1----:R-:W-:-:S05]  /*16c0*/  @!P0 IMAD.WIDE R14, R19, 0x8, R8 ;  /* 0x00000008130e8825 */ /* 0x002fca00078e0208 */
[----:B------:R1:W-:Y:S01]  /*16d0*/  @!P0 STG.E.64 desc[UR8][R14.64], R12 ;  /* 0x0000000c0e008986 */ /* 0x0003e2000c101b08 */
[----:B0-----:R-:W0:Y:S08]  /*16e0*/  LDC R4, c[0x0][0x294] ;  /* 0x0000a500ff047b82 */ /* 0x001e300000000800 */
[----:B------:R-:W-:Y:S06]  /*16f0*/  BAR.SYNC.DEFER_BLOCKING 0x0 ;  /* 0x0000000000007b1d */ /* 0x000fec0000010000 */
[----:B------:R2:W3:Y:S04]  /*1700*/  LDG.E.64 R8, desc[UR8][R10.64] ;  /* 0x000000080a087981 */ /* 0x0004e8000c1e1b00 */
[----:B------:R-:W3:Y:S01]  /*1710*/  LDG.E.64 R6, desc[UR8][R6.64] ;  /* 0x0000000806067981 */ /* 0x000ee2000c1e1b00 */
[----:B------:R-:W-:Y:S01]  /*1720*/  HFMA2.MMA R5, -RZ, RZ, 1.875, 0 ;  /* 0x3f800000ff057435 */ /* 0x000fe200000001ff */
[----:B-1----:R-:W-:Y:S01]  /*1730*/  SHF.R.U32.HI R13, RZ, 0x4, R0 ;  /* 0x00000004ff0d7819 */ /* 0x002fe20000011600 */
[--C-:B------:R-:W-:Y:S01]  /*1740*/  HADD2.F32 R15, -RZ, R16.reuse.H0_H0 ;  /* 0x20000010ff0f7230 */ /* 0x100fe20000004100 */
[----:B------:R-:W1:Y:S01]  /*1750*/  LDS.64 R24, [UR6+0x98] ;  /* 0x00009806ff187984 */ /* 0x000e620008000a00 */
[----:B------:R-:W-:Y:S01]  /*1760*/  HADD2.F32 R27, -RZ, R16.H1_H1 ;  /* 0x30000010ff1b7230 */ /* 0x000fe20000004100 */
[----:B------:R-:W-:Y:S01]  /*1770*/  ISETP.NE.AND P2, PT, RZ, UR10, PT ;  /* 0x0000000aff007c0c */ /* 0x000fe2000bf45270 */
[----:B0-----:R-:W-:Y:S01]  /*1780*/  IMAD R13, R4, UR5, R13 ;  /* 0x00000005040d7c24 */ /* 0x001fe2000f8e020d */
[----:B------:R-:W-:Y:S01]  /*1790*/  ULDC.64 UR6, c[0x0][0x278] ;  /* 0x00009e0000067ab9 */ /* 0x000fe20000000a00 */
[----:B------:R-:W-:-:S02]  /*17a0*/  HADD2.F32 R29, -RZ, R3.H0_H0 ;  /* 0x20000003ff1d7230 */ /* 0x000fc40000004100 */
[----:B------:R-:W-:Y:S01]  /*17b0*/  HADD2.F32 R3, -RZ, R3.H1_H1 ;  /* 0x30000003ff037230 */ /* 0x000fe20000004100 */
[----:B--2---:R-:W-:Y:S02]  /*17c0*/  IADD3 R10, R13, 0x20, RZ ;  /* 0x000000200d0a7810 */ /* 0x004fe40007ffe0ff */
        /* <DEDUP_REMOVED lines=8> */
[--C-:B------:R-:W-:Y:S01]  /*1850*/  FADD.FTZ R14, R27, -R24.reuse ;  /* 0x800000181b0e7221 */ /* 0x100fe20000010000 */
[----:B------:R-:W-:Y:S01]  /*1860*/  FADD.FTZ R16, R29, -R24 ;  /* 0x800000181d107221 */ /* 0x000fe20000010000 */
[----:B------:R-:W-:Y:S01]  /*1870*/  FFMA.FTZ R25, R25, UR11, -R26 ;  /* 0x0000000b19197c23 */ /* 0x000fe2000801081a */
[----:B------:R-:W-:-:S04]  /*1880*/  FADD.FTZ R24, R3, -R24 ;  /* 0x8000001803187221 */ /* 0x000fc80000010000 */
[----:B------:R-:W-:-:S13]  /*1890*/  FSETP.GTU.FTZ.AND P0, PT, R25, RZ, PT ;  /* 0x000000ff1900720b */ /* 0x000fda0003f1c000 */
[----:B------:R-:W0:Y:S02]  /*18a0*/  @P0 LDC R26, c[0x0][0x238] ;  /* 0x00008e00ff1a0b82 */ /* 0x000e240000000800 */
[----:B0-----:R-:W-:-:S04]  /*18b0*/  @P0 FADD.FTZ R25, R25, R26 ;  /* 0x0000001a19190221 */ /* 0x001fc80000010000 */
        /* <DEDUP_REMOVED lines=8> */
[C-C-:B---3--:R-:W-:Y:S01]  /*1940*/  FFMA.FTZ R12, R8.reuse, R3, R6.reuse ;  /* 0x00000003080c7223 */ /* 0x148fe20000010006 */
        /* <DEDUP_REMOVED lines=14> */
.L_x_2461:
[----:B------:R-:W-:Y:S04]  /*1a30*/  BSSY B0, `(.L_x_2462) ;  /* 0x000000e000007945 */ /* 0x000fe80003800000 */
[----:B------:R-:W-:Y:S05]  /*1a40*/  @P0 BRA `(.L_x_2463) ;  /* 0x0000000000300947 */ /* 0x000fea0003800000 */
[----:B------:R-:W-:Y:S01]  /*1a50*/  ULDC.64 UR6, c[0x0][0x270] ;  /* 0x00009c0000067ab9 */ /* 0x000fe20000000a00 */
[----:B------:R-:W-:Y:S01]  /*1a60*/  MOV R5, R23 ;  /* 0x0000001700057202 */ /* 0x000fe20000000f00 */
[----:B------:R-:W-:Y:S01]  /*1a70*/  IMAD R6, R4, UR6, RZ ;  /* 0x0000000604067c24 */ /* 0x000fe2000f8e02ff */
[----:B------:R-:W-:Y:S02]  /*1a80*/  MOV R4, R20 ;  /* 0x0000001400047202 */ /* 0x000fe40000000f00 */
[----:B------:R-:W-:-:S03]  /*1a90*/  F2FP.F16.F32.PACK_AB R9, R9, R12 ;  /* 0x0000000c0909723e */ /* 0x000fc600000000ff */
[----:B------:R-:W-:-:S04]  /*1aa0*/  IMAD.WIDE.U32 R4, R13, UR6, R4 ;  /* 0x000000060d047c25 */ /* 0x000fc8000f8e0004 */
[----:B------:R-:W-:Y:S01]  /*1ab0*/  IMAD R13, R13, UR7, R6 ;  /* 0x000000070d0d7c24 */ /* 0x000fe2000f8e0206 */
[----:B------:R-:W-:Y:S02]  /*1ac0*/  ULDC.64 UR6, c[0x0][0x210] ;  /* 0x0000840000067ab9 */ /* 0x000fe40000000a00 */
[----:B------:R-:W-:Y:S02]  /*1ad0*/  LEA R6, P0, R4, UR6, 0x1 ;  /* 0x0000000604067c11 */ /* 0x000fe4000f8008ff */
[----:B------:R-:W-:-:S04]  /*1ae0*/  IADD3 R13, R5, R13, RZ ;  /* 0x0000000d050d7210 */ /* 0x000fc80007ffe0ff */
[----:B------:R-:W-:-:S05]  /*1af0*/  LEA.HI.X R7, R4, UR7, R13, 0x1, P0 ;  /* 0x0000000704077c11 */ /* 0x000fca00080f0c0d */
[----:B------:R0:W-:Y:S02]  /*1b00*/  STG.E desc[UR8][R6.64], R9 ;  /* 0x0000000906007986 */ /* 0x0001e4000c101908 */
.L_x_2463:
[----:B------:R-:W-:Y:S05]  /*1b10*/  BSYNC B0 ;  /* 0x0000000000007941 */ /* 0x000fea0003800000 */
.L_x_2462:
        /* <DEDUP_REMOVED lines=11> */
.L_x_2464:
[----:B------:R-:W-:Y:S04]  /*1bd0*/  BSSY B0, `(.L_x_2465) ;  /* 0x000000d000007945 */ /* 0x000fe80003800000 */
[----:B------:R-:W-:Y:S05]  /*1be0*/  @P1 BRA `(.L_x_2466) ;  /* 0x00000000002c1947 */ /* 0x000fea0003800000 */
[----:B------:R-:W-:Y:S01]  /*1bf0*/  ULDC.64 UR6, c[0x0][0x270] ;  /* 0x00009c0000067ab9 */ /* 0x000fe20000000a00 */
[----:B------:R-:W-:Y:S01]  /*1c00*/  MOV R21, R23 ;  /* 0x0000001700157202 */ /* 0x000fe20000000f00 */
[----:B------:R-:W-:Y:S01]  /*1c10*/  IMAD R11, R11, UR6, RZ ;  /* 0x000000060b0b7c24 */ /* 0x000fe2000f8e02ff */
[----:B------:R-:W-:Y:S01]  /*1c20*/  F2FP.F16.F32.PACK_AB R3, R3, R8 ;  /* 0x000000080303723e */ /* 0x000fe200000000ff */
[----:B------:R-:W-:-:S04]  /*1c30*/  IMAD.WIDE.U32 R20, R10, UR6, R20 ;  /* 0x000000060a147c25 */ /* 0x000fc8000f8e0014 */
[----:B------:R-:W-:Y:S01]  /*1c40*/  IMAD R11, R10, UR7, R11 ;  /* 0x000000070a0b7c24 */ /* 0x000fe2000f8e020b */
[----:B------:R-:W-:Y:S02]  /*1c50*/  ULDC.64 UR6, c[0x0][0x210] ;  /* 0x0000840000067ab9 */ /* 0x000fe40000000a00 */
[----:B------:R-:W-:Y:S02]  /*1c60*/  LEA R4, P0, R20, UR6, 0x1 ;  /* 0x0000000614047c11 */ /* 0x000fe4000f8008ff */
[----:B------:R-:W-:-:S04]  /*1c70*/  IADD3 R11, R21, R11, RZ ;  /* 0x0000000b150b7210 */ /* 0x000fc80007ffe0ff */
[----:B------:R-:W-:-:S05]  /*1c80*/  LEA.HI.X R5, R20, UR7, R11, 0x1, P0 ;  /* 0x0000000714057c11 */ /* 0x000fca00080f0c0b */
[----:B------:R1:W-:Y:S02]  /*1c90*/  STG.E desc[UR8][R4.64], R3 ;  /* 0x0000000304007986 */ /* 0x0003e4000c101908 */
.L_x_2466:
[----:B------:R-:W-:Y:S05]  /*1ca0*/  BSYNC B0 ;  /* 0x0000000000007941 */ /* 0x000fea0003800000 */
.L_x_2465:
[----:B-1----:R-:W1:Y:S01]  /*1cb0*/  LDC R4, c[0x0][0x10] ;  /* 0x00000400ff047b82 */ /* 0x002e620000000800 */
[----:B------:R-:W-:Y:S02]  /*1cc0*/  IADD3 R17, R17, 0x1, RZ ;  /* 0x0000000111117810 */ /* 0x000fe40007ffe0ff */
[----:B-1----:R-:W-:-:S04]  /*1cd0*/  IADD3 R19, R4, R19, RZ ;  /* 0x0000001304137210 */ /* 0x002fc80007ffe0ff */
[----:B------:R-:W-:-:S13]  /*1ce0*/  ISETP.GE.AND P0, PT, R19, UR4, PT ;  /* 0x0000000413007c0c */ /* 0x000fda000bf06270 */
[----:B------:R-:W-:Y:S05]  /*1cf0*/  @!P0 BRA `(.L_x_2467) ;  /* 0xffffffe4000c8947 */ /* 0x000fea000383ffff */
[----:B------:R-:W-:Y:S05]  /*1d00*/  EXIT ;  /* 0x000000000000794d */ /* 0x000fea0003800000 */
.L_x_2468:
        /* <DEDUP_REMOVED lines=15> */
.L_x_3344:


//--------------------- .text._Z35group_norm_nhwc_fwd_one_pass_kernelI11Fp16IOFp32WLi128ELi32ELi512EEv26Group_norm_nhwc_fwd_params --------------------------
	.section	.text._Z35group_norm_nhwc_fwd_one_pass_kernelI11Fp16IOFp32WLi128ELi32ELi512EEv26Group_norm_nhwc_fwd_params,"ax",@progbits
	.align	128
        .global         _Z35group_norm_nhwc_fwd_one_pass_kernelI11Fp16IOFp32WLi128ELi32ELi512EEv26Group_norm_nhwc_fwd_params
        .type           _Z35group_norm_nhwc_fwd_one_pass_kernelI11Fp16IOFp32WLi128ELi32ELi512EEv26Group_norm_nhwc_fwd_params,@function
        .size           _Z35group_norm_nhwc_fwd_one_pass_kernelI11Fp16IOFp32WLi128ELi32ELi512EEv26Group_norm_nhwc_fwd_params,(.L_x_3345 - _Z35group_norm_nhwc_fwd_one_pass_kernelI11Fp16IOFp32WLi128ELi32ELi512EEv26Group_norm_nhwc_fwd_params)
        .other          _Z35group_norm_nhwc_fwd_one_pass_kernelI11Fp16IOFp32WLi128ELi32ELi512EEv26Group_norm_nhwc_fwd_params,@"STO_CUDA_ENTRY STV_DEFAULT"
_Z35group_norm_nhwc_fwd_one_pass_kernelI11Fp16IOFp32WLi128ELi32ELi512EEv26Group_norm_nhwc_fwd_params:
.text._Z35group_norm_nhwc_fwd_one_pass_kernelI11Fp16IOFp32WLi128ELi32ELi512EEv26Group_norm_nhwc_fwd_params:
        /* <DEDUP_REMOVED lines=12> */
[----:B------:R-:W-:Y:S01]  /*00c0*/  ULDC.64 UR8, c[0x0][0x208] ;  /* 0x0000820000087ab9 */ /* 0x000fe20000000a00 */
[----:B------:R-:W-:-:S03]  /*00d0*/  MOV R24, R28 ;  /* 0x0000001c00187202 */ /* 0x000fc60000000f00 */
[----:B------:R-:W1:Y:S08]  /*00e0*/  LDC R0, c[0x0][0x10] ;  /* 0x00000400ff007b82 */ /* 0x000e700000000800 */
[----:B------:R-:W2:Y:S01]  /*00f0*/  LDC R20, c[0x0][0xc] ;  /* 0x00000300ff147b82 */ /* 0x000ea20000000800 */
[----:B0-----:R-:W-:-:S04]  /*0100*/  LOP3.LUT P1, RZ, R2, UR6, RZ, 0xfc, !PT ;  /* 0x0000000602ff7c12 */ /* 0x001fc8000f82fcff */
[----:B------:R-:W-:-:S13]  /*0110*/  ISETP.NE.AND.EX P1, PT, RZ, UR5, !P1, P0 ;  /* 0x00000005ff007c0c */ /* 0x000fda000cf25300 */
.L_x_2493:
[----:B0---4-:R-:W0:Y:S01]  /*0120*/  LDC R3, c[0x0][0x288] ;  /* 0x0000a200ff037b82 */ /* 0x011e220000000800 */
[----:B---3--:R-:W3:Y:S01]  /*0130*/  S2R R29, SR_TID.X ;  /* 0x00000000001d7919 */ /* 0x008ee20000002100 */
[----:B------:R-:W-:Y:S01]  /*0140*/  ULDC.64 UR4, c[0x0][0x278] ;  /* 0x00009e0000047ab9 */ /* 0x000fe20000000a00 */
[----:B------:R-:W-:Y:S01]  /*0150*/  ULDC.64 UR10, c[0x0][0x280] ;  /* 0x0000a000000a7ab9 */ /* 0x000fe20000000a00 */
[----:B0-2---:R-:W-:-:S04]  /*0160*/  IABS R7, R3 ;  /* 0x0000000300077213 */ /* 0x005fc80000000000 */
[----:B------:R-:W0:Y:S01]  /*0170*/  I2F.RP R2, R7 ;  /* 0x0000000700027306 */ /* 0x000e220000209400 */
[----:B---3--:R-:W-:-:S07]  /*0180*/  SHF.R.U32.HI R15, RZ, 0x4, R29 ;  /* 0x00000004ff0f7819 */ /* 0x008fce000001161d */
        /* <DEDUP_REMOVED lines=8> */
[----:B------:R-:W0:Y:S04]  /*0210*/  LDC R4, c[0x0][0x294] ;  /* 0x0000a500ff047b82 */ /* 0x000e280000000800 */
[----:B------:R-:W-:-:S05]  /*0220*/  IMAD.HI.U32 R5, R5, R6, RZ ;  /* 0x0000000605057227 */ /* 0x000fca00078e00ff */
[----:B------:R-:W-:-:S05]  /*0230*/  IADD3 R2, -R5, RZ, RZ ;  /* 0x000000ff05027210 */ /* 0x000fca0007ffe1ff */
[----:B------:R-:W-:-:S05]  /*0240*/  IMAD R2, R7, R2, R6 ;  /* 0x0000000207027224 */ /* 0x000fca00078e0206 */
[----:B------:R-:W-:Y:S01]  /*0250*/  ISETP.GT.U32.AND P4, PT, R7, R2, PT ;  /* 0x000000020700720c */ /* 0x000fe20003f84070 */
[----:B0-----:R-:W-:-:S05]  /*0260*/  IMAD R15, R4, UR6, R15 ;  /* 0x00000006040f7c24 */ /* 0x001fca000f8e020f */
[----:B------:R-:W-:Y:S02]  /*0270*/  ISETP.GE.U32.AND P0, PT, R15, UR4, PT ;  /* 0x000000040f007c0c */ /* 0x000fe4000bf06070 */
[----:B------:R-:W-:-:S05]  /*0280*/  SHF.R.S32.HI R9, RZ, 0x1f, R15 ;  /* 0x0000001fff097819 */ /* 0x000fca000001140f */
[-C--:B------:R-:W-:Y:S02]  /*0290*/  @!P4 IADD3 R2, R2, -R7.reuse, RZ ;  /* 0x800000070202c210 */ /* 0x080fe40007ffe0ff */
[----:B------:R-:W-:Y:S02]  /*02a0*/  ISETP.GE.AND.EX P0, PT, R9, UR5, PT, P0 ;  /* 0x0000000509007c0c */ /* 0x000fe4000bf06300 */
[----:B------:R-:W-:Y:S02]  /*02b0*/  ISETP.GE.U32.AND P3, PT, R2, R7, PT ;  /* 0x000000070200720c */ /* 0x000fe40003f66070 */
[----:B------:R-:W-:Y:S02]  /*02c0*/  LOP3.LUT R2, R24, R3, RZ, 0x3c, !PT ;  /* 0x0000000318027212 */ /* 0x000fe400078e3cff */
[----:B------:R-:W-:Y:S02]  /*02d0*/  ISETP.LT.U32.AND P0, PT, R29, 0x200, !P0 ;  /* 0x000002001d00780c */ /* 0x000fe40004701070 */
[----:B------:R-:W-:-:S02]  /*02e0*/  ISETP.GE.AND P2, PT, R2, RZ, PT ;  /* 0x000000ff0200720c */ /* 0x000fc40003f46270 */
[----:B------:R-:W-:Y:S02]  /*02f0*/  @!P4 IADD3 R5, R5, 0x1, RZ ;  /* 0x000000010505c810 */ /* 0x000fe40007ffe0ff */
[----:B------:R-:W-:Y:S02]  /*0300*/  ISETP.NE.AND P4, PT, R3, RZ, PT ;  /* 0x000000ff0300720c */ /* 0x000fe40003f85270 */
[----:B------:R-:W-:Y:S02]  /*0310*/  IADD3 R21, R15, 0x20, RZ ;  /* 0x000000200f157810 */ /* 0x000fe40007ffe0ff */
[----:B------:R-:W-:Y:S02]  /*0320*/  @P3 IADD3 R5, R5, 0x1, RZ ;  /* 0x0000000105053810 */ /* 0x000fe40007ffe0ff */
[----:B------:R-:W-:Y:S01]  /*0330*/  SHF.R.S32.HI R14, RZ, 0x1f, R21 ;  /* 0x0000001fff0e7819 */ /* 0x000fe20000011415 */
[----:B------:R-:W0:Y:S01]  /*0340*/  @P0 LDC.64 R12, c[0x0][0x270] ;  /* 0x00009c00ff0c0b82 */ /* 0x000e220000000a00 */
[----:B------:R-:W-:-:S02]  /*0350*/  SHF.L.U32 R2, R29, 0x1, RZ ;  /* 0x000000011d027819 */ /* 0x000fc400000006ff */
[----:B------:R-:W-:Y:S02]  /*0360*/  @!P2 IADD3 R5, -R5, RZ, RZ ;  /* 0x000000ff0505a210 */ /* 0x000fe40007ffe1ff */
[----:B------:R-:W-:Y:S02]  /*0370*/  ISETP.GE.U32.AND P2, PT, R21, UR4, PT ;  /* 0x0000000415007c0c */ /* 0x000fe4000bf46070 */
[----:B------:R-:W-:Y:S01]  /*0380*/  @!P4 LOP3.LUT R5, RZ, R3, RZ, 0x33, !PT ;  /* 0x00000003ff05c212 */ /* 0x000fe200078e33ff */
[----:B------:R-:W3:Y:S01]  /*0390*/  @P0 LDC.64 R10, c[0x0][0x220] ;  /* 0x00008800ff0a0b82 */ /* 0x000ee20000000a00 */
[----:B------:R-:W-:Y:S02]  /*03a0*/  ISETP.GE.AND.EX P2, PT, R14, UR5, PT, P2 ;  /* 0x000000050e007c0c */ /* 0x000fe4000bf46320 */
[----:B------:R-:W-:Y:S02]  /*03b0*/  IADD3 R4, -R5, RZ, RZ ;  /* 0x000000ff05047210 */ /* 0x000fe40007ffe1ff */
[----:B------:R-:W-:-:S02]  /*03c0*/  ISETP.LT.U32.AND P2, PT, R29, 0x200, !P2 ;  /* 0x000002001d00780c */ /* 0x000fc40005741070 */
[----:B------:R-:W-:Y:S01]  /*03d0*/  LOP3.LUT R2, R2, 0x1e, RZ, 0xc0, !PT ;  /* 0x0000001e02027812 */ /* 0x000fe200078ec0ff */
[----:B------:R-:W-:Y:S01]  /*03e0*/  IMAD R3, R3, R4, R24 ;  /* 0x0000000403037224 */ /* 0x000fe200078e0218 */
[----:B------:R-:W-:Y:S02]  /*03f0*/  SHF.R.S32.HI R4, RZ, 0x1f, R5 ;  /* 0x0000001fff047819 */ /* 0x000fe40000011405 */
[----:B------:R-:W-:Y:S02]  /*0400*/  IADD3 R22, R15, 0x40, RZ ;  /* 0x000000400f167810 */ /* 0x000fe40007ffe0ff */
[----:B------:R-:W-:Y:S01]  /*0410*/  LEA R6, R3, R2, 0x5 ;  /* 0x0000000203067211 */ /* 0x000fe200078e28ff */
[----:B------:R-:W-:Y:S01]  /*0420*/  IMAD R4, R4, UR10, RZ ;  /* 0x0000000a04047c24 */ /* 0x000fe2000f8e02ff */
[----:B------:R-:W-:Y:S02]  /*0430*/  IADD3 R23, R15, 0x60, RZ ;  /* 0x000000600f177810 */ /* 0x000fe40007ffe0ff */
[----:B------:R-:W-:Y:S01]  /*0440*/  SHF.R.S32.HI R7, RZ, 0x1f, R6 ;  /* 0x0000001fff077819 */ /* 0x000fe20000011406 */
[----:B------:R-:W-:Y:S01]  /*0450*/  IMAD R17, R5, UR11, R4 ;  /* 0x0000000b05117c24 */ /* 0x000fe2000f8e0204 */
[----:B------:R-:W-:Y:S01]  /*0460*/  ISETP.GE.U32.AND P3, PT, R22, UR4, PT ;  /* 0x0000000416007c0c */ /* 0x000fe2000bf66070 */
[----:B0-----:R-:W-:Y:S01]  /*0470*/  @P0 IMAD R4, R9, R12, RZ ;  /* 0x0000000c09040224 */ /* 0x001fe200078e02ff */
[----:B------:R-:W-:Y:S01]  /*0480*/  SHF.R.S32.HI R18, RZ, 0x1f, R22 ;  /* 0x0000001fff127819 */ /* 0x000fe20000011416 */
[----:B------:R-:W0:Y:S01]  /*0490*/  @P2 LDC.64 R8, c[0x0][0x270] ;  /* 0x00009c00ff082b82 */ /* 0x000e220000000a00 */
[----:B------:R-:W-:Y:S01]  /*04a0*/  IMAD.WIDE.U32 R2, R5, UR10, R6 ;  /* 0x0000000a05027c25 */ /* 0x000fe2000f8e0006 */
[----:B------:R-:W-:-:S02]  /*04b0*/  ISETP.GE.U32.AND P4, PT, R23, UR4, PT ;  /* 0x0000000417007c0c */ /* 0x000fc4000bf86070 */
[----:B------:R-:W-:Y:S01]  /*04c0*/  SHF.R.S32.HI R19, RZ, 0x1f, R23 ;  /* 0x0000001fff137819 */ /* 0x000fe20000011417 */
[----:B------:R-:W-:Y:S01]  /*04d0*/  @P0 IMAD R25, R15, R13, R4 ;  /* 0x0000000d0f190224 */ /* 0x000fe200078e0204 */
[----:B------:R-:W-:Y:S02]  /*04e0*/  IADD3 R5, R3, R17, RZ ;  /* 0x0000001103057210 */ /* 0x000fe40007ffe0ff */
[----:B------:R-:W-:Y:S01]  /*04f0*/  @P0 MOV R4, R2 ;  /* 0x0000000200040202 */ /* 0x000fe20000000f00 */
[----:B------:R-:W4:Y:S01]  /*0500*/  @P2 LDC.64 R16, c[0x0][0x220] ;  /* 0x00008800ff102b82 */ /* 0x000f220000000a00 */
[----:B------:R-:W-:Y:S02]  /*0510*/  ISETP.GE.AND.EX P3, PT, R18, UR5, PT, P3 ;  /* 0x0000000512007c0c */ /* 0x000fe4000bf66330 */
[----:B------:R-:W-:Y:S01]  /*0520*/  ISETP.GE.AND.EX P4, PT, R19, UR5, PT, P4 ;  /* 0x0000000513007c0c */ /* 0x000fe2000bf86340 */
[----:B------:R-:W-:Y:S01]  /*0530*/  @P0 IMAD.WIDE.U32 R12, R15, R12, R4 ;  /* 0x0000000c0f0c0225 */ /* 0x000fe200078e0004 */
[----:B------:R-:W-:-:S02]  /*0540*/  ISETP.LT.U32.AND P3, PT, R29, 0x200, !P3 ;  /* 0x000002001d00780c */ /* 0x000fc40005f61070 */
[----:B------:R-:W-:Y:S02]  /*0550*/  ISETP.LT.U32.AND P4, PT, R29, 0x200, !P4 ;  /* 0x000002001d00780c */ /* 0x000fe40006781070 */
[----:B------:R-:W-:Y:S02]  /*0560*/  @P0 IADD3 R13, R13, R25, RZ ;  /* 0x000000190d0d0210 */ /* 0x000fe40007ffe0ff */
[----:B---3--:R-:W-:-:S04]  /*0570*/  @P0 LEA R10, P5, R12, R10, 0x1 ;  /* 0x0000000a0c0a0211 */ /* 0x008fc800078a08ff */
[----:B------:R-:W-:Y:S01]  /*0580*/  @P0 LEA.HI.X R11, R12, R11, R13, 0x1, P5 ;  /* 0x0000000b0c0b0211 */ /* 0x000fe200028f0c0d */
[----:B0-----:R-:W-:Y:S01]  /*0590*/  @P2 IMAD R25, R14, R8, RZ ;  /* 0x000000080e192224 */ /* 0x001fe200078e02ff */
[----:B------:R-:W-:Y:S01]  /*05a0*/  @P2 MOV R12, R2 ;  /* 0x00000002000c2202 */ /* 0x000fe20000000f00 */
[----:B------:R-:W0:Y:S01]  /*05b0*/  @P3 LDC.64 R14, c[0x0][0x270] ;  /* 0x00009c00ff0e3b82 */ /* 0x000e220000000a00 */
[----:B------:R-:W-:Y:S01]  /*05c0*/  @P2 MOV R13, R5 ;  /* 0x00000005000d2202 */ /* 0x000fe20000000f00 */
[C---:B------:R-:W-:Y:S02]  /*05d0*/  @P2 IMAD R25, R21.reuse, R9, R25 ;  /* 0x0000000915192224 */ /* 0x040fe400078e0219 */
[----:B------:R-:W-:-:S04]  /*05e0*/  @P2 IMAD.WIDE.U32 R8, R21, R8, R12 ;  /* 0x0000000815082225 */ /* 0x000fc800078e000c */
[----:B------:R-:W3:Y:S01]  /*05f0*/  @P4 LDC.64 R12, c[0x0][0x270] ;  /* 0x00009c00ff0c4b82 */ /* 0x000ee20000000a00 */
[----:B------:R-:W-:Y:S02]  /*0600*/  @P2 IADD3 R25, R9, R25, RZ ;  /* 0x0000001909192210 */ /* 0x000fe40007ffe0ff */
[----:B----4-:R-:W-:-:S04]  /*0610*/  @P2 LEA R16, P5, R8, R16, 0x1 ;  /* 0x0000001008102211 */ /* 0x010fc800078a08ff */
[----:B------:R-:W-:Y:S02]  /*0620*/  @P2 LEA.HI.X R17, R8, R17, R25, 0x1, P5 ;  /* 0x0000001108112211 */ /* 0x000fe400028f0c19 */
[----:B------:R-:W-:Y:S01]  /*0630*/  MOV R25, RZ ;  /* 0x000000ff00197202 */ /* 0x000fe20000000f00 */
[----:B------:R-:W4:Y:S05]  /*0640*/  @P3 LDC.64 R8, c[0x0][0x220] ;  /* 0x00008800ff083b82 */ /* 0x000f2a0000000a00 */
[----:B------:R5:W2:Y:S01]  /*0650*/  @P0 LDG.E R25, desc[UR8][R10.64] ;  /* 0x000000080a190981 */ /* 0x000aa2000c1e1900 */
[----:B0-----:R-:W-:Y:S01]  /*0660*/  @P3 IMAD R21, R18, R14, RZ ;  /* 0x0000000e12153224 */ /* 0x001fe200078e02ff */
[----:B------:R-:W-:-:S03]  /*0670*/  @P3 MOV R18, R2 ;  /* 0x0000000200123202 */ /* 0x000fc60000000f00 */
[C---:B------:R-:W-:Y:S02]  /*0680*/  @P3 IMAD R21, R22.reuse, R15, R21 ;  /* 0x0000000f16153224 */ /* 0x040fe400078e0215 */
[----:B---3--:R-:W-:Y:S01]  /*0690*/  @P4 IMAD R26, R19, R12, RZ ;  /* 0x0000000c131a4224 */ /* 0x008fe200078e02ff */
[----:B------:R-:W-:Y:S01]  /*06a0*/  @P3 MOV R19, R5 ;  /* 0x0000000500133202 */ /* 0x000fe20000000f00 */
[----:B-----5:R-:W0:Y:S02]  /*06b0*/  @P4 LDC.64 R10, c[0x0][0x220] ;  /* 0x00008800ff0a4b82 */ /* 0x020e240000000a00 */
[----:B------:R-:W-:Y:S02]  /*06c0*/  @P4 IMAD R26, R23, R13, R26 ;  /* 0x0000000d171a4224 */ /* 0x000fe400078e021a */
[----:B------:R-:W-:Y:S01]  /*06d0*/  @P3 IMAD.WIDE.U32 R14, R22, R14, R18 ;  /* 0x0000000e160e3225 */ /* 0x000fe200078e0012 */
[----:B------:R-:W-:Y:S02]  /*06e0*/  @P4 MOV R18, R2 ;  /* 0x0000000200124202 */ /* 0x000fe40000000f00 */
[----:B------:R-:W-:-:S02]  /*06f0*/  @P4 MOV R19, R5 ;  /* 0x0000000500134202 */ /* 0x000fc40000000f00 */
[----:B------:R-:W-:Y:S02]  /*0700*/  MOV R22, RZ ;  /* 0x000000ff00167202 */ /* 0x000fe40000000f00 */
[----:B------:R-:W-:Y:S01]  /*0710*/  @P3 IADD3 R21, R15, R21, RZ ;  /* 0x000000150f153210 */ /* 0x000fe20007ffe0ff */
[----:B------:R-:W-:Y:S01]  /*0720*/  @P4 IMAD.WIDE.U32 R12, R23, R12, R18 ;  /* 0x0000000c170c4225 */ /* 0x000fe200078e0012 */
[C---:B----4-:R-:W-:Y:S02]  /*0730*/  @P3 LEA R8, P0, R14.reuse, R8, 0x1 ;  /* 0x000000080e083211 */ /* 0x050fe400078008ff */
[----:B------:R-:W-:Y:S01]  /*0740*/  MOV R23, RZ ;  /* 0x000000ff00177202 */ /* 0x000fe20000000f00 */
[----:B------:R3:W4:Y:S01]  /*0750*/  @P2 LDG.E R22, desc[UR8][R16.64] ;  /* 0x0000000810162981 */ /* 0x000722000c1e1900 */
[----:B------:R-:W-:Y:S02]  /*0760*/  @P3 LEA.HI.X R9, R14, R9, R21, 0x1, P0 ;  /* 0x000000090e093211 */ /* 0x000fe400000f0c15 */
[----:B------:R-:W-:-:S02]  /*0770*/  @P4 IADD3 R26, R13, R26, RZ ;  /* 0x0000001a0d1a4210 */ /* 0x000fc40007ffe0ff */
[----:B------:R-:W-:Y:S01]  /*0780*/  MOV R21, RZ ;  /* 0x000000ff00157202 */ /* 0x000fe20000000f00 */
[----:B------:R-:W5:Y:S01]  /*0790*/  @P3 LDG.E R23, desc[UR8][R8.64] ;  /* 0x0000000808173981 */ /* 0x000f62000c1e1900 */
[----:B0-----:R-:W-:-:S04]  /*07a0*/  @P4 LEA R10, P2, R12, R10, 0x1 ;  /* 0x0000000a0c0a4211 */ /* 0x001fc800078408ff */
[----:B------:R-:W-:-:S05]  /*07b0*/  @P4 LEA.HI.X R11, R12, R11, R26, 0x1, P2 ;  /* 0x0000000b0c0b4211 */ /* 0x000fca00010f0c1a */
[----:B------:R0:W5:Y:S01]  /*07c0*/  @P4 LDG.E R21, desc[UR8][R10.64] ;  /* 0x000000080a154981 */ /* 0x000162000c1e1900 */
[----:B---3--:R-:W3:Y:S02]  /*07d0*/  S2R R16, SR_LANEID ;  /* 0x0000000000107919 */ /* 0x008ee40000000000 */
[C---:B---3--:R-:W-:Y:S01]  /*07e0*/  ISETP.GT.AND P0, PT, R16.reuse, 0x1e, PT ;  /* 0x0000001e1000780c */ /* 0x048fe20003f04270 */
[----:B------:R-:W3:Y:S01]  /*07f0*/  S2UR UR5, SR_CgaCtaId ;  /* 0x00000000000579c3 */ /* 0x000ee20000008800 */
[----:B------:R-:W-:Y:S01]  /*0800*/  UMOV UR4, 0x400 ;  /* 0x0000040000047882 */ /* 0x000fe20000000000 */
[----:B------:R-:W-:Y:S01]  /*0810*/  ISETP.NE.AND P2, PT, R16, RZ, PT ;  /* 0x000000ff1000720c */ /* 0x000fe20003f45270 */
[----:B---3--:R-:W-:Y:S01]  /*0820*/  ULEA UR4, UR5, UR4, 0x18 ;  /* 0x0000000405047291 */ /* 0x008fe2000f8ec03f */
[----:B------:R-:W-:Y:S01]  /*0830*/  BSSY B0, `(.L_x_2469) ;  /* 0x0000067000007945 */ /* 0x000fe20003800000 */
[--C-:B--2---:R-:W-:Y:S02]  /*0840*/  HADD2.F32 R13, -RZ, R25.reuse.H1_H1 ;  /* 0x30000019ff0d7230 */ /* 0x104fe40000004100 */
[----:B------:R-:W-:-:S03]  /*0850*/  HADD2.F32 R12, -RZ, R25.H0_H0 ;  /* 0x20000019ff0c7230 */ /* 0x000fc60000004100 */
[----:B------:R-:W-:Y:S02]  /*0860*/  FMUL.FTZ R15, R13, R13 ;  /* 0x0000000d0d0f7220 */ /* 0x000fe40000410000 */
[C---:B------:R-:W-:Y:S02]  /*0870*/  FADD.FTZ R13, R12.reuse, R13 ;  /* 0x0000000d0c0d7221 */ /* 0x040fe40000010000 */
[----:B------:R-:W-:Y:S02]  /*0880*/  FFMA.FTZ R15, R12, R12, R15 ;  /* 0x0000000c0c0f7223 */ /* 0x000fe4000001000f */
[----:B------:R-:W-:Y:S02]  /*0890*/  FADD.FTZ R13, RZ, R13 ;  /* 0x0000000dff0d7221 */ /* 0x000fe40000010000 */
[----:B------:R-:W-:Y:S01]  /*08a0*/  FADD.FTZ R15, RZ, R15 ;  /* 0x0000000fff0f7221 */ /* 0x000fe20000010000 */
[--C-:B----4-:R-:W-:Y:S02]  /*08b0*/  HADD2.F32 R17, -RZ, R22.reuse.H1_H1 ;  /* 0x30000016ff117230 */ /* 0x110fe40000004100 */
[----:B------:R-:W-:-:S02]  /*08c0*/  HADD2.F32 R14, -RZ, R22.H0_H0 ;  /* 0x20000016ff0e7230 */ /* 0x000fc40000004100 */
[----:B-----5:R-:W-:-:S03]  /*08d0*/  HADD2.F32 R18, -RZ, R23.H1_H1 ;  /* 0x30000017ff127230 */ /* 0x020fc60000004100 */
[----:B------:R-:W-:Y:S01]  /*08e0*/  FADD.FTZ R12, R14, R17 ;  /* 0x000000110e0c7221 */ /* 0x000fe20000010000 */
[----:B------:R-:W-:Y:S01]  /*08f0*/  FMUL.FTZ R19, R17, R17 ;  /* 0x0000001111137220 */ /* 0x000fe20000410000 */
[----:B0-----:R-:W-:Y:S02]  /*0900*/  HADD2.F32 R11, -RZ, R23.H0_H0 ;  /* 0x20000017ff0b7230 */ /* 0x001fe40000004100 */
[----:B------:R-:W-:Y:S01]  /*0910*/  FADD.FTZ R10, R13, R12 ;  /* 0x0000000c0d0a7221 */ /* 0x000fe20000010000 */
[----:B------:R-:W-:Y:S01]  /*0920*/  FMUL.FTZ R12, R18, R18 ;  /* 0x00000012120c7220 */ /* 0x000fe20000410000 */
[----:B------:R-:W-:Y:S01]  /*0930*/  FFMA.FTZ R14, R14, R14, R19 ;  /* 0x0000000e0e0e7223 */ /* 0x000fe20000010013 */
[C---:B------:R-:W-:Y:S01]  /*0940*/  FADD.FTZ R13, R11.reuse, R18 ;  /* 0x000000120b0d7221 */ /* 0x040fe20000010000 */
[--C-:B------:R-:W-:Y:S02]  /*0950*/  HADD2.F32 R8, -RZ, R21.reuse.H1_H1 ;  /* 0x30000015ff087230 */ /* 0x100fe40000004100 */
[----:B------:R-:W-:Y:S01]  /*0960*/  FFMA.FTZ R11, R11, R11, R12 ;  /* 0x0000000b0b0b7223 */ /* 0x000fe2000001000c */
[----:B------:R-:W-:-:S02]  /*0970*/  HADD2.F32 R9, -RZ, R21.H0_H0 ;  /* 0x20000015ff097230 */ /* 0x000fc40000004100 */
[----:B------:R-:W-:Y:S01]  /*0980*/  FADD.FTZ R14, R15, R14 ;  /* 0x0000000e0f0e7221 */ /* 0x000fe20000010000 */
[----:B------:R-:W-:Y:S01]  /*0990*/  FMUL.FTZ R12, R8, R8 ;  /* 0x00000008080c7220 */ /* 0x000fe20000410000 */
[----:B------:R-:W-:Y:S01]  /*09a0*/  FADD.FTZ R10, R10, R13 ;  /* 0x0000000d0a0a7221 */ /* 0x000fe20000010000 */
[C---:B------:R-:W-:Y:S01]  /*09b0*/  FADD.FTZ R13, R9.reuse, R8 ;  /* 0x00000008090d7221 */ /* 0x040fe20000010000 */
[----:B------:R-:W-:Y:S01]  /*09c0*/  FADD.FTZ R11, R14, R11 ;  /* 0x0000000b0e0b7221 */ /* 0x000fe20000010000 */
[----:B------:R-:W-:Y:S02]  /*09d0*/  FFMA.FTZ R8, R9, R9, R12 ;  /* 0x0000000909087223 */ /* 0x000fe4000001000c */
[----:B------:R-:W-:Y:S02]  /*09e0*/  FADD.FTZ R12, R10, R13 ;  /* 0x0000000d0a0c7221 */ /* 0x000fe40000010000 */
[----:B------:R-:W-:-:S03]  /*09f0*/  FADD.FTZ R13, R11, R8 ;  /* 0x000000080b0d7221 */ /* 0x000fc60000010000 */
[----:B------:R-:W0:Y:S04]  /*0a00*/  SHFL.DOWN PT, R9, R12, 0x1, 0x1f ;  /* 0x08201f000c097f89 */ /* 0x000e2800000e0000 */
[----:B------:R-:W2:Y:S01]  /*0a10*/  SHFL.DOWN PT, R8, R13, 0x1, 0x1f ;  /* 0x08201f000d087f89 */ /* 0x000ea200000e0000 */
[----:B0-----:R-:W-:Y:S01]  /*0a20*/  @!P0 FADD.FTZ R12, R12, R9 ;  /* 0x000000090c0c8221 */ /* 0x001fe20000010000 */
[----:B--2---:R-:W-:-:S04]  /*0a30*/  @!P0 FADD.FTZ R13, R13, R8 ;  /* 0x000000080d0d8221 */ /* 0x004fc80000010000 */
[----:B------:R-:W0:Y:S04]  /*0a40*/  SHFL.DOWN PT, R9, R12, 0x2, 0x1f ;  /* 0x08401f000c097f89 */ /* 0x000e2800000e0000 */
[----:B------:R-:W2:Y:S01]  /*0a50*/  SHFL.DOWN PT, R8, R13, 0x2, 0x1f ;  /* 0x08401f000d087f89 */ /* 0x000ea200000e0000 */
[----:B------:R-:W-:-:S13]  /*0a60*/  ISETP.GT.AND P0, PT, R16, 0x1d, PT ;  /* 0x0000001d1000780c */ /* 0x000fda0003f04270 */
        /* <DEDUP_REMOVED lines=9> */
[----:B------:R-:W-:Y:S02]  /*0b00*/  ISETP.GT.AND P0, PT, R16, 0x17, PT ;  /* 0x000000171000780c */ /* 0x000fe40003f04270 */
[----:B------:R-:W-:-:S11]  /*0b10*/  SHF.R.S32.HI R10, RZ, 0x1f, R29 ;  /* 0x0000001fff0a7819 */ /* 0x000fd6000001141d */
[----:B0-----:R-:W-:Y:S01]  /*0b20*/  @!P0 FADD.FTZ R12, R12, R9 ;  /* 0x000000090c0c8221 */ /* 0x001fe20000010000 */
[----:B--2---:R-:W-:-:S04]  /*0b30*/  @!P0 FADD.FTZ R13, R13, R8 ;  /* 0x000000080d0d8221 */ /* 0x004fc80000010000 */
[----:B------:R-:W0:Y:S04]  /*0b40*/  SHFL.DOWN PT, R9, R12, 0x10, 0x1f ;  /* 0x0a001f000c097f89 */ /* 0x000e2800000e0000 */
[----:B------:R-:W2:Y:S01]  /*0b50*/  SHFL.DOWN PT, R8, R13, 0x10, 0x1f ;  /* 0x0a001f000d087f89 */ /* 0x000ea200000e0000 */
[----:B------:R-:W-:Y:S02]  /*0b60*/  ISETP.GT.AND P0, PT, R16, 0xf, PT ;  /* 0x0000000f1000780c */ /* 0x000fe40003f04270 */
[----:B------:R-:W-:-:S04]  /*0b70*/  LEA.HI R10, R10, R29, RZ, 0x5 ;  /* 0x0000001d0a0a7211 */ /* 0x000fc800078f28ff */
[----:B------:R-:W-:-:S04]  /*0b80*/  SHF.R.S32.HI R10, RZ, 0x5, R10 ;  /* 0x00000005ff0a7819 */ /* 0x000fc8000001140a */
[----:B------:R-:W-:-:S03]  /*0b90*/  LEA R10, R10, UR4, 0x3 ;  /* 0x000000040a0a7c11 */ /* 0x000fc6000f8e18ff */
[----:B0-----:R-:W-:Y:S01]  /*0ba0*/  @!P0 FADD.FTZ R12, R12, R9 ;  /* 0x000000090c0c8221 */ /* 0x001fe20000010000 */
[----:B--2---:R-:W-:-:S05]  /*0bb0*/  @!P0 FADD.FTZ R13, R13, R8 ;  /* 0x000000080d0d8221 */ /* 0x004fca0000010000 */
        /* <DEDUP_REMOVED lines=9> */
[----:B------:R-:W2:Y:S04]  /*0c50*/  LDS.128 R8, [UR4+0x20] ;  /* 0x00002004ff087984 */ /* 0x000ea80008000c00 */
[----:B------:R-:W3:Y:S01]  /*0c60*/  LDS.128 R16, [UR4+0x30] ;  /* 0x00003004ff107984 */ /* 0x000ee20008000c00 */
[----:B0-----:R-:W-:Y:S01]  /*0c70*/  FADD.FTZ R14, R12, R14 ;  /* 0x0000000e0c0e7221 */ /* 0x001fe20000010000 */
[----:B------:R-:W-:-:S03]  /*0c80*/  FADD.FTZ R12, R13, R15 ;  /* 0x0000000f0d0c7221 */ /* 0x000fc60000010000 */
[----:B--2---:R-:W-:Y:S01]  /*0c90*/  FADD.FTZ R8, R14, R8 ;  /* 0x000000080e087221 */ /* 0x004fe20000010000 */
[----:B------:R-:W-:Y:S02]  /*0ca0*/  FADD.FTZ R26, R12, R9 ;  /* 0x000000090c1a7221 */ /* 0x000fe40000010000 */
[----:B------:R-:W0:Y:S01]  /*0cb0*/  LDS.128 R12, [UR4+0x40] ;  /* 0x00004004ff0c7984 */ /* 0x000e220008000c00 */
[----:B------:R-:W-:Y:S01]  /*0cc0*/  FADD.FTZ R9, R8, R10 ;  /* 0x0000000a08097221 */ /* 0x000fe20000010000 */
[----:B------:R-:W-:-:S03]  /*0cd0*/  FADD.FTZ R26, R26, R11 ;  /* 0x0000000b1a1a7221 */ /* 0x000fc60000010000 */
[----:B---3--:R-:W-:Y:S01]  /*0ce0*/  FADD.FTZ R16, R9, R16 ;  /* 0x0000001009107221 */ /* 0x008fe20000010000 */
[----:B------:R-:W-:Y:S01]  /*0cf0*/  FADD.FTZ R26, R26, R17 ;  /* 0x000000111a1a7221 */ /* 0x000fe20000010000 */
[----:B------:R-:W2:Y:S02]  /*0d00*/  LDS.128 R8, [UR4+0x50] ;  /* 0x00005004ff087984 */ /* 0x000ea40008000c00 */
[----:B------:R-:W-:Y:S01]  /*0d10*/  FADD.FTZ R17, R16, R18 ;  /* 0x0000001210117221 */ /* 0x000fe20000010000 */
[----:B------:R-:W-:-:S03]  /*0d20*/  FADD.FTZ R26, R26, R19 ;  /* 0x000000131a1a7221 */ /* 0x000fc60000010000 */
[----:B0-----:R-:W-:Y:S01]  /*0d30*/  FADD.FTZ R12, R17, R12 ;  /* 0x0000000c110c7221 */ /* 0x001fe20000010000 */
[----:B------:R-:W-:Y:S01]  /*0d40*/  FADD.FTZ R26, R26, R13 ;  /* 0x0000000d1a1a7221 */ /* 0x000fe20000010000 */
[----:B------:R-:W0:Y:S02]  /*0d50*/  LDS.128 R16, [UR4+0x60] ;  /* 0x00006004ff107984 */ /* 0x000e240008000c00 */
[----:B------:R-:W-:Y:S01]  /*0d60*/  FADD.FTZ R13, R12, R14 ;  /* 0x0000000e0c0d7221 */ /* 0x000fe20000010000 */
[----:B------:R-:W-:-:S03]  /*0d70*/  FADD.FTZ R26, R26, R15 ;  /* 0x0000000f1a1a7221 */ /* 0x000fc60000010000 */
[----:B--2---:R-:W-:Y:S01]  /*0d80*/  FADD.FTZ R13, R13, R8 ;  /* 0x000000080d0d7221 */ /* 0x004fe20000010000 */
[----:B------:R-:W-:-:S03]  /*0d90*/  FADD.FTZ R26, R26, R9 ;  /* 0x000000091a1a7221 */ /* 0x000fc60000010000 */
[----:B------:R-:W-:Y:S01]  /*0da0*/  FADD.FTZ R9, R13, R10 ;  /* 0x0000000a0d097221 */ /* 0x000fe20000010000 */
[----:B------:R-:W-:Y:S01]  /*0db0*/  FADD.FTZ R26, R26, R11 ;  /* 0x0000000b1a1a7221 */ /* 0x000fe20000010000 */
[----:B------:R-:W2:Y:S02]  /*0dc0*/  LDS.128 R12, [UR4+0x70] ;  /* 0x00007004ff0c7984 */ /* 0x000ea40008000c00 */
        /* <DEDUP_REMOVED lines=13> */
.L_x_2470:
[----:B------:R-:W-:Y:S05]  /*0ea0*/  BSYNC B0 ;  /* 0x0000000000007941 */ /* 0x000fea0003800000 */
.L_x_2469:
[----:B------:R-:W-:Y:S05]  /*0eb0*/  @!P0 BRA `(.L_x_2471) ;  /* 0x0000001000708947 */ /* 0x000fea0003800000 */
[----:B------:R-:W0:Y:S01]  /*0ec0*/  LDC.64 R8, c[0x0][0x240] ;  /* 0x00009000ff087b82 */ /* 0x000e220000000a00 */
[----:B------:R-:W-:-:S05]  /*0ed0*/  LOP3.LUT R15, R27, 0x1, RZ, 0xc0, !PT ;  /* 0x000000011b0f7812 */ /* 0x000fca00078ec0ff */
[----:B-1----:R-:W-:Y:S02]  /*0ee0*/  IMAD R15, R15, R0, RZ ;  /* 0x000000000f0f7224 */ /* 0x002fe400078e02ff */
        /* <DEDUP_REMOVED lines=21> */
.L_x_2473:
[----:B0-----:R-:W2:Y:S04]  /*1040*/  LDG.E.STRONG.GPU R14, desc[UR8][R8.64] ;  /* 0x00000008080e7981 */ /* 0x001ea8000c1ef900 */
[----:B--2---:R-:W-:Y:S01]  /*1050*/  CCTL.IVALL ;  /* 0x00000000ff00798f */ /* 0x004fe20002000000 */
[----:B------:R-:W-:Y:S05]  /*1060*/  YIELD ;  /* 0x0000000000007946 */ /* 0x000fea0003800000 */
[----:B------:R-:W-:-:S13]  /*1070*/  ISETP.NE.AND P0, PT, R14, R19, PT ;  /* 0x000000130e00720c */ /* 0x000fda0003f05270 */
[----:B------:R-:W-:Y:S05]  /*1080*/  @P0 BRA `(.L_x_2473) ;  /* 0xfffffffc00ec0947 */ /* 0x000fea000383ffff */
.L_x_2472:
        /* <DEDUP_REMOVED lines=17> */
.L_x_2477:
        /* <DEDUP_REMOVED lines=115> */
.L_x_2476:
        /* <DEDUP_REMOVED lines=39> */
[C-C-:B------:R-:W-:Y:S02]  /*1b40*/  @!P4 IMAD R18, R0.reuse, R18, R28.reuse ;  /* 0x000000120012c224 */ /* 0x140fe400078e021c */
        /* <DEDUP_REMOVED lines=21> */
.L_x_2478:
[----:B------:R-:W-:-:S13]  /*1ca0*/  ISETP.NE.OR P0, PT, R8, RZ, P0 ;  /* 0x000000ff0800720c */ /* 0x000fda0000705670 */
[----:B------:R-:W-:Y:S05]  /*1cb0*/  @!P0 BRA `(.L_x_2474) ;  /* 0x00000000007c8947 */ /* 0x000fea0003800000 */
.L_x_2475:
        /* <DEDUP_REMOVED lines=31> */
.L_x_2474:
        /* <DEDUP_REMOVED lines=12> */
.L_x_2480:
[----:B------:R-:W-:Y:S05]  /*1f70*/  BSYNC B0 ;  /* 0x0000000000007941 */ /* 0x000fea0003800000 */
.L_x_2479:
        /* <DEDUP_REMOVED lines=16> */
.L_x_2471:
[----:B------:R-:W2:Y:S01]  /*2080*/  S2UR UR5, SR_CgaCtaId ;  /* 0x00000000000579c3 */ /* 0x000ea20000008800 */
        /* <DEDUP_REMOVED lines=14> */
[----:B--2---:R-:W-:Y:S01]  /*2170*/  ULEA UR4, UR5, UR4, 0x18 ;  /* 0x0000000405047291 */ /* 0x004fe2000f8ec03f */
[----:B0-----:R-:W-:-:S08]  /*2180*/  @P1 IMAD.WIDE R8, R24, 0x8, R8 ;  /* 0x0000000818081825 */ /* 0x001fd000078e0208 */
[----:B------:R-:W-:Y:S04]  /*2190*/  @!P2 STS.64 [UR4+0x98], R12 ;  /* 0x0000980cff00a988 */ /* 0x000fe80008000a04 */
[----:B------:R0:W-:Y:S01]  /*21a0*/  @P1 STG.E.64 desc[UR8][R8.64], R14 ;  /* 0x0000000e08001986 */ /* 0x0001e2000c101b08 */
[----:B------:R-:W-:Y:S06]  /*21b0*/  BAR.SYNC.DEFER_BLOCKING 0x0 ;  /* 0x0000000000007b1d */ /* 0x000fec0000010000 */
[----:B0-----:R0:W2:Y:S04]  /*21c0*/  LDG.E.64 R8, desc[UR8][R6.64] ;  /* 0x0000000806087981 */ /* 0x0010a8000c1e1b00 */
[----:B------:R-:W2:Y:S01]  /*21d0*/  LDG.E.64 R10, desc[UR8][R10.64] ;  /* 0x000000080a0a7981 */ /* 0x000ea2000c1e1b00 */
[----:B------:R-:W-:Y:S01]  /*21e0*/  HFMA2.MMA R13, -RZ, RZ, 1.875, 0 ;  /* 0x3f800000ff0d7435 */ /* 0x000fe200000001ff */
[----:B------:R-:W-:-:S02]  /*21f0*/  HADD2.F32 R19, -RZ, R21.H0_H0 ;  /* 0x20000015ff137230 */ /* 0x000fc40000004100 */
[----:B------:R-:W-:Y:S01]  /*2200*/  HADD2.F32 R15, -RZ, R22.H0_H0 ;  /* 0x20000016ff0f7230 */ /* 0x000fe20000004100 */
[----:B0-----:R-:W0:Y:S01]  /*2210*/  LDS.64 R6, [UR4+0x98] ;  /* 0x00009804ff067984 */ /* 0x001e220008000a00 */
[----:B------:R-:W-:Y:S01]  /*2220*/  HADD2.F32 R14, -RZ, R25.H1_H1 ;  /* 0x30000019ff0e7230 */ /* 0x000fe20000004100 */
[----:B------:R-:W-:Y:S01]  /*2230*/  ULDC.64 UR4, c[0x0][0x278] ;  /* 0x00009e0000047ab9 */ /* 0x000fe20000000a00 */
[----:B------:R-:W-:Y:S02]  /*2240*/  HADD2.F32 R21, -RZ, R21.H1_H1 ;  /* 0x30000015ff157230 */ /* 0x000fe40000004100 */
[----:B0-----:R-:W-:-:S04]  /*2250*/  FMUL.FTZ R16, R6, UR7 ;  /* 0x0000000706107c20 */ /* 0x001fc80008410000 */
[----:B------:R-:W-:Y:S01]  /*2260*/  FMUL.FTZ R18, R16, R16 ;  /* 0x0000001010127220 */ /* 0x000fe20000410000 */
[----:B------:R-:W-:-:S03]  /*2270*/  FADD.FTZ R19, R19, -R16 ;  /* 0x8000001013137221 */ /* 0x000fc60000010000 */
[----:B------:R-:W-:Y:S01]  /*2280*/  FFMA.FTZ R18, R7, UR7, -R18 ;  /* 0x0000000707127c23 */ /* 0x000fe20008010812 */
[--C-:B------:R-:W-:Y:S02]  /*2290*/  HADD2.F32 R7, -RZ, R23.reuse.H0_H0 ;  /* 0x20000017ff077230 */ /* 0x100fe40000004100 */
[----:B------:R-:W-:Y:S02]  /*22a0*/  HADD2.F32 R23, -RZ, R23.H1_H1 ;  /* 0x30000017ff177230 */ /* 0x000fe40000004100 */
[----:B------:R-:W-:Y:S01]  /*22b0*/  FSETP.GTU.FTZ.AND P0, PT, R18, RZ, PT ;  /* 0x000000ff1200720b */ /* 0x000fe20003f1c000 */
[--C-:B------:R-:W-:Y:S02]  /*22c0*/  FADD.FTZ R7, R7, -R16.reuse ;  /* 0x8000001007077221 */ /* 0x100fe40000010000 */
[----:B------:R-:W-:-:S10]  /*22d0*/  FADD.FTZ R26, R23, -R16 ;  /* 0x80000010171a7221 */ /* 0x000fd40000010000 */
[----:B------:R-:W0:Y:S02]  /*22e0*/  @P0 LDC R17, c[0x0][0x238] ;  /* 0x00008e00ff110b82 */ /* 0x000e240000000800 */
[----:B0-----:R-:W-:Y:S01]  /*22f0*/  @P0 FADD.FTZ R12, R18, R17 ;  /* 0x00000011120c0221 */ /* 0x001fe20000010000 */
[----:B------:R-:W-:-:S05]  /*2300*/  HADD2.F32 R17, -RZ, R25.H0_H0 ;  /* 0x20000019ff117230 */ /* 0x000fca0000004100 */
[----:B------:R-:W0:Y:S01]  /*2310*/  LDC R18, c[0x0][0x294] ;  /* 0x0000a500ff127b82 */ /* 0x000e220000000800 */
[----:B------:R-:W-:Y:S01]  /*2320*/  HADD2.F32 R25, -RZ, R22.H1_H1 ;  /* 0x30000016ff197230 */ /* 0x000fe20000004100 */
[----:B------:R3:W4:Y:S01]  /*2330*/  @P0 MUFU.RSQ R13, R12 ;  /* 0x0000000c000d0308 */ /* 0x0007220000001400 */
[----:B------:R-:W5:Y:S01]  /*2340*/  S2R R22, SR_TID.X ;  /* 0x0000000000167919 */ /* 0x000f620000002100 */
[--C-:B------:R-:W-:Y:S01]  /*2350*/  FADD.FTZ R6, R17, -R16.reuse ;  /* 0x8000001011067221 */ /* 0x100fe20000010000 */
[--C-:B------:R-:W-:Y:S01]  /*2360*/  FADD.FTZ R17, R14, -R16.reuse ;  /* 0x800000100e117221 */ /* 0x100fe20000010000 */
[--C-:B------:R-:W-:Y:S01]  /*2370*/  FADD.FTZ R14, R25, -R16.reuse ;  /* 0x80000010190e7221 */ /* 0x100fe20000010000 */
[--C-:B---3--:R-:W-:Y:S01]  /*2380*/  FADD.FTZ R12, R15, -R16.reuse ;  /* 0x800000100f0c7221 */ /* 0x108fe20000010000 */
[----:B------:R-:W-:Y:S01]  /*2390*/  SHF.R.U32.HI R15, RZ, 0x4, R29 ;  /* 0x00000004ff0f7819 */ /* 0x000fe2000001161d */
[----:B------:R-:W-:Y:S01]  /*23a0*/  FADD.FTZ R16, R21, -R16 ;  /* 0x8000001015107221 */ /* 0x000fe20000010000 */
[-C--:B----4-:R-:W-:Y:S01]  /*23b0*/  FMUL.FTZ R19, R19, R13.reuse ;  /* 0x0000000d13137220 */ /* 0x090fe20000410000 */
[-C--:B------:R-:W-:Y:S01]  /*23c0*/  FMUL.FTZ R25, R6, R13.reuse ;  /* 0x0000000d06197220 */ /* 0x080fe20000410000 */
[-C--:B------:R-:W-:Y:S01]  /*23d0*/  FMUL.FTZ R21, R7, R13.reuse ;  /* 0x0000000d07157220 */ /* 0x080fe20000410000 */
[-C--:B------:R-:W-:Y:S01]  /*23e0*/  FMUL.FTZ R17, R17, R13.reuse ;  /* 0x0000000d11117220 */ /* 0x080fe20000410000 */
[----:B------:R-:W-:Y:S01]  /*23f0*/  FMUL.FTZ R14, R14, R13 ;  /* 0x0000000d0e0e7220 */ /* 0x000fe20000410000 */
[----:B0-----:R-:W-:-:S02]  /*2400*/  IMAD R18, R18, UR6, R15 ;  /* 0x0000000612127c24 */ /* 0x001fc4000f8e020f */
[----:B------:R-:W-:-:S03]  /*2410*/  FMUL.FTZ R15, R12, R13 ;  /* 0x0000000d0c0f7220 */ /* 0x000fc60000410000 */
[C---:B------:R-:W-:Y:S02]  /*2420*/  IADD3 R23, R18.reuse, 0x20, RZ ;  /* 0x0000002012177810 */ /* 0x040fe40007ffe0ff */
[----:B------:R-:W-:Y:S02]  /*2430*/  ISETP.GE.U32.AND P0, PT, R18, UR4, PT ;  /* 0x0000000412007c0c */ /* 0x000fe4000bf06070 */
[----:B------:R-:W-:Y:S01]  /*2440*/  ISETP.GE.U32.AND P2, PT, R23, UR4, PT ;  /* 0x0000000417007c0c */ /* 0x000fe2000bf46070 */
[C-C-:B--2---:R-:W-:Y:S01]  /*2450*/  FFMA.FTZ R12, R8.reuse, R19, R10.reuse ;  /* 0x00000013080c7223 */ /* 0x144fe2000001000a */
[C-C-:B------:R-:W-:Y:S01]  /*2460*/  FFMA.FTZ R25, R8.reuse, R25, R10.reuse ;  /* 0x0000001908197223 */ /* 0x140fe2000001000a */
[----:B------:R-:W0:Y:S01]  /*2470*/  S2R R19, SR_TID.X ;  /* 0x0000000000137919 */ /* 0x000e220000002100 */
[C-C-:B------:R-:W-:Y:S01]  /*2480*/  FFMA.FTZ R7, R8.reuse, R15, R10.reuse ;  /* 0x0000000f08077223 */ /* 0x140fe2000001000a */
[----:B------:R-:W-:Y:S01]  /*2490*/  FFMA.FTZ R6, R8, R21, R10 ;  /* 0x0000001508067223 */ /* 0x000fe2000001000a */
[----:B------:R-:W-:Y:S01]  /*24a0*/  IADD3 R10, R18, 0x40, RZ ;  /* 0x00000040120a7810 */ /* 0x000fe20007ffe0ff */
[-C--:B------:R-:W-:Y:S01]  /*24b0*/  FMUL.FTZ R15, R26, R13.reuse ;  /* 0x0000000d1a0f7220 */ /* 0x080fe20000410000 */
[----:B------:R-:W-:Y:S01]  /*24c0*/  IADD3 R8, R18, 0x60, RZ ;  /* 0x0000006012087810 */ /* 0x000fe20007ffe0ff */
[----:B------:R-:W-:Y:S01]  /*24d0*/  FMUL.FTZ R21, R16, R13 ;  /* 0x0000000d10157220 */ /* 0x000fe20000410000 */
[----:B------:R-:W-:Y:S01]  /*24e0*/  ISETP.GE.U32.AND P3, PT, R10, UR4, PT ;  /* 0x000000040a007c0c */ /* 0x000fe2000bf66070 */
[C---:B------:R-:W-:Y:S01]  /*24f0*/  FFMA.FTZ R14, R9.reuse, R14, R11 ;  /* 0x0000000e090e7223 */ /* 0x040fe2000001000b */
[----:B------:R-:W-:Y:S01]  /*2500*/  ISETP.GE.U32.AND P4, PT, R8, UR4, PT ;  /* 0x0000000408007c0c */ /* 0x000fe2000bf86070 */
[----:B------:R-:W-:Y:S01]  /*2510*/  ULDC.U8 UR4, c[0x0][0x28c] ;  /* 0x0000a30000047ab9 */ /* 0x000fe20000000000 */
[----:B------:R-:W-:Y:S01]  /*2520*/  SHF.R.S32.HI R26, RZ, 0x1f, R23 ;  /* 0x0000001fff1a7819 */ /* 0x000fe20000011417 */
[C-C-:B------:R-:W-:Y:S01]  /*2530*/  FFMA.FTZ R15, R9.reuse, R15, R11.reuse ;  /* 0x0000000f090f7223 */ /* 0x140fe2000001000b */
[----:B------:R-:W-:Y:S01]  /*2540*/  ISETP.NE.AND P5, PT, RZ, UR4, PT ;  /* 0x00000004ff007c0c */ /* 0x000fe2000bfa5270 */
[C-C-:B------:R-:W-:Y:S01]  /*2550*/  FFMA.FTZ R21, R9.reuse, R21, R11.reuse ;  /* 0x0000001509157223 */ /* 0x140fe2000001000b */
[----:B------:R-:W-:Y:S01]  /*2560*/  ISETP.GE.AND.EX P2, PT, R26, UR5, PT, P2 ;  /* 0x000000051a007c0c */ /* 0x000fe2000bf46320 */
[----:B------:R-:W-:Y:S01]  /*2570*/  FFMA.FTZ R9, R9, R17, R11 ;  /* 0x0000001109097223 */ /* 0x000fe2000001000b */
[----:B------:R-:W-:-:S02]  /*2580*/  SHF.R.S32.HI R16, RZ, 0x1f, R18 ;  /* 0x0000001fff107819 */ /* 0x000fc40000011412 */
[----:B-----5:R-:W-:Y:S02]  /*2590*/  ISETP.LT.U32.AND P2, PT, R22, 0x200, !P2 ;  /* 0x000002001600780c */ /* 0x020fe40005741070 */
[----:B------:R-:W-:Y:S02]  /*25a0*/  SHF.R.S32.HI R22, RZ, 0x1f, R10 ;  /* 0x0000001fff167819 */ /* 0x000fe4000001140a */
[----:B------:R-:W-:Y:S02]  /*25b0*/  SHF.R.S32.HI R13, RZ, 0x1f, R8 ;  /* 0x0000001fff0d7819 */ /* 0x000fe40000011408 */
[----:B------:R-:W-:Y:S02]  /*25c0*/  ISETP.GE.AND.EX P0, PT, R16, UR5, PT, P0 ;  /* 0x0000000510007c0c */ /* 0x000fe4000bf06300 */
[----:B------:R-:W-:Y:S02]  /*25d0*/  ISETP.GE.AND.EX P3, PT, R22, UR5, PT, P3 ;  /* 0x0000000516007c0c */ /* 0x000fe4000bf66330 */
[----:B------:R-:W-:-:S02]  /*25e0*/  ISETP.GE.AND.EX P4, PT, R13, UR5, PT, P4 ;  /* 0x000000050d007c0c */ /* 0x000fc4000bf86340 */
[----:B------:R-:W-:Y:S02]  /*25f0*/  ISETP.LT.U32.AND P0, PT, R29, 0x200, !P0 ;  /* 0x000002001d00780c */ /* 0x000fe40004701070 */
[C---:B0-----:R-:W-:Y:S02]  /*2600*/  ISETP.LT.U32.AND P3, PT, R19.reuse, 0x200, !P3 ;  /* 0x000002001300780c */ /* 0x041fe40005f61070 */
[----:B------:R-:W-:Y:S01]  /*2610*/  ISETP.LT.U32.AND P4, PT, R19, 0x200, !P4 ;  /* 0x000002001300780c */ /* 0x000fe20006781070 */
[----:B------:R-:W-:-:S12]  /*2620*/  @!P5 BRA `(.L_x_2481) ;  /* 0x000000000028d947 */ /* 0x000fd80003800000 */
[----:B------:R-:W-:Y:S01]  /*2630*/  FMUL.FTZ R11, R25, -1.4426950216293334961 ;  /* 0xbfb8aa3b190b7820 */ /* 0x000fe20000410000 */
[----:B------:R-:W-:-:S05]  /*2640*/  FMUL.FTZ R19, R9, -1.4426950216293334961 ;  /* 0xbfb8aa3b09137820 */ /* 0x000fca0000410000 */
[----:B------:R-:W0:Y:S08]  /*2650*/  MUFU.EX2 R11, R11 ;  /* 0x0000000b000b7308 */ /* 0x000e300000000800 */
[----:B------:R-:W2:Y:S01]  /*2660*/  MUFU.EX2 R19, R19 ;  /* 0x0000001300137308 */ /* 0x000ea20000000800 */
[----:B0-----:R-:W-:-:S07]  /*2670*/  FADD.FTZ R17, R11, 1 ;  /* 0x3f8000000b117421 */ /* 0x001fce0000010000 */
[----:B------:R-:W0:Y:S01]  /*2680*/  MUFU.RCP R17, R17 ;  /* 0x0000001100117308 */ /* 0x000e220000001000 */
[----:B--2---:R-:W-:-:S07]  /*2690*/  FADD.FTZ R29, R19, 1 ;  /* 0x3f800000131d7421 */ /* 0x004fce0000010000 */
[----:B------:R-:W2:Y:S01]  /*26a0*/  MUFU.RCP R29, R29 ;  /* 0x0000001d001d7308 */ /* 0x000ea20000001000 */
[----:B0-----:R-:W-:Y:S01]  /*26b0*/  FMUL.FTZ R25, R25, R17 ;  /* 0x0000001119197220 */ /* 0x001fe20000410000 */
[----:B--2---:R-:W-:-:S07]  /*26c0*/  FMUL.FTZ R9, R9, R29 ;  /* 0x0000001d09097220 */ /* 0x004fce0000410000 */
.L_x_2481:
[----:B------:R-:W-:Y:S04]  /*26d0*/  BSSY B0, `(.L_x_2482) ;  /* 0x000000e000007945 */ /* 0x000fe80003800000 */
[----:B------:R-:W-:Y:S05]  /*26e0*/  @!P0 BRA `(.L_x_2483) ;  /* 0x0000000000308947 */ /* 0x000fea0003800000 */
[----:B------:R-:W-:Y:S01]  /*26f0*/  ULDC.64 UR4, c[0x0][0x270] ;  /* 0x00009c0000047ab9 */ /* 0x000fe20000000a00 */
[----:B------:R-:W-:Y:S01]  /*2700*/  MOV R17, R5 ;  /* 0x0000000500117202 */ /* 0x000fe20000000f00 */
[----:B------:R-:W-:Y:S01]  /*2710*/  IMAD R11, R16, UR4, RZ ;  /* 0x00000004100b7c24 */ /* 0x000fe2000f8e02ff */
[----:B------:R-:W-:Y:S02]  /*2720*/  MOV R16, R2 ;  /* 0x0000000200107202 */ /* 0x000fe40000000f00 */
[----:B------:R-:W-:Y:S01]  /*2730*/  F2FP.F16.F32.PACK_AB R9, R9, R25 ;  /* 0x000000190909723e */ /* 0x000fe200000000ff */
[C---:B------:R-:W-:Y:S02]  /*2740*/  IMAD R11, R18.reuse, UR5, R11 ;  /* 0x00000005120b7c24 */ /* 0x040fe4000f8e020b */
[----:B------:R-:W-:Y:S01]  /*2750*/  IMAD.WIDE.U32 R16, R18, UR4, R16 ;  /* 0x0000000412107c25 */ /* 0x000fe2000f8e0010 */
[----:B------:R-:W-:-:S04]  /*2760*/  ULDC.64 UR4, c[0x0][0x210] ;  /* 0x0000840000047ab9 */ /* 0x000fc80000000a00 */
[----:B------:R-:W-:Y:S02]  /*2770*/  IADD3 R11, R17, R11, RZ ;  /* 0x0000000b110b7210 */ /* 0x000fe40007ffe0ff */
[----:B------:R-:W-:-:S04]  /*2780*/  LEA R18, P0, R16, UR4, 0x1 ;  /* 0x0000000410127c11 */ /* 0x000fc8000f8008ff */
[----:B------:R-:W-:-:S05]  /*2790*/  LEA.HI.X R19, R16, UR5, R11, 0x1, P0 ;  /* 0x0000000510137c11 */ /* 0x000fca00080f0c0b */
[----:B------:R0:W-:Y:S04]  /*27a0*/  STG.E desc[UR8][R18.64], R9 ;  /* 0x0000000912007986 */ /* 0x0001e8000c101908 */
.L_x_2483:
[----:B------:R-:W-:Y:S05]  /*27b0*/  BSYNC B0 ;  /* 0x0000000000007941 */ /* 0x000fea0003800000 */
.L_x_2482:
[----:B------:R-:W-:Y:S05]  /*27c0*/  @!P5 BRA `(.L_x_2484) ;  /* 0x000000000028d947 */ /* 0x000fea0003800000 */
[----:B0-----:R-:W-:Y:S01]  /*27d0*/  FMUL.FTZ R9, R7, -1.4426950216293334961 ;  /* 0xbfb8aa3b07097820 */ /* 0x001fe20000410000 */
        /* <DEDUP_REMOVED lines=9> */
.L_x_2484:
[----:B------:R-:W-:Y:S04]  /*2870*/  BSSY B0, `(.L_x_2485) ;  /* 0x000000e000007945 */ /* 0x000fe80003800000 */
[----:B------:R-:W-:Y:S05]  /*2880*/  @!P2 BRA `(.L_x_2486) ;  /* 0x000000000030a947 */ /* 0x000fea0003800000 */
[----:B------:R-:W-:Y:S01]  /*2890*/  ULDC.64 UR4, c[0x0][0x270] ;  /* 0x00009c0000047ab9 */ /* 0x000fe20000000a00 */
[----:B------:R-:W-:Y:S01]  /*28a0*/  MOV R16, R2 ;  /* 0x0000000200107202 */ /* 0x000fe20000000f00 */
[----:B------:R-:W-:Y:S01]  /*28b0*/  IMAD R26, R26, UR4, RZ ;  /* 0x000000041a1a7c24 */ /* 0x000fe2000f8e02ff */
[----:B------:R-:W-:Y:S02]  /*28c0*/  MOV R17, R5 ;  /* 0x0000000500117202 */ /* 0x000fe40000000f00 */
[----:B------:R-:W-:Y:S01]  /*28d0*/  F2FP.F16.F32.PACK_AB R7, R14, R7 ;  /* 0x000000070e07723e */ /* 0x000fe200000000ff */
[----:B------:R-:W-:-:S04]  /*28e0*/  IMAD.WIDE.U32 R16, R23, UR4, R16 ;  /* 0x0000000417107c25 */ /* 0x000fc8000f8e0010 */
[----:B------:R-:W-:Y:S01]  /*28f0*/  IMAD R23, R23, UR5, R26 ;  /* 0x0000000517177c24 */ /* 0x000fe2000f8e021a */
[----:B------:R-:W-:Y:S02]  /*2900*/  ULDC.64 UR4, c[0x0][0x210] ;  /* 0x0000840000047ab9 */ /* 0x000fe40000000a00 */
[----:B0-----:R-:W-:Y:S02]  /*2910*/  LEA R18, P0, R16, UR4, 0x1 ;  /* 0x0000000410127c11 */ /* 0x001fe4000f8008ff */
[----:B------:R-:W-:-:S04]  /*2920*/  IADD3 R23, R17, R23, RZ ;  /* 0x0000001711177210 */ /* 0x000fc80007ffe0ff */
[----:B------:R-:W-:-:S05]  /*2930*/  LEA.HI.X R19, R16, UR5, R23, 0x1, P0 ;  /* 0x0000000510137c11 */ /* 0x000fca00080f0c17 */
[----:B------:R2:W-:Y:S02]  /*2940*/  STG.E desc[UR8][R18.64], R7 ;  /* 0x0000000712007986 */ /* 0x0005e4000c101908 */
.L_x_2486:
[----:B------:R-:W-:Y:S05]  /*2950*/  BSYNC B0 ;  /* 0x0000000000007941 */ /* 0x000fea0003800000 */
.L_x_2485:
[----:B------:R-:W-:Y:S05]  /*2960*/  @!P5 BRA `(.L_x_2487) ;  /* 0x000000000028d947 */ /* 0x000fea0003800000 */
[----:B--2---:R-:W-:Y:S01]  /*2970*/  FMUL.FTZ R7, R6, -1.4426950216293334961 ;  /* 0xbfb8aa3b06077820 */ /* 0x004fe20000410000 */
        /* <DEDUP_REMOVED lines=9> */
.L_x_2487:
[----:B------:R-:W-:Y:S04]  /*2a10*/  BSSY B0, `(.L_x_2488) ;  /* 0x000000e000007945 */ /* 0x000fe80003800000 */
[----:B------:R-:W-:Y:S05]  /*2a20*/  @!P3 BRA `(.L_x_2489) ;  /* 0x000000000030b947 */ /* 0x000fea0003800000 */
[----:B------:R-:W-:Y:S01]  /*2a30*/  ULDC.64 UR4, c[0x0][0x270] ;  /* 0x00009c0000047ab9 */ /* 0x000fe20000000a00 */
[----:B------:R-:W-:Y:S01]  /*2a40*/  MOV R16, R2 ;  /* 0x0000000200107202 */ /* 0x000fe20000000f00 */
[----:B--2---:R-:W-:Y:S01]  /*2a50*/  IMAD R7, R22, UR4, RZ ;  /* 0x0000000416077c24 */ /* 0x004fe2000f8e02ff */
[----:B------:R-:W-:Y:S02]  /*2a60*/  MOV R17, R5 ;  /* 0x0000000500117202 */ /* 0x000fe40000000f00 */
[----:B------:R-:W-:Y:S01]  /*2a70*/  F2FP.F16.F32.PACK_AB R15, R15, R6 ;  /* 0x000000060f0f723e */ /* 0x000fe200000000ff */
[C---:B------:R-:W-:Y:S02]  /*2a80*/  IMAD R7, R10.reuse, UR5, R7 ;  /* 0x000000050a077c24 */ /* 0x040fe4000f8e0207 */
[----:B------:R-:W-:Y:S01]  /*2a90*/  IMAD.WIDE.U32 R16, R10, UR4, R16 ;  /* 0x000000040a107c25 */ /* 0x000fe2000f8e0010 */
[----:B------:R-:W-:Y:S02]  /*2aa0*/  ULDC.64 UR4, c[0x0][0x210] ;  /* 0x0000840000047ab9 */ /* 0x000fe40000000a00 */
[----:B------:R-:W-:-:S02]  /*2ab0*/  LEA R10, P0, R16, UR4, 0x1 ;  /* 0x00000004100a7c11 */ /* 0x000fc4000f8008ff */
[----:B------:R-:W-:-:S04]  /*2ac0*/  IADD3 R7, R17, R7, RZ ;  /* 0x0000000711077210 */ /* 0x000fc80007ffe0ff */
[----:B------:R-:W-:-:S05]  /*2ad0*/  LEA.HI.X R11, R16, UR5, R7, 0x1, P0 ;  /* 0x00000005100b7c11 */ /* 0x000fca00080f0c07 */
[----:B------:R3:W-:Y:S02]  /*2ae0*/  STG.E desc[UR8][R10.64], R15 ;  /* 0x0000000f0a007986 */ /* 0x0007e4000c101908 */
.L_x_2489:
[----:B------:R-:W-:Y:S05]  /*2af0*/  BSYNC B0 ;  /* 0x0000000000007941 */ /* 0x000fea0003800000 */
.L_x_2488:
[----:B------:R-:W-:Y:S05]  /*2b00*/  @!P5 BRA `(.L_x_2490) ;  /* 0x000000000028d947 */ /* 0x000fea0003800000 */
[----:B------:R-:W-:Y:S01]  /*2b10*/  FMUL.FTZ R6, R12, -1.4426950216293334961 ;  /* 0xbfb8aa3b0c067820 */ /* 0x000fe20000410000 */
[----:B0-----:R-:W-:-:S05]  /*2b20*/  FMUL.FTZ R9, R21, -1.4426950216293334961 ;  /* 0xbfb8aa3b15097820 */ /* 0x001fca0000410000 */
[----:B------:R-:W2:Y:S08]  /*2b30*/  MUFU.EX2 R6, R6 ;  /* 0x0000000600067308 */ /* 0x000eb00000000800 */
[----:B------:R-:W3:Y:S01]  /*2b40*/  MUFU.EX2 R9, R9 ;  /* 0x0000000900097308 */ /* 0x000ee20000000800 */
[----:B--2---:R-:W-:-:S07]  /*2b50*/  FADD.FTZ R7, R6, 1 ;  /* 0x3f80000006077421 */ /* 0x004fce0000010000 */
[----:B------:R-:W0:Y:S01]  /*2b60*/  MUFU.RCP R7, R7 ;  /* 0x0000000700077308 */ /* 0x000e220000001000 */
[----:B---3--:R-:W-:-:S07]  /*2b70*/  FADD.FTZ R10, R9, 1 ;  /* 0x3f800000090a7421 */ /* 0x008fce0000010000 */
[----:B------:R-:W2:Y:S01]  /*2b80*/  MUFU.RCP R10, R10 ;  /* 0x0000000a000a7308 */ /* 0x000ea20000001000 */
[----:B0-----:R-:W-:Y:S01]  /*2b90*/  FMUL.FTZ R12, R12, R7 ;  /* 0x000000070c0c7220 */ /* 0x001fe20000410000 */
[----:B--2---:R-:W-:-:S07]  /*2ba0*/  FMUL.FTZ R21, R21, R10 ;  /* 0x0000000a15157220 */ /* 0x004fce0000410000 */
.L_x_2490:
[----:B------:R-:W-:Y:S04]  /*2bb0*/  BSSY B0, `(.L_x_2491) ;  /* 0x000000d000007945 */ /* 0x000fe80003800000 */
[----:B------:R-:W-:Y:S05]  /*2bc0*/  @!P4 BRA `(.L_x_2492) ;  /* 0x00000000002cc947 */ /* 0x000fea0003800000 */
        /* <DEDUP_REMOVED lines=11> */
.L_x_2492:
[----:B------:R-:W-:Y:S05]  /*2c80*/  BSYNC B0 ;  /* 0x0000000000007941 */ /* 0x000fea0003800000 */
.L_x_2491:
[----:B------:R-:W-:Y:S01]  /*2c90*/  ULDC UR4, c[0x0][0x288] ;  /* 0x0000a20000047ab9 */ /* 0x000fe20000000800 */
[----:B------:R-:W-:Y:S01]  /*2ca0*/  ULDC UR5, c[0x0][0x258] ;  /* 0x0000960000057ab9 */ /* 0x000fe20000000800 */
[----:B-1----:R-:W-:Y:S01]  /*2cb0*/  IADD3 R24, R0, R24, RZ ;  /* 0x0000001800187210 */ /* 0x002fe20007ffe0ff */
[----:B------:R-:W-:Y:S01]  /*2cc0*/  UIMAD UR4, UR4, UR5, URZ ;  /* 0x00000005040472a4 */ /* 0x000fe2000f8e023f */
[----:B------:R-:W-:-:S05]  /*2cd0*/  IADD3 R27, R27, 0x1, RZ ;  /* 0x000000011b1b7810 */ /* 0x000fca0007ffe0ff */
[----:B------:R-:W-:-:S13]  /*2ce0*/  ISETP.GE.AND P0, PT, R24, UR4, PT ;  /* 0x0000000418007c0c */ /* 0x000fda000bf06270 */
[----:B------:R-:W-:Y:S05]  /*2cf0*/  @!P0 BRA `(.L_x_2493) ;  /* 0xffffffd400088947 */ /* 0x000fea000383ffff */
[----:B------:R-:W-:Y:S05]  /*2d00*/  EXIT ;  /* 0x000000000000794d */ /* 0x000fea0003800000 */
.L_x_2494:
        /* <DEDUP_REMOVED lines=15> */
.L_x_3345:


//--------------------- .text._Z35group_norm_nhwc_fwd_one_pass_kernelI11Fp16IOFp32WLi256ELi32ELi512EEv26Group_norm_nhwc_fwd_params --------------------------
	.section	.text._Z35group_norm_nhwc_fwd_one_pass_kernelI11Fp16IOFp32WLi256ELi32ELi512EEv26Group_norm_nhwc_fwd_params,"ax",@progbits
	.align	128
        .global         _Z35group_norm_nhwc_fwd_one_pass_kernelI11Fp16IOFp32WLi256ELi32ELi512EEv26Group_norm_nhwc_fwd_params
        .type           _Z35group_norm_nhwc_fwd_one_pass_kernelI11Fp16IOFp32WLi256ELi32ELi512EEv26Group_norm_nhwc_fwd_params,@function
        .size           _Z35group_norm_nhwc_fwd_one_pass_kernelI11Fp16IOFp32WLi256ELi32ELi512EEv26Group_norm_nhwc_fwd_params,(.L_x_3346 - _Z35group_norm_nhwc_fwd_one_pass_kernelI11Fp16IOFp32WLi256ELi32ELi512EEv26Group_norm_nhwc_fwd_params)
        .other          _Z35group_norm_nhwc_fwd_one_pass_kernelI11Fp16IOFp32WLi256ELi32ELi512EEv26Group_norm_nhwc_fwd_params,@"STO_CUDA_ENTRY STV_DEFAULT"
_Z35group_norm_nhwc_fwd_one_pass_kernelI11Fp16IOFp32WLi256ELi32ELi512EEv26Group_norm_nhwc_fwd_params:
.text._Z35group_norm_nhwc_fwd_one_pass_kernelI11Fp16IOFp32WLi256ELi32ELi512EEv26Group_norm_nhwc_fwd_params:
        /* <DEDUP_REMOVED lines=11> */
[----:B------:R-:W-:Y:S01]  /*00b0*/  R2UR UR13, R2 ;  /* 0x00000000020d72ca */ /* 0x000fe200000e0000 */
[----:B------:R-:W2:Y:S01]  /*00c0*/  S2R R37, SR_LANEID ;  /* 0x0000000000257919 */ /* 0x000ea20000000000 */
[----:B------:R-:W-:Y:S01]  /*00d0*/  ULDC.64 UR8, c[0x0][0x278] ;  /* 0x00009e0000087ab9 */ /* 0x000fe20000000a00 */
[----:B------:R-:W-:Y:S01]  /*00e0*/  ULDC UR11, c[0x0][0x10] ;  /* 0x00000400000b7ab9 */ /* 0x000fe20000000800 */
[----:B------:R-:W-:Y:S02]  /*00f0*/  ULDC.U8 UR12, c[0x0][0x28c] ;  /* 0x0000a300000c7ab9 */ /* 0x000fe40000000000 */
[----:B------:R-:W1:Y:S08]  /*0100*/  LDC R3, c[0x0][0x294] ;  /* 0x0000a500ff037b82 */ /* 0x000e700000000800 */
[----:B------:R-:W3:Y:S01]  /*0110*/  S2UR UR6, SR_CgaCtaId ;  /* 0x00000000000679c3 */ /* 0x000ee20000008800 */
[----:B0-----:R-:W-:-:S02]  /*0120*/  SHF.R.U32.HI R0, RZ, 0x4, R36 ;  /* 0x00000004ff007819 */ /* 0x001fc40000011624 */
[----:B------:R-:W-:-:S03]  /*0130*/  ISETP.GE.U32.AND P1, PT, R36, 0x200, PT ;  /* 0x000002002400780c */ /* 0x000fc60003f26070 */
[----:B-1----:R-:W-:Y:S01]  /*0140*/  IMAD R0, R3, UR10, R0 ;  /* 0x0000000a03007c24 */ /* 0x002fe2000f8e0200 */
[----:B------:R-:W-:Y:S01]  /*0150*/  SHF.R.S32.HI R3, RZ, 0x1f, R36 ;  /* 0x0000001fff037819 */ /* 0x000fe20000011424 */
[----:B---3--:R-:W-:-:S03]  /*0160*/  ULEA UR4, UR6, UR4, 0x18 ;  /* 0x0000000406047291 */ /* 0x008fc6000f8ec03f */
[C---:B------:R-:W-:Y:S02]  /*0170*/  IADD3 R35, R0.reuse, 0x20, RZ ;  /* 0x0000002000237810 */ /* 0x040fe40007ffe0ff */
[C---:B------:R-:W-:Y:S02]  /*0180*/  IADD3 R34, R0.reuse, 0x40, RZ ;  /* 0x0000004000227810 */ /* 0x040fe40007ffe0ff */
[----:B------:R-:W-:Y:S02]  /*0190*/  LEA.HI R3, R3, R36, RZ, 0x5 ;  /* 0x0000002403037211 */ /* 0x000fe400078f28ff */
[----:B------:R-:W-:Y:S02]  /*01a0*/  IADD3 R33, R0, 0x60, RZ ;  /* 0x0000006000217810 */ /* 0x000fe40007ffe0ff */
[----:B------:R-:W-:Y:S02]  /*01b0*/  ISETP.LT.U32.AND P3, PT, R35, UR8, PT ;  /* 0x0000000823007c0c */ /* 0x000fe4000bf61070 */
[----:B------:R-:W-:-:S02]  /*01c0*/  ISETP.LT.U32.AND P2, PT, R34, UR8, PT ;  /* 0x0000000822007c0c */ /* 0x000fc4000bf41070 */
[----:B------:R-:W-:Y:S02]  /*01d0*/  SHF.R.S32.HI R6, RZ, 0x1f, R35 ;  /* 0x0000001fff067819 */ /* 0x000fe40000011423 */
[----:B------:R-:W-:Y:S02]  /*01e0*/  SHF.R.S32.HI R5, RZ, 0x1f, R34 ;  /* 0x0000001fff057819 */ /* 0x000fe40000011422 */
[----:B------:R-:W-:Y:S02]  /*01f0*/  SHF.R.S32.HI R3, RZ, 0x5, R3 ;  /* 0x00000005ff037819 */ /* 0x000fe40000011403 */
[----:B------:R-:W-:Y:S02]  /*0200*/  ISETP.LT.U32.AND P0, PT, R33, UR8, PT ;  /* 0x0000000821007c0c */ /* 0x000fe4000bf01070 */
[----:B------:R-:W-:Y:S02]  /*0210*/  SHF.R.S32.HI R4, RZ, 0x1f, R33 ;  /* 0x0000001fff047819 */ /* 0x000fe40000011421 */
[----:B------:R-:W-:-:S02]  /*0220*/  IADD3 R29, R0, 0x80, RZ ;  /* 0x00000080001d7810 */ /* 0x000fc40007ffe0ff */
[C---:B------:R-:W-:Y:S02]  /*0230*/  IADD3 R28, R0.reuse, 0xa0, RZ ;  /* 0x000000a0001c7810 */ /* 0x040fe40007ffe0ff */
[C---:B------:R-:W-:Y:S02]  /*0240*/  IADD3 R27, R0.reuse, 0xc0, RZ ;  /* 0x000000c0001b7810 */ /* 0x040fe40007ffe0ff */
[----:B------:R-:W-:Y:S02]  /*0250*/  IADD3 R30, R0, 0xe0, RZ ;  /* 0x000000e0001e7810 */ /* 0x000fe40007ffe0ff */
[----:B------:R-:W-:Y:S02]  /*0260*/  ISETP.LT.AND.EX P3, PT, R6, UR9, !P1, P3 ;  /* 0x0000000906007c0c */ /* 0x000fe4000cf61330 */
[----:B------:R-:W-:Y:S02]  /*0270*/  ISETP.LT.AND.EX P2, PT, R5, UR9, !P1, P2 ;  /* 0x0000000905007c0c */ /* 0x000fe4000cf41320 */
[----:B------:R-:W-:Y:S01]  /*0280*/  LEA R32, R3, UR4, 0x3 ;  /* 0x0000000403207c11 */ /* 0x000fe2000f8e18ff */
[----:B------:R-:W-:Y:S01]  /*0290*/  UMOV UR4, URZ ;  /* 0x0000003f00047c82 */ /* 0x000fe20008000000 */
[----:B------:R-:W-:Y:S01]  /*02a0*/  ISETP.LT.AND.EX P1, PT, R4, UR9, !P1, P0 ;  /* 0x0000000904007c0c */ /* 0x000fe2000cf21300 */
[----:B------:R-:W-:Y:S01]  /*02b0*/  ULDC.64 UR8, c[0x0][0x208] ;  /* 0x0000820000087ab9 */ /* 0x000fe20000000a00 */
[----:B------:R-:W-:-:S02]  /*02c0*/  SHF.R.S32.HI R3, RZ, 0x1f, R29 ;  /* 0x0000001fff037819 */ /* 0x000fc4000001141d */
[----:B------:R-:W-:Y:S02]  /*02d0*/  SHF.R.S32.HI R5, RZ, 0x1f, R28 ;  /* 0x0000001fff057819 */ /* 0x000fe4000001141c */
[----:B------:R-:W-:Y:S02]  /*02e0*/  SHF.R.S32.HI R4, RZ, 0x1f, R27 ;  /* 0x0000001fff047819 */ /* 0x000fe4000001141b */
[----:B--2---:R-:W-:-:S07]  /*02f0*/  SHF.R.S32.HI R3, RZ, 0x1f, R30 ;  /* 0x0000001fff037819 */ /* 0x004fce000001141e */
.L_x_2531:
[----:B012---:R-:W0:Y:S01]  /*0300*/  LDC R3, c[0x0][0x288] ;  /* 0x0000a200ff037b82 */ /* 0x007e220000000800 */
[----:B------:R-:W-:Y:S01]  /*0310*/  ULDC.64 UR14, c[0x0][0x278] ;  /* 0x00009e00000e7ab9 */ /* 0x000fe20000000a00 */
[----:B------:R-:W-:Y:S01]  /*0320*/  SHF.R.S32.HI R31, RZ, 0x1f, R0 ;  /* 0x0000001fff1f7819 */ /* 0x000fe20000011400 */
[----:B------:R-:W-:Y:S01]  /*0330*/  ULDC.64 UR6, c[0x0][0x280] ;  /* 0x0000a00000067ab9 */ /* 0x000fe20000000a00 */
[----:B------:R-:W-:Y:S02]  /*0340*/  SHF.R.S32.HI R16, RZ, 0x1f, R35 ;  /* 0x0000001fff107819 */ /* 0x000fe40000011423 */
[----:B------:R-:W-:Y:S02]  /*0350*/  SHF.R.S32.HI R18, RZ, 0x1f, R34 ;  /* 0x0000001fff127819 */ /* 0x000fe40000011422 */
[----:B------:R-:W1:Y:S01]  /*0360*/  @P3 LDC.64 R12, c[0x0][0x270] ;  /* 0x00009c00ff0c3b82 */ /* 0x000e620000000a00 */
[----:B------:R-:W-:-:S07]  /*0370*/  SHF.R.S32.HI R25, RZ, 0x1f, R33 ;  /* 0x0000001fff197819 */ /* 0x000fce0000011421 */
[----:B------:R-:W2:Y:S01]  /*0380*/  @P2 LDC.64 R14, c[0x0][0x270] ;  /* 0x00009c00ff0e2b82 */ /* 0x000ea20000000a00 */
[----:B0-----:R-:W-:-:S07]  /*0390*/  IABS R7, R3 ;  /* 0x0000000300077213 */ /* 0x001fce0000000000 */
[----:B------:R-:W0:Y:S01]  /*03a0*/  @P3 LDC.64 R20, c[0x0][0x220] ;  /* 0x00008800ff143b82 */ /* 0x000e220000000a00 */
[----:B------:R-:W3:Y:S07]  /*03b0*/  I2F.RP R6, R7 ;  /* 0x0000000700067306 */ /* 0x000eee0000209400 */
[----:B------:R-:W4:Y:S01]  /*03c0*/  @P2 LDC.64 R10, c[0x0][0x220] ;  /* 0x00008800ff0a2b82 */ /* 0x000f220000000a00 */
[----:B--2---:R-:W-:Y:S01]  /*03d0*/  @P2 IMAD R24, R18, R14, RZ ;  /* 0x0000000e12182224 */ /* 0x004fe200078e02ff */
[----:B---3--:R-:W2:Y:S03]  /*03e0*/  MUFU.RCP R6, R6 ;  /* 0x0000000600067308 */ /* 0x008ea60000001000 */
[----:B------:R-:W-:Y:S01]  /*03f0*/  @P2 IMAD R24, R34, R15, R24 ;  /* 0x0000000f22182224 */ /* 0x000fe200078e0218 */
[----:B--2---:R-:W-:-:S04]  /*0400*/  IADD3 R4, R6, 0xffffffe, RZ ;  /* 0x0ffffffe06047810 */ /* 0x004fc80007ffe0ff */
[----:B------:R2:W3:Y:S02]  /*0410*/  F2I.FTZ.U32.TRUNC.NTZ R5, R4 ;  /* 0x0000000400057305 */ /* 0x0004e4000021f000 */
[----:B--2---:R-:W-:Y:S01]  /*0420*/  HFMA2.MMA R4, -RZ, RZ, 0, 0 ;  /* 0x00000000ff047435 */ /* 0x004fe200000001ff */
[----:B---3--:R-:W-:-:S05]  /*0430*/  IADD3 R8, RZ, -R5, RZ ;  /* 0x80000005ff087210 */ /* 0x008fca0007ffe0ff */
[----:B------:R-:W-:Y:S01]  /*0440*/  IMAD R9, R8, R7, RZ ;  /* 0x0000000708097224 */ /* 0x000fe200078e02ff */
[----:B------:R-:W-:-:S03]  /*0450*/  IABS R8, UR13 ;  /* 0x0000000d00087c13 */ /* 0x000fc60008000000 */
[----:B------:R-:W-:Y:S01]  /*0460*/  IMAD.HI.U32 R5, R5, R9, R4 ;  /* 0x0000000905057227 */ /* 0x000fe200078e0004 */
[----:B------:R-:W-:-:S04]  /*0470*/  LOP3.LUT R4, R3, UR13, RZ, 0x3c, !PT ;  /* 0x0000000d03047c12 */ /* 0x000fc8000f8e3cff */
[----:B------:R-:W-:Y:S01]  /*0480*/  ISETP.GE.AND P5, PT, R4, RZ, PT ;  /* 0x000000ff0400720c */ /* 0x000fe20003fa6270 */
[----:B------:R-:W-:Y:S01]  /*0490*/  IMAD.HI.U32 R5, R5, R8, RZ ;  /* 0x0000000805057227 */ /* 0x000fe200078e00ff */
[----:B------:R-:W-:-:S04]  /*04a0*/  SHF.L.U32 R4, R36, 0x1, RZ ;  /* 0x0000000124047819 */ /* 0x000fc800000006ff */
[----:B------:R-:W-:Y:S02]  /*04b0*/  IADD3 R6, -R5, RZ, RZ ;  /* 0x000000ff05067210 */ /* 0x000fe40007ffe1ff */
[----:B------:R-:W-:-:S03]  /*04c0*/  LOP3.LUT R4, R4, 0x1e, RZ, 0xc0, !PT ;  /* 0x0000001e04047812 */ /* 0x000fc600078ec0ff */
[C---:B------:R-:W-:Y:S02]  /*04d0*/  IMAD R6, R7.reuse, R6, R8 ;  /* 0x0000000607067224 */ /* 0x040fe400078e0208 */
[----:B-1----:R-:W-:Y:S02]  /*04e0*/  @P3 IMAD R8, R16, R12, RZ ;  /* 0x0000000c10083224 */ /* 0x002fe400078e02ff */
[----:B------:R-:W1:Y:S01]  /*04f0*/  @P1 LDC.64 R16, c[0x0][0x270] ;  /* 0x00009c00ff101b82 */ /* 0x000e620000000a00 */
[----:B------:R-:W-:-:S13]  /*0500*/  ISETP.GT.U32.AND P4, PT, R7, R6, PT ;  /* 0x000000060700720c */ /* 0x000fda0003f84070 */
[-C--:B------:R-:W-:Y:S02]  /*0510*/  @!P4 IADD3 R6, R6, -R7.reuse, RZ ;  /* 0x800000070606c210 */ /* 0x080fe40007ffe0ff */
[----:B------:R-:W-:Y:S02]  /*0520*/  @!P4 IADD3 R5, R5, 0x1, RZ ;  /* 0x000000010505c810 */ /* 0x000fe40007ffe0ff */
[----:B------:R-:W-:Y:S02]  /*0530*/  ISETP.GE.U32.AND P0, PT, R6, R7, PT ;  /* 0x000000070600720c */ /* 0x000fe40003f06070 */
[----:B------:R-:W-:-:S11]  /*0540*/  ISETP.NE.AND P4, PT, R3, RZ, PT ;  /* 0x000000ff0300720c */ /* 0x000fd60003f85270 */
[----:B------:R-:W-:-:S04]  /*0550*/  @P0 IADD3 R5, R5, 0x1, RZ ;  /* 0x0000000105050810 */ /* 0x000fc80007ffe0ff */
[----:B------:R-:W-:-:S04]  /*0560*/  MOV R7, R5 ;  /* 0x0000000500077202 */ /* 0x000fc80000000f00 */
[----:B------:R-:W-:Y:S02]  /*0570*/  @!P5 IADD3 R7, -R7, RZ, RZ ;  /* 0x000000ff0707d210 */ /* 0x000fe40007ffe1ff */
[----:B------:R-:W-:Y:S02]  /*0580*/  @!P4 LOP3.LUT R7, RZ, R3, RZ, 0x33, !PT ;  /* 0x00000003ff07c212 */ /* 0x000fe400078e33ff */
[----:B------:R-:W-:Y:S02]  /*0590*/  ISETP.GE.U32.AND P4, PT, R0, UR14, PT ;  /* 0x0000000e00007c0c */ /* 0x000fe4000bf86070 */
[----:B------:R-:W-:Y:S02]  /*05a0*/  IADD3 R6, -R7, RZ, RZ ;  /* 0x000000ff07067210 */ /* 0x000fe40007ffe1ff */
[----:B------:R-:W-:-:S03]  /*05b0*/  ISETP.GE.AND.EX P4, PT, R31, UR15, PT, P4 ;  /* 0x0000000f1f007c0c */ /* 0x000fc6000bf86340 */
[----:B------:R-:W-:Y:S01]  /*05c0*/  IMAD R3, R3, R6, UR13 ;  /* 0x0000000d03037e24 */ /* 0x000fe2000f8e0206 */
[----:B------:R-:W-:-:S04]  /*05d0*/  ISETP.GT.U32.OR P4, PT, R36, 0x1ff, P4 ;  /* 0x000001ff2400780c */ /* 0x000fc80002784470 */
[----:B------:R-:W-:Y:S02]  /*05e0*/  LEA R4, R3, R4, 0x5 ;  /* 0x0000000403047211 */ /* 0x000fe400078e28ff */
[----:B------:R-:W-:Y:S02]  /*05f0*/  SHF.R.S32.HI R3, RZ, 0x1f, R7 ;  /* 0x0000001fff037819 */ /* 0x000fe40000011407 */
[----:B------:R-:W-:-:S03]  /*0600*/  SHF.R.S32.HI R5, RZ, 0x1f, R4 ;  /* 0x0000001fff057819 */ /* 0x000fc60000011404 */
[----:B------:R-:W-:Y:S02]  /*0610*/  IMAD R6, R3, UR6, RZ ;  /* 0x0000000603067c24 */ /* 0x000fe4000f8e02ff */
[----:B------:R-:W-:Y:S01]  /*0620*/  @P3 IMAD R3, R35, R13, R8 ;  /* 0x0000000d23033224 */ /* 0x000fe200078e0208 */
[----:B------:R-:W2:Y:S01]  /*0630*/  @!P4 LDC.64 R18, c[0x0][0x270] ;  /* 0x00009c00ff12cb82 */ /* 0x000ea20000000a00 */
[C---:B------:R-:W-:Y:S02]  /*0640*/  IMAD R9, R7.reuse, UR7, R6 ;  /* 0x0000000707097c24 */ /* 0x040fe4000f8e0206 */
[----:B------:R-:W-:-:S05]  /*0650*/  IMAD.WIDE.U32 R6, R7, UR6, R4 ;  /* 0x0000000607067c25 */ /* 0x000fca000f8e0004 */
[----:B------:R-:W-:Y:S02]  /*0660*/  IADD3 R9, R7, R9, RZ ;  /* 0x0000000907097210 */ /* 0x000fe40007ffe0ff */
[-C--:B------:R-:W-:Y:S02]  /*0670*/  @P3 MOV R8, R6.reuse ;  /* 0x0000000600083202 */ /* 0x080fe40000000f00 */
[----:B------:R-:W-:Y:S02]  /*0680*/  @P2 MOV R22, R6 ;  /* 0x0000000600162202 */ /* 0x000fe40000000f00 */
[----:B------:R-:W-:Y:S01]  /*0690*/  @P2 MOV R23, R9 ;  /* 0x0000000900172202 */ /* 0x000fe20000000f00 */
[----:B------:R-:W-:-:S04]  /*06a0*/  @P3 IMAD.WIDE.U32 R12, R35, R12, R8 ;  /* 0x0000000c230c3225 */ /* 0x000fc800078e0008 */
[----:B------:R-:W-:Y:S01]  /*06b0*/  @P2 IMAD.WIDE.U32 R14, R34, R14, R22 ;  /* 0x0000000e220e2225 */ /* 0x000fe200078e0016 */
[----:B------:R-:W-:Y:S01]  /*06c0*/  @P3 IADD3 R3, R13, R3, RZ ;  /* 0x000000030d033210 */ /* 0x000fe20007ffe0ff */
[----:B------:R-:W-:Y:S01]  /*06d0*/  HFMA2.MMA R22, -RZ, RZ, 0, 0 ;  /* 0x00000000ff167435 */ /* 0x000fe200000001ff */
[C---:B0-----:R-:W-:Y:S01]  /*06e0*/  @P3 LEA R20, P0, R12.reuse, R20, 0x1 ;  /* 0x000000140c143211 */ /* 0x041fe200078008ff */
[----:B-1----:R-:W-:Y:S01]  /*06f0*/  @P1 IMAD R23, R25, R16, RZ ;  /* 0x0000001019171224 */ /* 0x002fe200078e02ff */
[----:B------:R-:W-:Y:S02]  /*0700*/  @P2 IADD3 R24, R15, R24, RZ ;  /* 0x000000180f182210 */ /* 0x000fe40007ffe0ff */
[----:B------:R-:W-:Y:S01]  /*0710*/  @P3 LEA.HI.X R21, R12, R21, R3, 0x1, P0 ;  /* 0x000000150c153211 */ /* 0x000fe200000f0c03 */
[----:B--2---:R-:W-:Y:S01]  /*0720*/  @!P4 IMAD R3, R31, R18, RZ ;  /* 0x000000121f03c224 */ /* 0x004fe200078e02ff */
[----:B------:R-:W0:Y:S01]  /*0730*/  @P1 LDC.64 R12, c[0x0][0x220] ;  /* 0x00008800ff0c1b82 */ /* 0x000e220000000a00 */
[C---:B----4-:R-:W-:Y:S01]  /*0740*/  @P2 LEA R10, P0, R14.reuse, R10, 0x1 ;  /* 0x0000000a0e0a2211 */ /* 0x050fe200078008ff */
[----:B------:R-:W-:Y:S01]  /*0750*/  @P1 IMAD R23, R33, R17, R23 ;  /* 0x0000001121171224 */ /* 0x000fe200078e0217 */
[----:B------:R-:W-:Y:S01]  /*0760*/  @P1 MOV R25, R9 ;  /* 0x0000000900191202 */ /* 0x000fe20000000f00 */
[----:B------:R1:W2:Y:S01]  /*0770*/  @P3 LDG.E R22, desc[UR8][R20.64] ;  /* 0x0000000814163981 */ /* 0x0002a2000c1e1900 */
[----:B------:R-:W-:-:S02]  /*0780*/  @P2 LEA.HI.X R11, R14, R11, R24, 0x1, P0 ;  /* 0x0000000b0e0b2211 */ /* 0x000fc400000f0c18 */
[----:B------:R-:W-:Y:S01]  /*0790*/  @P1 MOV R24, R6 ;  /* 0x0000000600181202 */ /* 0x000fe20000000f00 */
[----:B------:R-:W3:Y:S01]  /*07a0*/  @!P4 LDC.64 R14, c[0x0][0x220] ;  /* 0x00008800ff0ecb82 */ /* 0x000ee20000000a00 */
[----:B------:R-:W-:-:S03]  /*07b0*/  @!P4 IMAD R3, R0, R19, R3 ;  /* 0x000000130003c224 */ /* 0x000fc600078e0203 */
[----:B------:R-:W-:Y:S01]  /*07c0*/  @P1 IMAD.WIDE.U32 R16, R33, R16, R24 ;  /* 0x0000001021101225 */ /* 0x000fe200078e0018 */
[----:B-1----:R-:W-:Y:S02]  /*07d0*/  @!P4 MOV R20, R6 ;  /* 0x000000060014c202 */ /* 0x002fe40000000f00 */
[----:B------:R-:W-:Y:S02]  /*07e0*/  @!P4 MOV R21, R9 ;  /* 0x000000090015c202 */ /* 0x000fe40000000f00 */
[----:B------:R-:W-:Y:S01]  /*07f0*/  @P1 IADD3 R17, R17, R23, RZ ;  /* 0x0000001711111210 */ /* 0x000fe20007ffe0ff */
[----:B------:R-:W-:Y:S01]  /*0800*/  @!P4 IMAD.WIDE.U32 R18, R0, R18, R20 ;  /* 0x000000120012c225 */ /* 0x000fe200078e0014 */
[----:B------:R-:W-:Y:S01]  /*0810*/  HFMA2.MMA R20, -RZ, RZ, 0, 0 ;  /* 0x00000000ff147435 */ /* 0x000fe200000001ff */
[----:B0-----:R-:W-:Y:S01]  /*0820*/  @P1 LEA R12, P0, R16, R12, 0x1 ;  /* 0x0000000c100c1211 */ /* 0x001fe200078008ff */
[----:B------:R-:W-:-:S03]  /*0830*/  HFMA2.MMA R23, -RZ, RZ, 0, 0 ;  /* 0x00000000ff177435 */ /* 0x000fc600000001ff */
[----:B------:R-:W-:Y:S02]  /*0840*/  @P1 LEA.HI.X R13, R16, R13, R17, 0x1, P0 ;  /* 0x0000000d100d1211 */ /* 0x000fe400000f0c11 */
[----:B------:R-:W-:Y:S02]  /*0850*/  @!P4 IADD3 R3, R19, R3, RZ ;  /* 0x000000031303c210 */ /* 0x000fe40007ffe0ff */
[C---:B---3--:R-:W-:Y:S01]  /*0860*/  @!P4 LEA R14, P0, R18.reuse, R14, 0x1 ;  /* 0x0000000e120ec211 */ /* 0x048fe200078008ff */
[----:B------:R-:W3:Y:S01]  /*0870*/  @P1 LDG.E R20, desc[UR8][R12.64] ;  /* 0x000000080c141981 */ /* 0x000ee2000c1e1900 */
[----:B------:R-:W-:Y:S02]  /*0880*/  MOV R26, RZ ;  /* 0x000000ff001a7202 */ /* 0x000fe40000000f00 */
[----:B------:R-:W-:Y:S01]  /*0890*/  @!P4 LEA.HI.X R15, R18, R15, R3, 0x1, P0 ;  /* 0x0000000f120fc211 */ /* 0x000fe200000f0c03 */
[----:B------:R0:W4:Y:S04]  /*08a0*/  @P2 LDG.E R23, desc[UR8][R10.64] ;  /* 0x000000080a172981 */ /* 0x000128000c1e1900 */
[----:B------:R1:W5:Y:S01]  /*08b0*/  @!P4 LDG.E R26, desc[UR8][R14.64] ;  /* 0x000000080e1ac981 */ /* 0x000362000c1e1900 */
[----:B------:R-:W-:-:S02]  /*08c0*/  SHF.R.S32.HI R21, RZ, 0x1f, R29 ;  /* 0x0000001fff157819 */ /* 0x000fc4000001141d */
[----:B------:R-:W-:-:S04]  /*08d0*/  ISETP.GE.U32.AND P5, PT, R29, UR14, PT ;  /* 0x0000000e1d007c0c */ /* 0x000fc8000bfa6070 */
[----:B------:R-:W-:-:S04]  /*08e0*/  ISETP.GE.AND.EX P5, PT, R21, UR15, PT, P5 ;  /* 0x0000000f15007c0c */ /* 0x000fc8000bfa6350 */
[----:B------:R-:W-:-:S13]  /*08f0*/  ISETP.LT.U32.AND P5, PT, R36, 0x200, !P5 ;  /* 0x000002002400780c */ /* 0x000fda0006fa1070 */
[----:B0-----:R-:W0:Y:S01]  /*0900*/  @P5 LDC.64 R10, c[0x0][0x270] ;  /* 0x00009c00ff0a5b82 */ /* 0x001e220000000a00 */
[----:B------:R-:W-:Y:S02]  /*0910*/  @P5 MOV R17, R9 ;  /* 0x0000000900115202 */ /* 0x000fe40000000f00 */
[----:B------:R-:W-:Y:S01]  /*0920*/  ISETP.GE.U32.AND P0, PT, R28, UR14, PT ;  /* 0x0000000e1c007c0c */ /* 0x000fe2000bf06070 */
[----:B0-----:R-:W-:-:S04]  /*0930*/  @P5 IMAD R19, R21, R10, RZ ;  /* 0x0000000a15135224 */ /* 0x001fc800078e02ff */
[----:B------:R-:W-:Y:S01]  /*0940*/  @P5 IMAD R19, R29, R11, R19 ;  /* 0x0000000b1d135224 */ /* 0x000fe200078e0213 */
[----:B------:R-:W-:-:S04]  /*0950*/  SHF.R.S32.HI R21, RZ, 0x1f, R28 ;  /* 0x0000001fff157819 */ /* 0x000fc8000001141c */
[----:B------:R-:W-:-:S04]  /*0960*/  ISETP.GE.AND.EX P0, PT, R21, UR15, PT, P0 ;  /* 0x0000000f15007c0c */ /* 0x000fc8000bf06300 */
[----:B------:R-:W-:Y:S01]  /*0970*/  ISETP.LT.U32.AND P0, PT, R36, 0x200, !P0 ;  /* 0x000002002400780c */ /* 0x000fe20004701070 */
[----:B------:R-:W-:Y:S01]  /*0980*/  HFMA2.MMA R21, -RZ, RZ, 0, 0 ;  /* 0x00000000ff157435 */ /* 0x000fe200000001ff */
[--C-:B--2---:R-:W-:Y:S02]  /*0990*/  HADD2.F32 R24, -RZ, R22.reuse.H1_H1 ;  /* 0x30000016ff187230 */ /* 0x104fe40000004100 */
[----:B------:R-:W-:-:S03]  /*09a0*/  HADD2.F32 R25, -RZ, R22.H0_H0 ;  /* 0x20000016ff197230 */ /* 0x000fc60000004100 */
[----:B------:R-:W-:Y:S02]  /*09b0*/  FMUL.FTZ R13, R24, R24 ;  /* 0x00000018180d7220 */ /* 0x000fe40000410000 */
[C---:B------:R-:W-:Y:S02]  /*09c0*/  FADD.FTZ R24, R25.reuse, R24 ;  /* 0x0000001819187221 */ /* 0x040fe40000010000 */
[----:B------:R-:W-:Y:S01]  /*09d0*/  FFMA.FTZ R25, R25, R25, R13 ;  /* 0x0000001919197223 */ /* 0x000fe2000001000d */
[--C-:B---3--:R-:W-:Y:S02]  /*09e0*/  HADD2.F32 R12, -RZ, R20.reuse.H1_H1 ;  /* 0x30000014ff0c7230 */ /* 0x108fe40000004100 */
[----:B------:R-:W-:Y:S02]  /*09f0*/  HADD2.F32 R13, -RZ, R20.H0_H0 ;  /* 0x20000014ff0d7230 */ /* 0x000fe40000004100 */
[--C-:B----4-:R-:W-:Y:S02]  /*0a00*/  HADD2.F32 R3, -RZ, R23.reuse.H1_H1 ;  /* 0x30000017ff037230 */ /* 0x110fe40000004100 */
[----:B-1----:R-:W-:Y:S01]  /*0a10*/  FMUL.FTZ R14, R12, R12 ;  /* 0x0000000c0c0e7220 */ /* 0x002fe20000410000 */
[----:B------:R-:W-:-:S02]  /*0a20*/  HADD2.F32 R15, -RZ, R23.H0_H0 ;  /* 0x20000017ff0f7230 */ /* 0x000fc40000004100 */
[----:B------:R-:W-:Y:S01]  /*0a30*/  FADD.FTZ R12, R13, R12 ;  /* 0x0000000c0d0c7221 */ /* 0x000fe20000010000 */
[--C-:B-----5:R-:W-:Y:S02]  /*0a40*/  HADD2.F32 R18, -RZ, R26.reuse.H1_H1 ;  /* 0x3000001aff127230 */ /* 0x120fe40000004100 */
[----:B------:R-:W-:Y:S01]  /*0a50*/  FMUL.FTZ R16, R3, R3 ;  /* 0x0000000303107220 */ /* 0x000fe20000410000 */
[----:B------:R-:W-:Y:S01]  /*0a60*/  FFMA.FTZ R13, R13, R13, R14 ;  /* 0x0000000d0d0d7223 */ /* 0x000fe2000001000e */
[C---:B------:R-:W-:Y:S01]  /*0a70*/  FADD.FTZ R3, R15.reuse, R3 ;  /* 0x000000030f037221 */ /* 0x040fe20000010000 */
[----:B------:R-:W-:Y:S02]  /*0a80*/  HADD2.F32 R14, -RZ, R26.H0_H0 ;  /* 0x2000001aff0e7230 */ /* 0x000fe40000004100 */
[----:B------:R-:W-:Y:S01]  /*0a90*/  FFMA.FTZ R15, R15, R15, R16 ;  /* 0x0000000f0f0f7223 */ /* 0x000fe20000010010 */
[----:B------:R-:W-:Y:S02]  /*0aa0*/  FMUL.FTZ R16, R18, R18 ;  /* 0x0000001212107220 */ /* 0x000fe40000410000 */
[----:B------:R-:W-:-:S02]  /*0ab0*/  FADD.FTZ R18, R14, R18 ;  /* 0x000000120e127221 */ /* 0x000fc40000010000 */
[----:B------:R-:W-:Y:S01]  /*0ac0*/  FFMA.FTZ R14, R14, R14, R16 ;  /* 0x0000000e0e0e7223 */ /* 0x000fe20000010010 */
[----:B------:R-:W-:-:S05]  /*0ad0*/  @P5 MOV R16, R6 ;  /* 0x0000000600105202 */ /* 0x000fca0000000f00 */
[----:B------:R-:W-:Y:S02]  /*0ae0*/  @P5 IMAD.WIDE.U32 R10, R29, R10, R16 ;  /* 0x0000000a1d0a5225 */ /* 0x000fe400078e0010 */
[----:B------:R-:W0:Y:S03]  /*0af0*/  @P5 LDC.64 R16, c[0x0][0x220] ;  /* 0x00008800ff105b82 */ /* 0x000e260000000a00 */
[----:B------:R-:W-:Y:S02]  /*0b00*/  @P5 IADD3 R19, R11, R19, RZ ;  /* 0x000000130b135210 */ /* 0x000fe40007ffe0ff */
[----:B0-----:R-:W-:-:S04]  /*0b10*/  @P5 LEA R16, P6, R10, R16, 0x1 ;  /* 0x000000100a105211 */ /* 0x001fc800078c08ff */
[----:B------:R-:W-:Y:S02]  /*0b20*/  @P5 LEA.HI.X R17, R10, R17, R19, 0x1, P6 ;  /* 0x000000110a115211 */ /* 0x000fe400030f0c13 */
[----:B------:R-:W0:Y:S01]  /*0b30*/  @P0 LDC.64 R10, c[0x0][0x270] ;  /* 0x00009c00ff0a0b82 */ /* 0x000e220000000a00 */
[----:B------:R-:W-:Y:S01]  /*0b40*/  SHF.R.S32.HI R19, RZ, 0x1f, R28 ;  /* 0x0000001fff137819 */ /* 0x000fe2000001141c */
[----:B------:R-:W-:Y:S01]  /*0b50*/  FADD.FTZ R18, RZ, R18 ;  /* 0x00000012ff127221 */ /* 0x000fe20000010000 */
[----:B------:R1:W2:Y:S03]  /*0b60*/  @P5 LDG.E R21, desc[UR8][R16.64] ;  /* 0x0000000810155981 */ /* 0x0002a6000c1e1900 */
[----:B------:R-:W-:Y:S01]  /*0b70*/  FADD.FTZ R24, R18, R24 ;  /* 0x0000001812187221 */ /* 0x000fe20000010000 */
[----:B-1----:R-:W-:Y:S02]  /*0b80*/  @P0 MOV R16, R6 ;  /* 0x0000000600100202 */ /* 0x002fe40000000f00 */
[----:B------:R-:W-:Y:S01]  /*0b90*/  @P0 MOV R17, R9 ;  /* 0x0000000900110202 */ /* 0x000fe20000000f00 */
[----:B0-----:R-:W-:-:S04]  /*0ba0*/  @P0 IMAD R18, R19, R10, RZ ;  /* 0x0000000a13120224 */ /* 0x001fc800078e02ff */
[C---:B------:R-:W-:Y:S02]  /*0bb0*/  @P0 IMAD R18, R28.reuse, R11, R18 ;  /* 0x0000000b1c120224 */ /* 0x040fe400078e0212 */
[----:B------:R-:W-:Y:S02]  /*0bc0*/  @P0 IMAD.WIDE.U32 R10, R28, R10, R16 ;  /* 0x0000000a1c0a0225 */ /* 0x000fe400078e0010 */
[----:B------:R-:W0:Y:S01]  /*0bd0*/  @P0 LDC.64 R16, c[0x0][0x220] ;  /* 0x00008800ff100b82 */ /* 0x000e220000000a00 */
[----:B------:R-:W-:Y:S02]  /*0be0*/  SHF.R.S32.HI R19, RZ, 0x1f, R27 ;  /* 0x0000001fff137819 */ /* 0x000fe4000001141b */
[----:B------:R-:W-:-:S04]  /*0bf0*/  ISETP.GE.U32.AND P5, PT, R27, UR14, PT ;  /* 0x0000000e1b007c0c */ /* 0x000fc8000bfa6070 */
[----:B------:R-:W-:-:S04]  /*0c00*/  ISETP.GE.AND.EX P5, PT, R19, UR15, PT, P5 ;  /* 0x0000000f13007c0c */ /* 0x000fc8000bfa6350 */
[----:B------:R-:W-:Y:S02]  /*0c10*/  ISETP.LT.U32.AND P5, PT, R36, 0x200, !P5 ;  /* 0x000002002400780c */ /* 0x000fe40006fa1070 */
[----:B------:R-:W-:Y:S02]  /*0c20*/  @P0 IADD3 R18, R11, R18, RZ ;  /* 0x000000120b120210 */ /* 0x000fe40007ffe0ff */
[----:B0-----:R-:W-:-:S04]  /*0c30*/  @P0 LEA R16, P6, R10, R16, 0x1 ;  /* 0x000000100a100211 */ /* 0x001fc800078c08ff */
[----:B------:R-:W-:-:S05]  /*0c40*/  @P0 LEA.HI.X R17, R10, R17, R18, 0x1, P6 ;  /* 0x000000110a110211 */ /* 0x000fca00030f0c12 */
[----:B------:R-:W0:Y:S01]  /*0c50*/  @P5 LDC.64 R18, c[0x0][0x270] ;  /* 0x00009c00ff125b82 */ /* 0x000e220000000a00 */
[----:B------:R-:W-:Y:S01]  /*0c60*/  HFMA2.MMA R10, -RZ, RZ, 0, 0 ;  /* 0x00000000ff0a7435 */ /* 0x000fe200000001ff */
[----:B------:R-:W-:-:S09]  /*0c70*/  SHF.R.S32.HI R11, RZ, 0x1f, R27 ;  /* 0x0000001fff0b7819 */ /* 0x000fd2000001141b */
[----:B------:R1:W3:Y:S01]  /*0c80*/  @P0 LDG.E R10, desc[UR8][R16.64] ;  /* 0x00000008100a0981 */ /* 0x0002e2000c1e1900 */
[----:B------:R-:W-:Y:S01]  /*0c90*/  FADD.FTZ R14, RZ, R14 ;  /* 0x0000000eff0e7221 */ /* 0x000fe20000010000 */
[----:B-1----:R-:W-:Y:S02]  /*0ca0*/  @P5 MOV R16, R6 ;  /* 0x0000000600105202 */ /* 0x002fe40000000f00 */
[----:B------:R-:W-:Y:S01]  /*0cb0*/  @P5 MOV R17, R9 ;  /* 0x0000000900115202 */ /* 0x000fe20000000f00 */
[----:B0-----:R-:W-:-:S04]  /*0cc0*/  @P5 IMAD R11, R11, R18, RZ ;  /* 0x000000120b0b5224 */ /* 0x001fc800078e02ff */
[C---:B------:R-:W-:Y:S02]  /*0cd0*/  @P5 IMAD R11, R27.reuse, R19, R11 ;  /* 0x000000131b0b5224 */ /* 0x040fe400078e020b */
[----:B------:R-:W-:Y:S02]  /*0ce0*/  @P5 IMAD.WIDE.U32 R18, R27, R18, R16 ;  /* 0x000000121b125225 */ /* 0x000fe400078e0010 */
[----:B------:R-:W0:Y:S02]  /*0cf0*/  @P5 LDC.64 R16, c[0x0][0x220] ;  /* 0x00008800ff105b82 */ /* 0x000e240000000a00 */
[----:B------:R-:W-:Y:S01]  /*0d00*/  FADD.FTZ R14, R14, R25 ;  /* 0x000000190e0e7221 */ /* 0x000fe20000010000 */
        /* <DEDUP_REMOVED lines=9> */
[----:B------:R-:W-:-:S09]  /*0da0*/  FADD.FTZ R24, R24, R3 ;  /* 0x0000000318187221 */ /* 0x000fd20000010000 */
[----:B------:R1:W4:Y:S02]  /*0db0*/  @P5 LDG.E R11, desc[UR8][R16.64] ;  /* 0x00000008100b5981 */ /* 0x000324000c1e1900 */
[----:B-1----:R-:W-:Y:S02]  /*0dc0*/  @P0 MOV R16, R6 ;  /* 0x0000000600100202 */ /* 0x002fe40000000f00 */
[----:B------:R-:W-:Y:S01]  /*0dd0*/  @P0 MOV R17, R9 ;  /* 0x0000000900110202 */ /* 0x000fe20000000f00 */
[----:B0-----:R-:W-:-:S04]  /*0de0*/  @P0 IMAD R3, R25, R18, RZ ;  /* 0x0000001219030224 */ /* 0x001fc800078e02ff */
[C---:B------:R-:W-:Y:S02]  /*0df0*/  @P0 IMAD R3, R30.reuse, R19, R3 ;  /* 0x000000131e030224 */ /* 0x040fe400078e0203 */
[----:B------:R-:W-:Y:S02]  /*0e00*/  @P0 IMAD.WIDE.U32 R18, R30, R18, R16 ;  /* 0x000000121e120225 */ /* 0x000fe400078e0010 */
[----:B------:R-:W0:Y:S03]  /*0e10*/  @P0 LDC.64 R16, c[0x0][0x220] ;  /* 0x00008800ff100b82 */ /* 0x000e260000000a00 */
[----:B------:R-:W-:Y:S02]  /*0e20*/  @P0 IADD3 R3, R19, R3, RZ ;  /* 0x0000000313030210 */ /* 0x000fe40007ffe0ff */
[----:B0-----:R-:W-:-:S04]  /*0e30*/  @P0 LEA R16, P5, R18, R16, 0x1 ;  /* 0x0000001012100211 */ /* 0x001fc800078a08ff */
[----:B------:R-:W-:Y:S01]  /*0e40*/  @P0 LEA.HI.X R17, R18, R17, R3, 0x1, P5 ;  /* 0x0000001112110211 */ /* 0x000fe200028f0c03 */
[----:B------:R-:W-:-:S10]  /*0e50*/  HFMA2.MMA R3, -RZ, RZ, 0, 0 ;  /* 0x00000000ff037435 */ /* 0x000fd400000001ff */
[----:B------:R0:W5:Y:S01]  /*0e60*/  @P0 LDG.E R3, desc[UR8][R16.64] ;  /* 0x0000000810030981 */ /* 0x000162000c1e1900 */
[----:B------:R-:W-:Y:S01]  /*0e70*/  FADD.FTZ R15, R14, R15 ;  /* 0x0000000f0e0f7221 */ /* 0x000fe20000010000 */
[----:B------:R-:W-:-:S03]  /*0e80*/  FADD.FTZ R12, R24, R12 ;  /* 0x0000000c180c7221 */ /* 0x000fc60000010000 */
[----:B------:R-:W-:Y:S01]  /*0e90*/  FADD.FTZ R13, R15, R13 ;  /* 0x0000000d0f0d7221 */ /* 0x000fe20000010000 */
[----:B------:R-:W-:Y:S01]  /*0ea0*/  ISETP.GT.AND P0, PT, R37, 0x1e, PT ;  /* 0x0000001e2500780c */ /* 0x000fe20003f04270 */
[--C-:B--2---:R-:W-:Y:S02]  /*0eb0*/  HADD2.F32 R14, -RZ, R21.reuse.H1_H1 ;  /* 0x30000015ff0e7230 */ /* 0x104fe40000004100 */
[----:B0-----:R-:W-:-:S03]  /*0ec0*/  HADD2.F32 R16, -RZ, R21.H0_H0 ;  /* 0x20000015ff107230 */ /* 0x001fc60000004100 */
[----:B------:R-:W-:Y:S02]  /*0ed0*/  FMUL.FTZ R17, R14, R14 ;  /* 0x0000000e0e117220 */ /* 0x000fe40000410000 */
[C---:B------:R-:W-:Y:S02]  /*0ee0*/  FADD.FTZ R15, R16.reuse, R14 ;  /* 0x0000000e100f7221 */ /* 0x040fe40000010000 */
[----:B------:R-:W-:Y:S02]  /*0ef0*/  FFMA.FTZ R16, R16, R16, R17 ;  /* 0x0000001010107223 */ /* 0x000fe40000010011 */
[----:B------:R-:W-:Y:S02]  /*0f00*/  FADD.FTZ R15, R12, R15 ;  /* 0x0000000f0c0f7221 */ /* 0x000fe40000010000 */
[----:B------:R-:W-:Y:S01]  /*0f10*/  FADD.FTZ R16, R13, R16 ;  /* 0x000000100d107221 */ /* 0x000fe20000010000 */
[--C-:B---3--:R-:W-:Y:S02]  /*0f20*/  HADD2.F32 R14, -RZ, R10.reuse.H1_H1 ;  /* 0x3000000aff0e7230 */ /* 0x108fe40000004100 */
[----:B------:R-:W-:-:S03]  /*0f30*/  HADD2.F32 R12, -RZ, R10.H0_H0 ;  /* 0x2000000aff0c7230 */ /* 0x000fc60000004100 */
[----:B------:R-:W-:Y:S02]  /*0f40*/  FMUL.FTZ R17, R14, R14 ;  /* 0x0000000e0e117220 */ /* 0x000fe40000410000 */
[C---:B------:R-:W-:Y:S02]  /*0f50*/  FADD.FTZ R13, R12.reuse, R14 ;  /* 0x0000000e0c0d7221 */ /* 0x040fe40000010000 */
[----:B------:R-:W-:Y:S02]  /*0f60*/  FFMA.FTZ R17, R12, R12, R17 ;  /* 0x0000000c0c117223 */ /* 0x000fe40000010011 */
[----:B------:R-:W-:Y:S02]  /*0f70*/  FADD.FTZ R13, R15, R13 ;  /* 0x0000000d0f0d7221 */ /* 0x000fe40000010000 */
[----:B------:R-:W-:Y:S01]  /*0f80*/  FADD.FTZ R16, R16, R17 ;  /* 0x0000001110107221 */ /* 0x000fe20000010000 */
[--C-:B----4-:R-:W-:Y:S02]  /*0f90*/  HADD2.F32 R12, -RZ, R11.reuse.H1_H1 ;  /* 0x3000000bff0c7230 */ /* 0x110fe40000004100 */
[----:B------:R-:W-:-:S03]  /*0fa0*/  HADD2.F32 R14, -RZ, R11.H0_H0 ;  /* 0x2000000bff0e7230 */ /* 0x000fc60000004100 */
[----:B------:R-:W-:Y:S02]  /*0fb0*/  FMUL.FTZ R17, R12, R12 ;  /* 0x0000000c0c117220 */ /* 0x000fe40000410000 */
[C---:B------:R-:W-:Y:S02]  /*0fc0*/  FADD.FTZ R12, R14.reuse, R12 ;  /* 0x0000000c0e0c7221 */ /* 0x040fe40000010000 */
[----:B------:R-:W-:Y:S02]  /*0fd0*/  FFMA.FTZ R17, R14, R14, R17 ;  /* 0x0000000e0e117223 */ /* 0x000fe40000010011 */
[----:B------:R-:W-:Y:S02]  /*0fe0*/  FADD.FTZ R12, R13, R12 ;  /* 0x0000000c0d0c7221 */ /* 0x000fe40000010000 */
[----:B------:R-:W-:Y:S01]  /*0ff0*/  FADD.FTZ R16, R16, R17 ;  /* 0x0000001110107221 */ /* 0x000fe20000010000 */
[--C-:B-----5:R-:W-:Y:S02]  /*1000*/  HADD2.F32 R15, -RZ, R3.reuse.H1_H1 ;  /* 0x30000003ff0f7230 */ /* 0x120fe40000004100 */
[----:B------:R-:W-:-:S03]  /*1010*/  HADD2.F32 R14, -RZ, R3.H0_H0 ;  /* 0x20000003ff0e7230 */ /* 0x000fc60000004100 */
[----:B------:R-:W-:Y:S02]  /*1020*/  FMUL.FTZ R13, R15, R15 ;  /* 0x0000000f0f0d7220 */ /* 0x000fe40000410000 */
[C---:B------:R-:W-:Y:S02]  /*1030*/  FADD.FTZ R15, R14.reuse, R15 ;  /* 0x0000000f0e0f7221 */ /* 0x040fe40000010000 */
[----:B------:R-:W-:Y:S02]  /*1040*/  FFMA.FTZ R13, R14, R14, R13 ;  /* 0x0000000e0e0d7223 */ /* 0x000fe4000001000d */
        /* <DEDUP_REMOVED lines=28> */
[----:B-1----:R-:W-:-:S04]  /*1210*/  @!P0 FADD.FTZ R13, R13, R14 ;  /* 0x0000000e0d0d8221 */ /* 0x002fc80000010000 */
        /* <DEDUP_REMOVED lines=16> */
[----:B------:R-:W-:-:S03]  /*1320*/  FADD.FTZ R24, R17, R19 ;  /* 0x0000001311187221 */ /* 0x000fc60000010000 */
[----:B0-----:R-:W-:Y:S01]  /*1330*/  FADD.FTZ R12, R16, R12 ;  /* 0x0000000c100c7221 */ /* 0x001fe20000010000 */
        /* <DEDUP_REMOVED lines=25> */
[----:B------:R-:W-:-:S03]  /*14d0*/  FADD.FTZ R13, R13, R17 ;  /* 0x000000110d0d7221 */ /* 0x000fc60000010000 */
[----:B------:R-:W-:Y:S01]  /*14e0*/  FADD.FTZ R24, R12, R18 ;  /* 0x000000120c187221 */ /* 0x000fe20000010000 */
[----:B------:R-:W-:-:S07]  /*14f0*/  FADD.FTZ R25, R13, R19 ;  /* 0x000000130d197221 */ /* 0x000fce0000010000 */
.L_x_2496:
[----:B------:R-:W-:Y:S05]  /*1500*/  BSYNC B0 ;  /* 0x0000000000007941 */ /* 0x000fea0003800000 */
.L_x_2495:
[----:B------:R-:W1:Y:S02]  /*1510*/  LDC R12, c[0x0][0xc] ;  /* 0x00000300ff0c7b82 */ /* 0x000e640000000800 */
[----:B-1----:R-:W-:-:S13]  /*1520*/  ISETP.GE.U32.AND P0, PT, R12, 0x2, PT ;  /* 0x000000020c00780c */ /* 0x002fda0003f06070 */
[----:B------:R-:W-:Y:S05]  /*1530*/  @!P0 BRA `(.L_x_2497) ;  /* 0x00000010007c8947 */ /* 0x000fea0003800000 */
[----:B------:R-:W1:Y:S01]  /*1540*/  LDC.64 R14, c[0x0][0x240] ;  /* 0x00009000ff0e7b82 */ /* 0x000e620000000a00 */
        /* <DEDUP_REMOVED lines=9> */
[----:B------:R-:W1:Y:S01]  /*15e0*/  S2R R13, SR_CTAID.X ;  /* 0x00000000000d7919 */ /* 0x000e620000002500 */
[----:B------:R-:W2:Y:S01]  /*15f0*/  S2UR UR6, SR_CTAID.Y ;  /* 0x00000000000679c3 */ /* 0x000ea20000002600 */
[----:B------:R-:W-:-:S06]  /*1600*/  ULOP3.LUT UP0, URZ, UR4, 0x2, URZ, 0xc0, !UPT ;  /* 0x00000002043f7892 */ /* 0x000fcc000f80c03f */
[----:B------:R-:W-:Y:S02]  /*1610*/  PLOP3.LUT P0, PT, PT, PT, UP0, 0x80, 0x0 ;  /* 0x000000000000781c */ /* 0x000fe40003f0f008 */
[----:B--2---:R-:W-:Y:S01]  /*1620*/  MOV R2, UR6 ;  /* 0x0000000600027c02 */ /* 0x004fe20008000f00 */
[----:B------:R-:W-:Y:S02]  /*1630*/  UMOV UR6, 0xffffffff ;  /* 0xffffffff00067882 */ /* 0x000fe40000000000 */
[----:B------:R-:W-:Y:S02]  /*1640*/  USEL UR6, UR6, 0x1, UP0 ;  /* 0x0000000106067887 */ /* 0x000fe40008000000 */
[----:B-1----:R-:W-:-:S04]  /*1650*/  IMAD R13, R13, UR11, R2 ;  /* 0x0000000b0d0d7c24 */ /* 0x002fc8000f8e0202 */
[----:B------:R-:W-:Y:S01]  /*1660*/  IMAD.WIDE.U32 R18, R13, 0x8, R16 ;  /* 0x000000080d127825 */ /* 0x000fe200078e0010 */
[----:B------:R-:W-:-:S04]  /*1670*/  MOV R13, UR6 ;  /* 0x00000006000d7c02 */ /* 0x000fc80008000f00 */
[----:B------:R-:W-:Y:S01]  /*1680*/  STG.E.64 desc[UR8][R18.64], R24 ;  /* 0x0000001812007986 */ /* 0x000fe2000c101b08 */
[----:B------:R-:W-:Y:S06]  /*1690*/  MEMBAR.ALL.GPU ;  /* 0x0000000000007992 */ /* 0x000fec000000a000 */
[----:B------:R-:W-:-:S00]  /*16a0*/  ERRBAR ;  /* 0x00000000000079ab */ /* 0x000fc00000000000 */
[----:B------:R-:W-:Y:S06]  /*16b0*/  CGAERRBAR ;  /* 0x00000000000075ab */ /* 0x000fec0000000000 */
[----:B------:R1:W-:Y:S02]  /*16c0*/  REDG.E.ADD.S32.STRONG.GPU desc[UR8][R14.64], R13 ;  /* 0x0000000d0e00798e */ /* 0x0003e4000c10e388 */
[----:B-1----:R-:W-:-:S04]  /*16d0*/  SEL R13, R12, RZ, !P0 ;  /* 0x000000ff0c0d7207 */ /* 0x002fc80004000000 */
[----:B------:R-:W-:-:S13]  /*16e0*/  ISETP.NE.AND P0, PT, R13, -0x1, PT ;  /* 0xffffffff0d00780c */ /* 0x000fda0003f05270 */
[----:B------:R-:W-:Y:S05]  /*16f0*/  @!P0 BRA `(.L_x_2498) ;  /* 0x0000000000148947 */ /* 0x000fea0003800000 */
.L_x_2499:
[----:B------:R-:W2:Y:S04]  /*1700*/  LDG.E.STRONG.GPU R18, desc[UR8][R14.64] ;  /* 0x000000080e127981 */ /* 0x000ea8000c1ef900 */
[----:B--2---:R-:W-:Y:S01]  /*1710*/  CCTL.IVALL ;  /* 0x00000000ff00798f */ /* 0x004fe20002000000 */
[----:B------:R-:W-:Y:S05]  /*1720*/  YIELD ;  /* 0x0000000000007946 */ /* 0x000fea0003800000 */
[----:B------:R-:W-:-:S13]  /*1730*/  ISETP.NE.AND P0, PT, R18, R13, PT ;  /* 0x0000000d1200720c */ /* 0x000fda0003f05270 */
[----:B------:R-:W-:Y:S05]  /*1740*/  @P0 BRA `(.L_x_2499) ;  /* 0xfffffffc00ec0947 */ /* 0x000fea000383ffff */
.L_x_2498:
        /* <DEDUP_REMOVED lines=17> */
.L_x_2503:
[----:B------:R-:W-:-:S13]  /*1860*/  ISETP.EQ.OR P6, PT, R14, UR10, P5 ;  /* 0x0000000a0e007c0c */ /* 0x000fda000afc2670 */
[----:B------:R-:W-:-:S04]  /*1870*/  @!P6 IMAD R18, R14, UR11, R2 ;  /* 0x0000000b0e12ec24 */ /* 0x000fc8000f8e0202 */
[----:B------:R-:W-:-:S06]  /*1880*/  @!P6 IMAD.WIDE.U32 R18, R18, 0x8, R16 ;  /* 0x000000081212e825 */ /* 0x000fcc00078e0010 */
[----:B------:R-:W0:Y:S01]  /*1890*/  @!P6 LDG.E.64 R18, desc[UR8][R18.64] ;  /* 0x000000081212e981 */ /* 0x000e22000c1e1b00 */
[----:B------:R-:W-:Y:S01]  /*18a0*/  IADD3 R15, R14, 0x1, RZ ;  /* 0x000000010e0f7810 */ /* 0x000fe20007ffe0ff */
[----:B0-----:R-:W-:Y:S01]  /*18b0*/  @!P6 FADD.FTZ R24, R24, R18 ;  /* 0x000000121818e221 */ /* 0x001fe20000010000 */
        /* <DEDUP_REMOVED lines=109> */
.L_x_2502:
[----:B------:R-:W-:-:S13]  /*1f90*/  ISETP.GT.AND P6, PT, R13, 0x4, PT ;  /* 0x000000040d00780c */ /* 0x000fda0003fc4270 */
[----:B------:R-:W-:Y:S05]  /*1fa0*/  @!P6 BRA `(.L_x_2504) ;  /* 0x0000000000ece947 */ /* 0x000fea0003800000 */
[----:B------:R-:W-:-:S13]  /*1fb0*/  ISETP.EQ.OR P0, PT, R14, UR10, P5 ;  /* 0x0000000a0e007c0c */ /* 0x000fda000af02670 */
[----:B------:R-:W-:-:S04]  /*1fc0*/  @!P0 IMAD R18, R14, UR11, R2 ;  /* 0x0000000b0e128c24 */ /* 0x000fc8000f8e0202 */
[----:B------:R-:W-:-:S06]  /*1fd0*/  @!P0 IMAD.WIDE.U32 R18, R18, 0x8, R16 ;  /* 0x0000000812128825 */ /* 0x000fcc00078e0010 */
[----:B------:R-:W0:Y:S01]  /*1fe0*/  @!P0 LDG.E.64 R18, desc[UR8][R18.64] ;  /* 0x0000000812128981 */ /* 0x000e22000c1e1b00 */
[----:B------:R-:W-:-:S04]  /*1ff0*/  IADD3 R15, R14, 0x1, RZ ;  /* 0x000000010e0f7810 */ /* 0x000fc80007ffe0ff */
[----:B------:R-:W-:Y:S01]  /*2000*/  ISETP.EQ.OR P6, PT, R15, UR10, P5 ;  /* 0x0000000a0f007c0c */ /* 0x000fe2000afc2670 */
[----:B0-----:R-:W-:-:S12]  /*2010*/  @!P0 FADD.FTZ R24, R24, R18 ;  /* 0x0000001218188221 */ /* 0x001fd80000010000 */
[----:B------:R-:W-:Y:S02]  /*2020*/  @!P6 IMAD R18, R15, UR11, R2 ;  /* 0x0000000b0f12ec24 */ /* 0x000fe4000f8e0202 */
[----:B------:R-:W-:Y:S02]  /*2030*/  @!P0 FADD.FTZ R25, R25, R19 ;  /* 0x0000001319198221 */ /* 0x000fe40000010000 */
[----:B------:R-:W-:-:S06]  /*2040*/  @!P6 IMAD.WIDE.U32 R18, R18, 0x8, R16 ;  /* 0x000000081212e825 */ /* 0x000fcc00078e0010 */
[----:B------:R-:W2:Y:S01]  /*2050*/  @!P6 LDG.E.64 R18, desc[UR8][R18.64] ;  /* 0x000000081212e981 */ /* 0x000ea2000c1e1b00 */
[----:B------:R-:W-:-:S04]  /*2060*/  IADD3 R15, R14, 0x2, RZ ;  /* 0x000000020e0f7810 */ /* 0x000fc80007ffe0ff */
[----:B------:R-:W-:Y:S01]  /*2070*/  ISETP.EQ.OR P0, PT, R15, UR10, P5 ;  /* 0x0000000a0f007c0c */ /* 0x000fe2000af02670 */
[----:B--2---:R-:W-:-:S12]  /*2080*/  @!P6 FADD.FTZ R24, R24, R18 ;  /* 0x000000121818e221 */ /* 0x004fd80000010000 */
        /* <DEDUP_REMOVED lines=45> */
.L_x_2504:
[----:B------:R-:W-:-:S13]  /*2360*/  ISETP.NE.OR P0, PT, R13, RZ, P0 ;  /* 0x000000ff0d00720c */ /* 0x000fda0000705670 */
[----:B------:R-:W-:Y:S05]  /*2370*/  @!P0 BRA `(.L_x_2500) ;  /* 0x00000000007c8947 */ /* 0x000fea0003800000 */
.L_x_2501:
        /* <DEDUP_REMOVED lines=19> */
[----:B------:R-:W-:Y:S02]  /*24b0*/  ISETP.EQ.OR P6, PT, R15, UR10, P5 ;  /* 0x0000000a0f007c0c */ /* 0x000fe4000afc2670 */
[----:B------:R-:W-:Y:S01]  /*24c0*/  IADD3 R13, R13, -0x4, RZ ;  /* 0xfffffffc0d0d7810 */ /* 0x000fe20007ffe0ff */
[----:B--2---:R-:W-:-:S10]  /*24d0*/  @!P0 FADD.FTZ R24, R24, R18 ;  /* 0x0000001218188221 */ /* 0x004fd40000010000 */
[----:B------:R-:W-:Y:S02]  /*24e0*/  @!P6 IMAD R18, R15, UR11, R2 ;  /* 0x0000000b0f12ec24 */ /* 0x000fe4000f8e0202 */
[----:B------:R-:W-:Y:S02]  /*24f0*/  @!P0 FADD.FTZ R25, R25, R19 ;  /* 0x0000001319198221 */ /* 0x000fe40000010000 */
[----:B------:R-:W-:-:S06]  /*2500*/  @!P6 IMAD.WIDE.U32 R18, R18, 0x8, R16 ;  /* 0x000000081212e825 */ /* 0x000fcc00078e0010 */
[----:B------:R-:W2:Y:S01]  /*2510*/  @!P6 LDG.E.64 R18, desc[UR8][R18.64] ;  /* 0x000000081212e981 */ /* 0x000ea2000c1e1b00 */
[----:B------:R-:W-:Y:S02]  /*2520*/  ISETP.NE.AND P0, PT, R13, RZ, PT ;  /* 0x000000ff0d00720c */ /* 0x000fe40003f05270 */
[----:B------:R-:W-:Y:S01]  /*2530*/  IADD3 R14, R14, 0x4, RZ ;  /* 0x000000040e0e7810 */ /* 0x000fe20007ffe0ff */
[----:B--2---:R-:W-:Y:S01]  /*2540*/  @!P6 FADD.FTZ R24, R24, R18 ;  /* 0x000000121818e221 */ /* 0x004fe20000010000 */
[----:B------:R-:W-:-:S09]  /*2550*/  @!P6 FADD.FTZ R25, R25, R19 ;  /* 0x000000131919e221 */ /* 0x000fd20000010000 */
[----:B------:R-:W-:Y:S05]  /*2560*/  @P0 BRA `(.L_x_2501) ;  /* 0xfffffffc00840947 */ /* 0x000fea000383ffff */
.L_x_2500:
        /* <DEDUP_REMOVED lines=11> */
.L_x_2506:
[----:B------:R-:W-:Y:S05]  /*2620*/  BSYNC B0 ;  /* 0x0000000000007941 */ /* 0x000fea0003800000 */
.L_x_2505:
        /* <DEDUP_REMOVED lines=16> */
.L_x_2497:
[----:B------:R-:W-:Y:S01]  /*2730*/  ULDC.64 UR6, c[0x0][0x218] ;  /* 0x0000860000067ab9 */ /* 0x000fe20000000a00 */
[----:B------:R-:W-:Y:S01]  /*2740*/  LOP3.LUT P0, RZ, R36, UR10, RZ, 0xfc, !PT ;  /* 0x0000000a24ff7c12 */ /* 0x000fe2000f80fcff */
[----:B------:R-:W-:Y:S01]  /*2750*/  ULDC.64 UR14, c[0x0][0x228] ;  /* 0x00008a00000e7ab9 */ /* 0x000fe20000000a00 */
[----:B------:R-:W-:Y:S01]  /*2760*/  ISETP.EQ.U32.AND P6, PT, RZ, UR6, PT ;  /* 0x00000006ff007c0c */ /* 0x000fe2000bfc2070 */
[----:B------:R-:W-:Y:S01]  /*2770*/  UMOV UR6, 0x400 ;  /* 0x0000040000067882 */ /* 0x000fe20000000000 */
[----:B------:R-:W-:Y:S01]  /*2780*/  MOV R14, UR13 ;  /* 0x0000000d000e7c02 */ /* 0x000fe20008000f00 */
[----:B------:R-:W-:Y:S01]  /*2790*/  ULDC.64 UR16, c[0x0][0x230] ;  /* 0x00008c0000107ab9 */ /* 0x000fe20000000a00 */
[----:B------:R-:W-:Y:S01]  /*27a0*/  ISETP.EQ.OR.EX P0, PT, RZ, UR7, P0, P6 ;  /* 0x00000007ff007c0c */ /* 0x000fe20008702760 */
[----:B------:R-:W1:Y:S01]  /*27b0*/  S2UR UR7, SR_CgaCtaId ;  /* 0x00000000000779c3 */ /* 0x000e620000008800 */
[C---:B------:R-:W-:Y:S02]  /*27c0*/  SHF.L.U64.HI R5, R4.reuse, 0x2, R5 ;  /* 0x0000000204057819 */ /* 0x040fe40000010205 */
[----:B------:R-:W-:-:S09]  /*27d0*/  SHF.L.U32 R4, R4, 0x2, RZ ;  /* 0x0000000204047819 */ /* 0x000fd200000006ff */
[----:B------:R-:W2:Y:S01]  /*27e0*/  @!P0 LDC.64 R12, c[0x0][0x218] ;  /* 0x00008600ff0c8b82 */ /* 0x000ea20000000a00 */
[----:B-1----:R-:W-:-:S03]  /*27f0*/  ULEA UR6, UR7, UR6, 0x18 ;  /* 0x0000000607067291 */ /* 0x002fc6000f8ec03f */
[----:B------:R-:W-:-:S06]  /*2800*/  ULDC UR7, c[0x0][0x2a4] ;  /* 0x0000a90000077ab9 */ /* 0x000fcc0000000800 */
[----:B------:R0:W-:Y:S01]  /*2810*/  @!P5 STS.64 [UR6+0x98], R24 ;  /* 0x00009818ff00d988 */ /* 0x0001e20008000a06 */
[----:B--2---:R-:W-:Y:S01]  /*2820*/  @!P0 IMAD.WIDE R12, R14, 0x8, R12 ;  /* 0x000000080e0c8825 */ /* 0x004fe200078e020c */
[C---:B------:R-:W-:Y:S02]  /*2830*/  IADD3 R14, P6, R4.reuse, UR14, RZ ;  /* 0x0000000e040e7c10 */ /* 0x040fe4000ffde0ff */
[----:B------:R-:W-:Y:S02]  /*2840*/  IADD3 R4, P5, R4, UR16, RZ ;  /* 0x0000001004047c10 */ /* 0x000fe4000ffbe0ff */
[----:B------:R-:W-:Y:S01]  /*2850*/  IADD3.X R15, R5, UR15, RZ, P6, !PT ;  /* 0x0000000f050f7c10 */ /* 0x000fe2000b7fe4ff */
[----:B0-----:R-:W-:Y:S01]  /*2860*/  @!P0 FMUL.FTZ R25, R25, UR7 ;  /* 0x0000000719198c20 */ /* 0x001fe20008410000 */
[----:B------:R-:W-:Y:S01]  /*2870*/  @!P0 FMUL.FTZ R24, R24, UR7 ;  /* 0x0000000718188c20 */ /* 0x000fe20008410000 */
[----:B------:R-:W-:-:S04]  /*2880*/  IADD3.X R5, R5, UR17, RZ, P5, !PT ;  /* 0x0000001105057c10 */ /* 0x000fc8000affe4ff */
[----:B------:R0:W-:Y:S01]  /*2890*/  @!P0 STG.E.64 desc[UR8][R12.64], R24 ;  /* 0x000000180c008986 */ /* 0x0001e2000c101b08 */
[----:B------:R-:W-:Y:S06]  /*28a0*/  BAR.SYNC.DEFER_BLOCKING 0x0 ;  /* 0x0000000000007b1d */ /* 0x000fec0000010000 */
[----:B------:R-:W2:Y:S04]  /*28b0*/  LDG.E.64 R14, desc[UR8][R14.64] ;  /* 0x000000080e0e7981 */ /* 0x000ea8000c1e1b00 */
[----:B------:R-:W2:Y:S01]  /*28c0*/  LDG.E.64 R4, desc[UR8][R4.64] ;  /* 0x0000000804047981 */ /* 0x000ea2000c1e1b00 */
[----:B------:R-:W-:Y:S01]  /*28d0*/  ISETP.NE.AND P6, PT, RZ, UR12, PT ;  /* 0x0000000cff007c0c */ /* 0x000fe2000bfc5270 */
[----:B0-----:R-:W-:-:S02]  /*28e0*/  HADD2.F32 R24, -RZ, R26.H0_H0 ;  /* 0x2000001aff187230 */ /* 0x001fc40000004100 */
[----:B------:R-:W0:Y:S01]  /*28f0*/  LDS.64 R12, [UR6+0x98] ;  /* 0x00009806ff0c7984 */ /* 0x000e220008000a00 */
[----:B------:R-:W-:Y:S02]  /*2900*/  HADD2.F32 R25, -RZ, R26.H1_H1 ;  /* 0x3000001aff197230 */ /* 0x000fe40000004100 */
[--C-:B------:R-:W-:Y:S02]  /*2910*/  HADD2.F32 R19, -RZ, R22.reuse.H0_H0 ;  /* 0x20000016ff137230 */ /* 0x100fe40000004100 */
[----:B------:R-:W-:Y:S02]  /*2920*/  HADD2.F32 R22, -RZ, R22.H1_H1 ;  /* 0x30000016ff167230 */ /* 0x000fe40000004100 */
[----:B0-----:R-:W-:-:S04]  /*2930*/  FMUL.FTZ R18, R12, UR7 ;  /* 0x000000070c127c20 */ /* 0x001fc80008410000 */
[----:B------:R-:W-:Y:S01]  /*2940*/  FMUL.FTZ R12, R18, R18 ;  /* 0x00000012120c7220 */ /* 0x000fe20000410000 */
[--C-:B------:R-:W-:Y:S01]  /*2950*/  FADD.FTZ R24, R24, -R18.reuse ;  /* 0x8000001218187221 */ /* 0x100fe20000010000 */
[--C-:B------:R-:W-:Y:S01]  /*2960*/  FADD.FTZ R25, R25, -R18.reuse ;  /* 0x8000001219197221 */ /* 0x100fe20000010000 */
[----:B------:R-:W-:Y:S01]  /*2970*/  FADD.FTZ R19, R19, -R18 ;  /* 0x8000001213137221 */ /* 0x000fe20000010000 */
[----:B------:R-:W-:Y:S01]  /*2980*/  FFMA.FTZ R12, R13, UR7, -R12 ;  /* 0x000000070d0c7c23 */ /* 0x000fe2000801080c */
[----:B------:R-:W-:-:S04]  /*2990*/  FADD.FTZ R22, R22, -R18 ;  /* 0x8000001216167221 */ /* 0x000fc80000010000 */
[----:B------:R-:W-:-:S13]  /*29a0*/  FSETP.GTU.FTZ.AND P0, PT, R12, RZ, PT ;  /* 0x000000ff0c00720b */ /* 0x000fda0003f1c000 */
[----:B------:R-:W-:Y:S01]  /*29b0*/  VOTEU.ANY UP0, P0 ;  /* 0x00000000003f7886 */ /* 0x000fe20000000100 */
[----:B------:R-:W-:-:S04]  /*29c0*/  PLOP3.LUT P0, PT, PT, PT, UP0, 0x80, 0x0 ;  /* 0x000000000000781c */ /* 0x000fc80003f0f008 */
[----:B------:R-:W-:-:S09]  /*29d0*/  @UP0 ULDC UR6, c[0x0][0x238] ;  /* 0x00008e0000060ab9 */ /* 0x000fd20000000800 */
[----:B------:R-:W-:Y:S01]  /*29e0*/  @P0 FADD.FTZ R12, R12, UR6 ;  /* 0x000000060c0c0e21 */ /* 0x000fe20008010000 */
[----:B------:R-:W-:-:S05]  /*29f0*/  UMOV UR6, 0x3f800000 ;  /* 0x3f80000000067882 */ /* 0x000fca0000000000 */
[----:B------:R-:W0:Y:S02]  /*2a00*/  @P0 MUFU.RSQ R12, R12 ;  /* 0x0000000c000c0308 */ /* 0x000e240000001400 */
[----:B0-----:R-:W-:-:S13]  /*2a10*/  @P0 R2UR UR7, R12 ;  /* 0x000000000c0702ca */ /* 0x001fda00000e0000 */
[----:B------:R-:W-:Y:S02]  /*2a20*/  @UP0 UMOV UR6, UR7 ;  /* 0x0000000700060c82 */ /* 0x000fe40008000000 */
[----:B------:R-:W-:Y:S01]  /*2a30*/  FMUL.FTZ R24, R24, UR6 ;  /* 0x0000000618187c20 */ /* 0x000fe20008410000 */
[----:B------:R-:W-:Y:S01]  /*2a40*/  FMUL.FTZ R25, R25, UR6 ;  /* 0x0000000619197c20 */ /* 0x000fe20008410000 */
[----:B------:R-:W-:Y:S01]  /*2a50*/  FMUL.FTZ R19, R19, UR6 ;  /* 0x0000000613137c20 */ /* 0x000fe20008410000 */
[----:B------:R-:W-:Y:S01]  /*2a60*/  FMUL.FTZ R22, R22, UR6 ;  /* 0x0000000616167c20 */ /* 0x000fe20008410000 */
[----:B--2---:R-:W-:Y:S01]  /*2a70*/  FFMA.FTZ R24, R14, R24, R4 ;  /* 0x000000180e187223 */ /* 0x004fe20000010004 */
        /* <DEDUP_REMOVED lines=12> */
.L_x_2507:
[----:B------:R-:W-:Y:S04]  /*2b40*/  BSSY B0, `(.L_x_2508) ;  /* 0x000000e000007945 */ /* 0x000fe80003800000 */
[----:B------:R-:W-:Y:S05]  /*2b50*/  @P4 BRA `(.L_x_2509) ;  /* 0x0000000000304947 */ /* 0x000fea0003800000 */
        /* <DEDUP_REMOVED lines=12> */
.L_x_2509:
[----:B------:R-:W-:Y:S05]  /*2c20*/  BSYNC B0 ;  /* 0x0000000000007941 */ /* 0x000fea0003800000 */
.L_x_2508:
[--C-:B0-----:R-:W-:Y:S02]  /*2c30*/  HADD2.F32 R24, -RZ, R23.reuse.H0_H0 ;  /* 0x20000017ff187230 */ /* 0x101fe40000004100 */
[----:B------:R-:W-:Y:S01]  /*2c40*/  FFMA.FTZ R19, R14, R19, R4 ;  /* 0x000000130e137223 */ /* 0x000fe20000010004 */
[----:B------:R-:W-:Y:S02]  /*2c50*/  HADD2.F32 R23, -RZ, R23.H1_H1 ;  /* 0x30000017ff177230 */ /* 0x000fe40000004100 */
        /* <DEDUP_REMOVED lines=12> */
.L_x_2510:
[----:B------:R-:W-:Y:S04]  /*2d20*/  BSSY B0, `(.L_x_2511) ;  /* 0x000000f000007945 */ /* 0x000fe80003800000 */
[----:B------:R-:W-:Y:S05]  /*2d30*/  @!P3 BRA `(.L_x_2512) ;  /* 0x000000000034b947 */ /* 0x000fea0003800000 */
[----:B------:R-:W-:Y:S01]  /*2d40*/  SHF.R.S32.HI R12, RZ, 0x1f, R35 ;  /* 0x0000001fff0c7819 */ /* 0x000fe20000011423 */
[----:B------:R-:W-:Y:S01]  /*2d50*/  ULDC.64 UR14, c[0x0][0x270] ;  /* 0x00009c00000e7ab9 */ /* 0x000fe20000000a00 */
[----:B------:R-:W-:Y:S02]  /*2d60*/  MOV R13, R9 ;  /* 0x00000009000d7202 */ /* 0x000fe40000000f00 */
[----:B------:R-:W-:Y:S01]  /*2d70*/  F2FP.F16.F32.PACK_AB R19, R22, R19 ;  /* 0x000000131613723e */ /* 0x000fe200000000ff */
        /* <DEDUP_REMOVED lines=9> */
.L_x_2512:
[----:B------:R-:W-:Y:S05]  /*2e10*/  BSYNC B0 ;  /* 0x0000000000007941 */ /* 0x000fea0003800000 */
.L_x_2511:
[--C-:B------:R-:W-:Y:S02]  /*2e20*/  HADD2.F32 R12, -RZ, R20.reuse.H0_H0 ;  /* 0x20000014ff0c7230 */ /* 0x100fe40000004100 */
[--C-:B------:R-:W-:Y:S01]  /*2e30*/  FADD.FTZ R24, R24, -R18.reuse ;  /* 0x8000001218187221 */ /* 0x100fe20000010000 */
[----:B------:R-:W-:Y:S02]  /*2e40*/  HADD2.F32 R20, -RZ, R20.H1_H1 ;  /* 0x30000014ff147230 */ /* 0x000fe40000004100 */
[--C-:B------:R-:W-:Y:S01]  /*2e50*/  FADD.FTZ R23, R23, -R18.reuse ;  /* 0x8000001217177221 */ /* 0x100fe20000010000 */
[----:B------:R-:W-:Y:S01]  /*2e60*/  ULDC.64 UR16, c[0x0][0x278] ;  /* 0x00009e0000107ab9 */ /* 0x000fe20000000a00 */
[--C-:B------:R-:W-:Y:S01]  /*2e70*/  FADD.FTZ R12, R12, -R18.reuse ;  /* 0x800000120c0c7221 */ /* 0x100fe20000010000 */
[----:B------:R-:W-:Y:S01]  /*2e80*/  FMUL.FTZ R24, R24, UR6 ;  /* 0x0000000618187c20 */ /* 0x000fe20008410000 */
[----:B------:R-:W-:Y:S01]  /*2e90*/  FADD.FTZ R20, R20, -R18 ;  /* 0x8000001214147221 */ /* 0x000fe20000010000 */
[----:B------:R-:W-:Y:S01]  /*2ea0*/  FMUL.FTZ R23, R23, UR6 ;  /* 0x0000000617177c20 */ /* 0x000fe20008410000 */
[----:B------:R-:W-:Y:S01]  /*2eb0*/  ISETP.GE.U32.AND P0, PT, R29, UR16, PT ;  /* 0x000000101d007c0c */ /* 0x000fe2000bf06070 */
[----:B0-----:R-:W-:Y:S01]  /*2ec0*/  FMUL.FTZ R19, R12, UR6 ;  /* 0x000000060c137c20 */ /* 0x001fe20008410000 */
[----:B------:R-:W-:Y:S01]  /*2ed0*/  FMUL.FTZ R20, R20, UR6 ;  /* 0x0000000614147c20 */ /* 0x000fe20008410000 */
[----:B------:R-:W-:Y:S01]  /*2ee0*/  FFMA.FTZ R22, R14, R24, R4 ;  /* 0x000000180e167223 */ /* 0x000fe20000010004 */
[----:B------:R-:W-:Y:S01]  /*2ef0*/  FFMA.FTZ R23, R15, R23, R5 ;  /* 0x000000170f177223 */ /* 0x000fe20000010005 */
[----:B------:R-:W-:Y:S08]  /*2f00*/  @!P6 BRA `(.L_x_2513) ;  /* 0x000000000028e947 */ /* 0x000ff00003800000 */
        /* <DEDUP_REMOVED lines=10> */
.L_x_2513:
        /* <DEDUP_REMOVED lines=10> */
[----:B------:R-:W-:Y:S02]  /*3050*/  ULDC.64 UR14, c[0x0][0x210] ;  /* 0x00008400000e7ab9 */ /* 0x000fe40000000a00 */
[----:B------:R-:W-:Y:S02]  /*3060*/  LEA R16, P4, R12, UR14, 0x1 ;  /* 0x0000000e0c107c11 */ /* 0x000fe4000f8808ff */
[----:B------:R-:W-:-:S04]  /*3070*/  IADD3 R17, R13, R17, RZ ;  /* 0x000000110d117210 */ /* 0x000fc80007ffe0ff */
[----:B------:R-:W-:-:S05]  /*3080*/  LEA.HI.X R17, R12, UR15, R17, 0x1, P4 ;  /* 0x0000000f0c117c11 */ /* 0x000fca000a0f0c11 */
[----:B------:R0:W-:Y:S02]  /*3090*/  STG.E desc[UR8][R16.64], R23 ;  /* 0x0000001710007986 */ /* 0x0001e4000c101908 */
.L_x_2515:
[----:B------:R-:W-:Y:S05]  /*30a0*/  BSYNC B0 ;  /* 0x0000000000007941 */ /* 0x000fea0003800000 */
.L_x_2514:
[----:B------:R-:W-:Y:S02]  /*30b0*/  HADD2.F32 R22, -RZ, R21.H0_H0 ;  /* 0x20000015ff167230 */ /* 0x000fe40000004100 */
        /* <DEDUP_REMOVED lines=13> */
.L_x_2516:
[----:B------:R-:W-:Y:S04]  /*3190*/  BSSY B0, `(.L_x_2517) ;  /* 0x000000f000007945 */ /* 0x000fe80003800000 */
[----:B------:R-:W-:Y:S05]  /*31a0*/  @!P1 BRA `(.L_x_2518) ;  /* 0x0000000000349947 */ /* 0x000fea0003800000 */
[----:B------:R-:W-:Y:S01]  /*31b0*/  SHF.R.S32.HI R12, RZ, 0x1f, R33 ;  /* 0x0000001fff0c7819 */ /* 0x000fe20000011421 */
[----:B------:R-:W-:Y:S01]  /*31c0*/  ULDC.64 UR14, c[0x0][0x270] ;  /* 0x00009c00000e7ab9 */ /* 0x000fe20000000a00 */
[----:B------:R-:W-:Y:S02]  /*31d0*/  MOV R13, R9 ;  /* 0x00000009000d7202 */ /* 0x000fe40000000f00 */
[----:B------:R-:W-:Y:S01]  /*31e0*/  F2FP.F16.F32.PACK_AB R19, R20, R19 ;  /* 0x000000131413723e */ /* 0x000fe200000000ff */
[----:B0-----:R-:W-:Y:S01]  /*31f0*/  IMAD R16, R12, UR14, RZ ;  /* 0x0000000e0c107c24 */ /* 0x001fe2000f8e02ff */
        /* <DEDUP_REMOVED lines=8> */
.L_x_2518:
[----:B------:R-:W-:Y:S05]  /*3280*/  BSYNC B0 ;  /* 0x0000000000007941 */ /* 0x000fea0003800000 */
.L_x_2517:
[----:B------:R-:W-:Y:S01]  /*3290*/  HADD2.F32 R21, -RZ, R21.H1_H1 ;  /* 0x30000015ff157230 */ /* 0x000fe20000004100 */
[----:B0-----:R-:W-:Y:S01]  /*32a0*/  SHF.R.S32.HI R23, RZ, 0x1f, R29 ;  /* 0x0000001fff177819 */ /* 0x001fe2000001141d */
[--C-:B------:R-:W-:Y:S01]  /*32b0*/  FADD.FTZ R22, R22, -R18.reuse ;  /* 0x8000001216167221 */ /* 0x100fe20000010000 */
[----:B------:R-:W-:Y:S02]  /*32c0*/  ISETP.GE.U32.AND P4, PT, R28, UR16, PT ;  /* 0x000000101c007c0c */ /* 0x000fe4000bf86070 */
[----:B------:R-:W-:Y:S01]  /*32d0*/  FADD.FTZ R12, R21, -R18 ;  /* 0x80000012150c7221 */ /* 0x000fe20000010000 */
[----:B------:R-:W-:Y:S01]  /*32e0*/  ISETP.GE.AND.EX P5, PT, R23, UR17, PT, P0 ;  /* 0x0000001117007c0c */ /* 0x000fe2000bfa6300 */
[----:B-1----:R-:W-:Y:S01]  /*32f0*/  FMUL.FTZ R19, R22, UR6 ;  /* 0x0000000616137c20 */ /* 0x002fe20008410000 */
[----:B------:R-:W-:Y:S01]  /*3300*/  ISETP.GE.U32.AND P0, PT, R27, UR16, PT ;  /* 0x000000101b007c0c */ /* 0x000fe2000bf06070 */
[----:B------:R-:W-:Y:S01]  /*3310*/  FMUL.FTZ R12, R12, UR6 ;  /* 0x000000060c0c7c20 */ /* 0x000fe20008410000 */
[----:B------:R-:W-:Y:S01]  /*3320*/  ISETP.LT.U32.AND P5, PT, R36, 0x200, !P5 ;  /* 0x000002002400780c */ /* 0x000fe20006fa1070 */
[----:B------:R-:W-:-:S02]  /*3330*/  FFMA.FTZ R19, R14, R19, R4 ;  /* 0x000000130e137223 */ /* 0x000fc40000010004 */
        /* <DEDUP_REMOVED lines=12> */
.L_x_2519:
        /* <DEDUP_REMOVED lines=14> */
.L_x_2521:
[----:B------:R-:W-:Y:S05]  /*34e0*/  BSYNC B0 ;  /* 0x0000000000007941 */ /* 0x000fea0003800000 */
.L_x_2520:
[--C-:B------:R-:W-:Y:S01]  /*34f0*/  HADD2.F32 R21, -RZ, R11.reuse.H0_H0 ;  /* 0x2000000bff157230 */ /* 0x100fe20000004100 */
[----:B------:R-:W-:Y:S01]  /*3500*/  SHF.R.S32.HI R25, RZ, 0x1f, R28 ;  /* 0x0000001fff197819 */ /* 0x000fe2000001141c */
[--C-:B------:R-:W-:Y:S01]  /*3510*/  HADD2.F32 R13, -RZ, R10.reuse.H0_H0 ;  /* 0x2000000aff0d7230 */ /* 0x100fe20000004100 */
[----:B------:R-:W-:Y:S01]  /*3520*/  SHF.R.S32.HI R24, RZ, 0x1f, R27 ;  /* 0x0000001fff187819 */ /* 0x000fe2000001141b */
[----:B------:R-:W-:Y:S01]  /*3530*/  HADD2.F32 R23, -RZ, R10.H1_H1 ;  /* 0x3000000aff177230 */ /* 0x000fe20000004100 */
[----:B------:R-:W-:Y:S01]  /*3540*/  SHF.R.S32.HI R22, RZ, 0x1f, R30 ;  /* 0x0000001fff167819 */ /* 0x000fe2000001141e */
[----:B------:R-:W-:Y:S02]  /*3550*/  HADD2.F32 R11, -RZ, R11.H1_H1 ;  /* 0x3000000bff0b7230 */ /* 0x000fe40000004100 */
[--C-:B------:R-:W-:Y:S01]  /*3560*/  FADD.FTZ R13, R13, -R18.reuse ;  /* 0x800000120d0d7221 */ /* 0x100fe20000010000 */
[--C-:B0-----:R-:W-:Y:S02]  /*3570*/  HADD2.F32 R17, -RZ, R3.reuse.H0_H0 ;  /* 0x20000003ff117230 */ /* 0x101fe40000004100 */
[----:B------:R-:W-:Y:S01]  /*3580*/  FADD.FTZ R10, R23, -R18 ;  /* 0x80000012170a7221 */ /* 0x000fe20000010000 */
[----:B------:R-:W-:-:S02]  /*3590*/  HADD2.F32 R19, -RZ, R3.H1_H1 ;  /* 0x30000003ff137230 */ /* 0x000fc40000004100 */
[--C-:B------:R-:W-:Y:S01]  /*35a0*/  FADD.FTZ R3, R21, -R18.reuse ;  /* 0x8000001215037221 */ /* 0x100fe20000010000 */
[--C-:B------:R-:W-:Y:S01]  /*35b0*/  FADD.FTZ R11, R11, -R18.reuse ;  /* 0x800000120b0b7221 */ /* 0x100fe20000010000 */
[--C-:B------:R-:W-:Y:S01]  /*35c0*/  FADD.FTZ R12, R17, -R18.reuse ;  /* 0x80000012110c7221 */ /* 0x100fe20000010000 */
[----:B------:R-:W-:Y:S01]  /*35d0*/  ISETP.GE.U32.AND P5, PT, R30, UR16, PT ;  /* 0x000000101e007c0c */ /* 0x000fe2000bfa6070 */
[----:B------:R-:W-:Y:S01]  /*35e0*/  FADD.FTZ R18, R19, -R18 ;  /* 0x8000001213127221 */ /* 0x000fe20000010000 */
[----:B------:R-:W-:Y:S01]  /*35f0*/  FMUL.FTZ R13, R13, UR6 ;  /* 0x000000060d0d7c20 */ /* 0x000fe20008410000 */
[----:B------:R-:W-:Y:S01]  /*3600*/  FMUL.FTZ R3, R3, UR6 ;  /* 0x0000000603037c20 */ /* 0x000fe20008410000 */
[----:B------:R-:W-:Y:S01]  /*3610*/  FMUL.FTZ R20, R11, UR6 ;  /* 0x000000060b147c20 */ /* 0x000fe20008410000 */
[----:B------:R-:W-:Y:S01]  /*3620*/  FMUL.FTZ R18, R18, UR6 ;  /* 0x0000000612127c20 */ /* 0x000fe20008410000 */
[----:B------:R-:W-:Y:S01]  /*3630*/  ISETP.GE.AND.EX P4, PT, R25, UR17, PT, P4 ;  /* 0x0000001119007c0c */ /* 0x000fe2000bf86340 */
[----:B------:R-:W-:Y:S01]  /*3640*/  FMUL.FTZ R10, R10, UR6 ;  /* 0x000000060a0a7c20 */ /* 0x000fe20008410000 */
[----:B------:R-:W-:Y:S01]  /*3650*/  ISETP.GE.AND.EX P0, PT, R24, UR17, PT, P0 ;  /* 0x0000001118007c0c */ /* 0x000fe2000bf06300 */
[----:B------:R-:W-:Y:S01]  /*3660*/  FMUL.FTZ R11, R12, UR6 ;  /* 0x000000060c0b7c20 */ /* 0x000fe20008410000 */
[----:B------:R-:W-:Y:S01]  /*3670*/  ISETP.GE.AND.EX P5, PT, R22, UR17, PT, P5 ;  /* 0x0000001116007c0c */ /* 0x000fe2000bfa6350 */
[C-C-:B------:R-:W-:Y:S01]  /*3680*/  FFMA.FTZ R16, R14.reuse, R13, R4.reuse ;  /* 0x0000000d0e107223 */ /* 0x140fe20000010004 */
[--C-:B------:R-:W-:Y:S01]  /*3690*/  FFMA.FTZ R3, R14, R3, R4.reuse ;  /* 0x000000030e037223 */ /* 0x100fe20000010004 */
[C-C-:B------:R-:W-:Y:S01]  /*36a0*/  FFMA.FTZ R13, R15.reuse, R20, R5.reuse ;  /* 0x000000140f0d7223 */ /* 0x140fe20000010005 */
[C-C-:B------:R-:W-:Y:S01]  /*36b0*/  FFMA.FTZ R12, R15.reuse, R18, R5.reuse ;  /* 0x000000120f0c7223 */ /* 0x140fe20000010005 */
[----:B------:R-:W-:Y:S01]  /*36c0*/  ISETP.LT.U32.AND P4, PT, R36, 0x200, !P4 ;  /* 0x000002002400780c */ /* 0x000fe20006781070 */
[----:B------:R-:W-:Y:S01]  /*36d0*/  FFMA.FTZ R14, R14, R11, R4 ;  /* 0x0000000b0e0e7223 */ /* 0x000fe20000010004 */
[C---:B------:R-:W-:Y:S01]  /*36e0*/  ISETP.LT.U32.AND P0, PT, R36.reuse, 0x200, !P0 ;  /* 0x000002002400780c */ /* 0x040fe20004701070 */
        /* <DEDUP_REMOVED lines=13> */
.L_x_2522:
        /* <DEDUP_REMOVED lines=14> */
.L_x_2524:
[----:B------:R-:W-:Y:S05]  /*38a0*/  BSYNC B0 ;  /* 0x0000000000007941 */ /* 0x000fea0003800000 */
.L_x_2523:
        /* <DEDUP_REMOVED lines=11> */
.L_x_2525:
[----:B------:R-:W-:Y:S04]  /*3960*/  BSSY B0, `(.L_x_2526) ;  /* 0x000000e000007945 */ /* 0x000fe80003800000 */
[----:B------:R-:W-:Y:S05]  /*3970*/  @!P0 BRA `(.L_x_2527) ;  /* 0x0000000000308947 */ /* 0x000fea0003800000 */
[----:B------:R-:W-:Y:S01]  /*3980*/  ULDC.64 UR14, c[0x0][0x270] ;  /* 0x00009c00000e7ab9 */ /* 0x000fe20000000a00 */
[----:B------:R-:W-:Y:S01]  /*3990*/  MOV R4, R6 ;  /* 0x0000000600047202 */ /* 0x000fe20000000f00 */
[----:B0-----:R-:W-:Y:S01]  /*39a0*/  IMAD R10, R24, UR14, RZ ;  /* 0x0000000e180a7c24 */ /* 0x001fe2000f8e02ff */
        /* <DEDUP_REMOVED lines=9> */
.L_x_2527:
[----:B------:R-:W-:Y:S05]  /*3a40*/  BSYNC B0 ;  /* 0x0000000000007941 */ /* 0x000fea0003800000 */
.L_x_2526:
        /* <DEDUP_REMOVED lines=11> */
.L_x_2528:
[----:B------:R-:W-:Y:S04]  /*3b00*/  BSSY B0, `(.L_x_2529) ;  /* 0x000000e000007945 */ /* 0x000fe80003800000 */
[----:B------:R-:W-:Y:S05]  /*3b10*/  @!P5 BRA `(.L_x_2530) ;  /* 0x000000000030d947 */ /* 0x000fea0003800000 */
[----:B------:R-:W-:Y:S01]  /*3b20*/  ULDC.64 UR6, c[0x0][0x270] ;  /* 0x00009c0000067ab9 */ /* 0x000fe20000000a00 */
[----:B------:R-:W-:Y:S01]  /*3b30*/  MOV R4, R6 ;  /* 0x0000000600047202 */ /* 0x000fe20000000f00 */
[----:B-1----:R-:W-:Y:S01]  /*3b40*/  IMAD R3, R22, UR6, RZ ;  /* 0x0000000616037c24 */ /* 0x002fe2000f8e02ff */
[----:B------:R-:W-:-:S03]  /*3b50*/  MOV R5, R9 ;  /* 0x0000000900057202 */ /* 0x000fc60000000f00 */
[C---:B------:R-:W-:Y:S02]  /*3b60*/  IMAD R3, R30.reuse, UR7, R3 ;  /* 0x000000071e037c24 */ /* 0x040fe4000f8e0203 */
[----:B------:R-:W-:Y:S01]  /*3b70*/  IMAD.WIDE.U32 R4, R30, UR6, R4 ;  /* 0x000000061e047c25 */ /* 0x000fe2000f8e0004 */
[----:B------:R-:W-:Y:S02]  /*3b80*/  ULDC.64 UR6, c[0x0][0x210] ;  /* 0x0000840000067ab9 */ /* 0x000fe40000000a00 */
[----:B------:R-:W-:Y:S02]  /*3b90*/  LEA R6, P0, R4, UR6, 0x1 ;  /* 0x0000000604067c11 */ /* 0x000fe4000f8008ff */
[----:B------:R-:W-:-:S04]  /*3ba0*/  IADD3 R3, R5, R3, RZ ;  /* 0x0000000305037210 */ /* 0x000fc80007ffe0ff */
[----:B------:R-:W-:Y:S02]  /*3bb0*/  LEA.HI.X R7, R4, UR7, R3, 0x1, P0 ;  /* 0x0000000704077c11 */ /* 0x000fe400080f0c03 */
[----:B------:R-:W-:-:S05]  /*3bc0*/  F2FP.F16.F32.PACK_AB R3, R12, R14 ;  /* 0x0000000e0c03723e */ /* 0x000fca00000000ff */
[----:B------:R2:W-:Y:S02]  /*3bd0*/  STG.E desc[UR8][R6.64], R3 ;  /* 0x0000000306007986 */ /* 0x0005e4000c101908 */
.L_x_2530:
[----:B------:R-:W-:Y:S05]  /*3be0*/  BSYNC B0 ;  /* 0x0000000000007941 */ /* 0x000fea0003800000 */
.L_x_2529:
[----:B------:R-:W-:Y:S02]  /*3bf0*/  UIADD3 UR13, UR11, UR13, URZ ;  /* 0x0000000d0b0d7290 */ /* 0x000fe4000fffe03f */
[----:B------:R-:W-:Y:S02]  /*3c00*/  UIADD3 UR4, UR4, 0x1, URZ ;  /* 0x0000000104047890 */ /* 0x000fe4000fffe03f */
[----:B------:R-:W-:-:S06]  /*3c10*/  UISETP.GE.AND UP0, UPT, UR13, UR5, UPT ;  /* 0x000000050d00728c */ /* 0x000fcc000bf06270 */
[----:B------:R-:W-:-:S13]  /*3c20*/  PLOP3.LUT P0, PT, PT, PT, UP0, 0x80, 0x0 ;  /* 0x000000000000781c */ /* 0x000fda0003f0f008 */
[----:B------:R-:W-:Y:S05]  /*3c30*/  @!P0 BRA `(.L_x_2531) ;  /* 0xffffffc400b08947 */ /* 0x000fea000383ffff */
[----:B------:R-:W-:Y:S05]  /*3c40*/  EXIT ;  /* 0x000000000000794d */ /* 0x000fea0003800000 */
.L_x_2532:
        /* <DEDUP_REMOVED lines=11> */
.L_x_3346:


//--------------------- .text._Z35group_norm_nhwc_fwd_one_pass_kernelI11Fp16IOFp32WLi512ELi32ELi512EEv26Group_norm_nhwc_fwd_params --------------------------
	.section	.text._Z35group_norm_nhwc_fwd_one_pass_kernelI11Fp16IOFp32WLi512ELi32ELi512EEv26Group_norm_nhwc_fwd_params,"ax",@progbits
	.align	128
        .global         _Z35group_norm_nhwc_fwd_one_pass_kernelI11Fp16IOFp32WLi512ELi32ELi512EEv26Group_norm_nhwc_fwd_params
        .type           _Z35group_norm_nhwc_fwd_one_pass_kernelI11Fp16IOFp32WLi512ELi32ELi512EEv26Group_norm_nhwc_fwd_params,@function
        .size           _Z35group_norm_nhwc_fwd_one_pass_kernelI11Fp16IOFp32WLi512ELi32ELi512EEv26Group_norm_nhwc_fwd_params,(.L_x_3347 - _Z35group_norm_nhwc_fwd_one_pass_kernelI11Fp16IOFp32WLi512ELi32ELi512EEv26Group_norm_nhwc_fwd_params)
        .other          _Z35group_norm_nhwc_fwd_one_pass_kernelI11Fp16IOFp32WLi512ELi32ELi512EEv26Group_norm_nhwc_fwd_params,@"STO_CUDA_ENTRY STV_DEFAULT"
_Z35group_norm_nhwc_fwd_one_pass_kernelI11Fp16IOFp32WLi512ELi32ELi512EEv26Group_norm_nhwc_fwd_params:
.text._Z35group_norm_nhwc_fwd_one_pass_kernelI11Fp16IOFp32WLi512ELi32ELi512EEv26Group_norm_nhwc_fwd_params:
[----:B------:R-:W-:Y:S08]  /*0000*/  LDC R1, c[0x0][0x28] ;  /* 0x00000a00ff017b82 */ /* 0x000ff00000000800 */
[----:B------:R-:W0:Y:S01]  /*0010*/  S2UR UR5, SR_CTAID.Y ;  /* 0x00000000000579c3 */ /* 0x000e220000002600 */
[----:B------:R-:W-:Y:S01]  /*0020*/  ULDC UR4, c[0x0][0x288] ;  /* 0x0000a20000047ab9 */ /* 0x000fe20000000800 */
[----:B------:R-:W-:-:S02]  /*0030*/  ULDC UR6, c[0x0][0x258] ;  /* 0x0000960000067ab9 */ /* 0x000fc40000000800 */
[----:B------:R-:W-:-:S04]  /*0040*/  UIMAD UR4, UR4, UR6, URZ ;  /* 0x00000006040472a4 */ /* 0x000fc8000f8e023f */
[----:B0-----:R-:W-:-:S06]  /*0050*/  UISETP.GE.AND UP0, UPT, UR5, UR4, UPT ;  /* 0x000000040500728c */ /* 0x001fcc000bf06270 */
[----:B------:R-:W-:-:S13]  /*0060*/  PLOP3.LUT P0, PT, PT, PT, UP0, 0x80, 0x0 ;  /* 0x000000000000781c */ /* 0x000fda0003f0f008 */
[----:B------:R-:W-:Y:S05]  /*0070*/  @P0 EXIT ;  /* 0x000000000000094d */ /* 0x000fea0003800000 */
[----:B------:R-:W-:Y:S01]  /*0080*/  ULDC.U8 UR9, c[0x0][0x28c] ;  /* 0x0000a30000097ab9 */ /* 0x000fe20000000000 */
[----:B------:R-:W-:Y:S01]  /*0090*/  UMOV UR4, URZ ;  /* 0x0000003f00047c82 */ /* 0x000fe20008000000 */
[----:B------:R-:W-:-:S05]  /*00a0*/  ULDC.64 UR10, c[0x0][0x208] ;  /* 0x00008200000a7ab9 */ /* 0x000fca0000000a00 */
.L_x_2594:
[----:B0123--:R-:W0:Y:S01]  /*00b0*/  LDC R9, c[0x0][0x288] ;  /* 0x0000a200ff097b82 */ /* 0x00fe220000000800 */
[----:B------:R-:W1:Y:S01]  /*00c0*/  S2R R37, SR_TID.X ;  /* 0x0000000000257919 */ /* 0x000e620000002100 */
[----:B------:R-:W-:Y:S01]  /*00d0*/  ULDC.64 UR14, c[0x0][0x278] ;  /* 0x00009e00000e7ab9 */ /* 0x000fe20000000a00 */
[----:B------:R-:W-:Y:S01]  /*00e0*/  LOP3.LUT R36, R36, 0xfffffffd, RZ, 0xc0, !PT ;  /* 0xfffffffd24247812 */ /* 0x000fe200078ec0ff */
[----:B------:R-:W-:-:S04]  /*00f0*/  ULDC.64 UR12, c[0x0][0x280] ;  /* 0x0000a000000c7ab9 */ /* 0x000fc80000000a00 */
[----:B------:R-:W2:Y:S01]  /*0100*/  S2UR UR6, SR_CTAID.X ;  /* 0x00000000000679c3 */ /* 0x000ea20000002500 */
[----:B0---4-:R-:W-:-:S04]  /*0110*/  IABS R5, R9 ;  /* 0x0000000900057213 */ /* 0x011fc80000000000 */
[----:B------:R-:W0:Y:S01]  /*0120*/  I2F.RP R0, R5 ;  /* 0x0000000500007306 */ /* 0x000e220000209400 */
[C---:B-1----:R-:W-:Y:S02]  /*0130*/  ISETP.GT.U32.AND P4, PT, R37.reuse, 0x1ff, PT ;  /* 0x000001ff2500780c */ /* 0x042fe40003f84070 */
[----:B------:R-:W-:-:S04]  /*0140*/  SHF.L.U32 R6, R37, 0x1, RZ ;  /* 0x0000000125067819 */ /* 0x000fc800000006ff */
[----:B------:R-:W-:Y:S01]  /*0150*/  LOP3.LUT R43, R6, 0x1e, RZ, 0xc0, !PT ;  /* 0x0000001e062b7812 */ /* 0x000fe200078ec0ff */
[----:B0-----:R-:W0:Y:S02]  /*0160*/  MUFU.RCP R0, R0 ;  /* 0x0000000000007308 */ /* 0x001e240000001000 */
[----:B0-----:R-:W-:-:S06]  /*0170*/  IADD3 R2, R0, 0xffffffe, RZ ;  /* 0x0ffffffe00027810 */ /* 0x001fcc0007ffe0ff */
[----:B------:R0:W1:Y:S02]  /*0180*/  F2I.FTZ.U32.TRUNC.NTZ R3, R2 ;  /* 0x0000000200037305 */ /* 0x000064000021f000 */
[----:B0-----:R-:W-:Y:S01]  /*0190*/  HFMA2.MMA R2, -RZ, RZ, 0, 0 ;  /* 0x00000000ff027435 */ /* 0x001fe200000001ff */
[----:B-1----:R-:W-:-:S05]  /*01a0*/  IADD3 R4, RZ, -R3, RZ ;  /* 0x80000003ff047210 */ /* 0x002fca0007ffe0ff */
[----:B------:R-:W-:Y:S01]  /*01b0*/  IMAD R7, R4, R5, RZ ;  /* 0x0000000504077224 */ /* 0x000fe200078e02ff */
[----:B------:R-:W-:-:S03]  /*01c0*/  IABS R4, UR5 ;  /* 0x0000000500047c13 */ /* 0x000fc60008000000 */
[----:B------:R-:W-:Y:S02]  /*01d0*/  IMAD.HI.U32 R3, R3, R7, R2 ;  /* 0x0000000703037227 */ /* 0x000fe400078e0002 */
[----:B------:R-:W2:Y:S04]  /*01e0*/  LDC R7, c[0x0][0x294] ;  /* 0x0000a500ff077b82 */ /* 0x000ea80000000800 */
[----:B------:R-:W-:-:S05]  /*01f0*/  IMAD.HI.U32 R3, R3, R4, RZ ;  /* 0x0000000403037227 */ /* 0x000fca00078e00ff */
[----:B------:R-:W-:-:S05]  /*0200*/  IADD3 R0, -R3, RZ, RZ ;  /* 0x000000ff03007210 */ /* 0x000fca0007ffe1ff */
[----:B------:R-:W-:-:S05]  /*0210*/  IMAD R0, R5, R0, R4 ;  /* 0x0000000005007224 */ /* 0x000fca00078e0204 */
[----:B------:R-:W-:-:S13]  /*0220*/  ISETP.GT.U32.AND P1, PT, R5, R0, PT ;  /* 0x000000000500720c */ /* 0x000fda0003f24070 */
[-C--:B------:R-:W-:Y:S02]  /*0230*/  @!P1 IADD3 R0, R0, -R5.reuse, RZ ;  /* 0x8000000500009210 */ /* 0x080fe40007ffe0ff */
[----:B------:R-:W-:Y:S02]  /*0240*/  @!P1 IADD3 R3, R3, 0x1, RZ ;  /* 0x0000000103039810 */ /* 0x000fe40007ffe0ff */
[----:B------:R-:W-:Y:S02]  /*0250*/  ISETP.GE.U32.AND P0, PT, R0, R5, PT ;  /* 0x000000050000720c */ /* 0x000fe40003f06070 */
[C---:B------:R-:W-:Y:S02]  /*0260*/  LOP3.LUT R0, R9.reuse, UR5, RZ, 0x3c, !PT ;  /* 0x0000000509007c12 */ /* 0x040fe4000f8e3cff */
[----:B------:R-:W-:Y:S02]  /*0270*/  ISETP.NE.AND P1, PT, R9, RZ, PT ;  /* 0x000000ff0900720c */ /* 0x000fe40003f25270 */
[----:B------:R-:W-:-:S02]  /*0280*/  ISETP.GE.AND P2, PT, R0, RZ, PT ;  /* 0x000000ff0000720c */ /* 0x000fc40003f46270 */
[----:B------:R-:W-:-:S05]  /*0290*/  SHF.R.U32.HI R0, RZ, 0x4, R37 ;  /* 0x00000004ff007819 */ /* 0x000fca0000011625 */
[----:B------:R-:W-:Y:S01]  /*02a0*/  @P0 IADD3 R3, R3, 0x1, RZ ;  /* 0x0000000103030810 */ /* 0x000fe20007ffe0ff */
[----:B--2---:R-:W-:-:S03]  /*02b0*/  IMAD R0, R7, UR6, R0 ;  /* 0x0000000607007c24 */ /* 0x004fc6000f8e0200 */
[----:B------:R-:W-:Y:S02]  /*02c0*/  MOV R39, R3 ;  /* 0x0000000300277202 */ /* 0x000fe40000000f00 */
[C---:B------:R-:W-:Y:S02]  /*02d0*/  ISETP.GE.U32.AND P0, PT, R0.reuse, UR14, PT ;  /* 0x0000000e00007c0c */ /* 0x040fe4000bf06070 */
[----:B------:R-:W-:Y:S02]  /*02e0*/  SHF.R.S32.HI R3, RZ, 0x1f, R0 ;  /* 0x0000001fff037819 */ /* 0x000fe40000011400 */
[----:B------:R-:W-:Y:S02]  /*02f0*/  IADD3 R20, R0, 0x60, RZ ;  /* 0x0000006000147810 */ /* 0x000fe40007ffe0ff */
[----:B------:R-:W-:Y:S02]  /*0300*/  ISETP.GE.OR.EX P5, PT, R3, UR15, P4, P0 ;  /* 0x0000000f03007c0c */ /* 0x000fe4000a7a6700 */
[----:B------:R-:W-:-:S02]  /*0310*/  @!P2 IADD3 R39, -R39, RZ, RZ ;  /* 0x000000ff2727a210 */ /* 0x000fc40007ffe1ff */
[----:B------:R-:W-:Y:S02]  /*0320*/  IADD3 R2, R0, 0x20, RZ ;  /* 0x0000002000027810 */ /* 0x000fe40007ffe0ff */
[----:B------:R-:W-:Y:S02]  /*0330*/  ISETP.GE.U32.AND P2, PT, R20, UR14, PT ;  /* 0x0000000e14007c0c */ /* 0x000fe4000bf46070 */
[----:B------:R-:W-:Y:S02]  /*0340*/  SHF.R.S32.HI R23, RZ, 0x1f, R20 ;  /* 0x0000001fff177819 */ /* 0x000fe40000011414 */
[----:B------:R-:W-:Y:S02]  /*0350*/  ISETP.GE.U32.AND P0, PT, R2, UR14, PT ;  /* 0x0000000e02007c0c */ /* 0x000fe4000bf06070 */
[----:B------:R-:W-:Y:S01]  /*0360*/  SHF.R.S32.HI R5, RZ, 0x1f, R2 ;  /* 0x0000001fff057819 */ /* 0x000fe20000011402 */
[----:B------:R-:W0:Y:S01]  /*0370*/  @!P5 LDC.64 R28, c[0x0][0x270] ;  /* 0x00009c00ff1cdb82 */ /* 0x000e220000000a00 */
[----:B------:R-:W-:-:S02]  /*0380*/  ISETP.GE.OR.EX P6, PT, R23, UR15, P4, P2 ;  /* 0x0000000f17007c0c */ /* 0x000fc4000a7c6720 */
[----:B------:R-:W-:Y:S02]  /*0390*/  IADD3 R4, R0, 0x40, RZ ;  /* 0x0000004000047810 */ /* 0x000fe40007ffe0ff */
[----:B------:R-:W-:Y:S02]  /*03a0*/  @!P1 LOP3.LUT R39, RZ, R9, RZ, 0x33, !PT ;  /* 0x00000009ff279212 */ /* 0x000fe400078e33ff */
[----:B------:R-:W-:Y:S01]  /*03b0*/  ISETP.GE.OR.EX P0, PT, R5, UR15, P4, P0 ;  /* 0x0000000f05007c0c */ /* 0x000fe2000a706700 */
[----:B------:R-:W1:Y:S01]  /*03c0*/  @!P5 LDC.64 R14, c[0x0][0x220] ;  /* 0x00008800ff0edb82 */ /* 0x000e620000000a00 */
[----:B------:R-:W-:Y:S02]  /*03d0*/  @P5 LOP3.LUT R36, R36, 0x2, RZ, 0xfc, !PT ;  /* 0x0000000224245812 */ /* 0x000fe400078efcff */
[----:B------:R-:W-:Y:S02]  /*03e0*/  ISETP.GE.U32.AND P1, PT, R4, UR14, PT ;  /* 0x0000000e04007c0c */ /* 0x000fe4000bf26070 */
[----:B------:R-:W-:-:S02]  /*03f0*/  SHF.R.S32.HI R7, RZ, 0x1f, R4 ;  /* 0x0000001fff077819 */ /* 0x000fc40000011404 */
[----:B------:R-:W-:Y:S01]  /*0400*/  IADD3 R42, -R39, RZ, RZ ;  /* 0x000000ff272a7210 */ /* 0x000fe20007ffe1ff */
[----:B------:R-:W2:Y:S01]  /*0410*/  @!P6 LDC.64 R10, c[0x0][0x270] ;  /* 0x00009c00ff0aeb82 */ /* 0x000ea20000000a00 */
[----:B------:R-:W-:Y:S02]  /*0420*/  IADD3 R6, R0, 0x80, RZ ;  /* 0x0000008000067810 */ /* 0x000fe40007ffe0ff */
[----:B------:R-:W-:Y:S01]  /*0430*/  ISETP.GE.OR.EX P1, PT, R7, UR15, P4, P1 ;  /* 0x0000000f07007c0c */ /* 0x000fe2000a726710 */
[----:B------:R-:W-:Y:S01]  /*0440*/  IMAD R42, R9, R42, UR5 ;  /* 0x00000005092a7e24 */ /* 0x000fe2000f8e022a */
[----:B------:R-:W-:Y:S02]  /*0450*/  LOP3.LUT R36, R36, 0xffffffef, RZ, 0xc0, !PT ;  /* 0xffffffef24247812 */ /* 0x000fe400078ec0ff */
[----:B------:R-:W-:Y:S01]  /*0460*/  ISETP.GE.U32.AND P3, PT, R6, UR14, PT ;  /* 0x0000000e06007c0c */ /* 0x000fe2000bf66070 */
[----:B------:R-:W3:Y:S01]  /*0470*/  @!P0 LDC.64 R18, c[0x0][0x270] ;  /* 0x00009c00ff128b82 */ /* 0x000ee20000000a00 */
[----:B------:R-:W-:-:S02]  /*0480*/  SHF.R.S32.HI R21, RZ, 0x1f, R6 ;  /* 0x0000001fff157819 */ /* 0x000fc40000011406 */
[----:B------:R-:W-:Y:S02]  /*0490*/  @P6 LOP3.LUT R36, R36, 0x10, RZ, 0xfc, !PT ;  /* 0x0000001024246812 */ /* 0x000fe400078efcff */
[----:B------:R-:W-:Y:S02]  /*04a0*/  SHF.R.S32.HI R8, RZ, 0x1f, R39 ;  /* 0x0000001fff087819 */ /* 0x000fe40000011427 */
[----:B------:R-:W-:Y:S01]  /*04b0*/  LEA R42, R42, R43, 0x5 ;  /* 0x0000002b2a2a7211 */ /* 0x000fe200078e28ff */
[----:B------:R-:W4:Y:S01]  /*04c0*/  @!P1 LDC.64 R16, c[0x0][0x270] ;  /* 0x00009c00ff109b82 */ /* 0x000f220000000a00 */
[----:B------:R-:W-:Y:S01]  /*04d0*/  ISETP.GE.OR.EX P5, PT, R21, UR15, P4, P3 ;  /* 0x0000000f15007c0c */ /* 0x000fe2000a7a6730 */
[----:B------:R-:W-:Y:S01]  /*04e0*/  IMAD R8, R8, UR12, RZ ;  /* 0x0000000c08087c24 */ /* 0x000fe2000f8e02ff */
[C---:B------:R-:W-:Y:S02]  /*04f0*/  LOP3.LUT P3, RZ, R36.reuse, 0x2, RZ, 0xc0, !PT ;  /* 0x0000000224ff7812 */ /* 0x040fe4000786c0ff */
[----:B------:R-:W-:Y:S01]  /*0500*/  SHF.R.S32.HI R43, RZ, 0x1f, R42 ;  /* 0x0000001fff2b7819 */ /* 0x000fe2000001142a */
[----:B------:R-:W-:Y:S01]  /*0510*/  IMAD R41, R39, UR13, R8 ;  /* 0x0000000d27297c24 */ /* 0x000fe2000f8e0208 */
[----:B------:R-:W-:Y:S01]  /*0520*/  LOP3.LUT R36, R36, 0xffffffdf, RZ, 0xc0, !PT ;  /* 0xffffffdf24247812 */ /* 0x000fe200078ec0ff */
[----:B------:R-:W5:Y:S01]  /*0530*/  @!P0 LDC.64 R12, c[0x0][0x220] ;  /* 0x00008800ff0c8b82 */ /* 0x000f620000000a00 */
[----:B--2---:R-:W-:-:S02]  /*0540*/  @!P6 IMAD R23, R23, R10, RZ ;  /* 0x0000000a1717e224 */ /* 0x004fc400078e02ff */
[----:B------:R-:W-:Y:S01]  /*0550*/  IMAD.WIDE.U32 R38, R39, UR12, R42 ;  /* 0x0000000c27267c25 */ /* 0x000fe2000f8e002a */
[----:B------:R-:W-:Y:S02]  /*0560*/  ULDC.64 UR12, c[0x0][0x278] ;  /* 0x00009e00000c7ab9 */ /* 0x000fe40000000a00 */
[----:B------:R-:W-:Y:S02]  /*0570*/  @P5 LOP3.LUT R36, R36, 0x20, RZ, 0xfc, !PT ;  /* 0x0000002024245812 */ /* 0x000fe400078efcff */
[----:B------:R-:W-:Y:S01]  /*0580*/  IADD3 R41, R39, R41, RZ ;  /* 0x0000002927297210 */ /* 0x000fe20007ffe0ff */
[----:B0-----:R-:W-:Y:S01]  /*0590*/  @!P3 IMAD R8, R3, R28, RZ ;  /* 0x0000001c0308b224 */ /* 0x001fe200078e02ff */
[----:B------:R-:W-:Y:S01]  /*05a0*/  @!P3 MOV R40, R38 ;  /* 0x000000260028b202 */ /* 0x000fe20000000f00 */
[----:B------:R-:W0:Y:S01]  /*05b0*/  @!P1 LDC.64 R24, c[0x0][0x220] ;  /* 0x00008800ff189b82 */ /* 0x000e220000000a00 */
[----:B------:R-:W-:Y:S01]  /*05c0*/  LOP3.LUT R36, R36, 0xffffffbf, RZ, 0xc0, !PT ;  /* 0xffffffbf24247812 */ /* 0x000fe200078ec0ff */
[----:B------:R-:W-:-:S02]  /*05d0*/  @!P3 IMAD R29, R0, R29, R8 ;  /* 0x0000001d001db224 */ /* 0x000fc400078e0208 */
[----:B------:R-:W-:Y:S01]  /*05e0*/  @!P3 IMAD.WIDE.U32 R26, R0, R28, R40 ;  /* 0x0000001c001ab225 */ /* 0x000fe200078e0028 */
[----:B------:R-:W-:-:S03]  /*05f0*/  @!P0 MOV R28, R38 ;  /* 0x00000026001c8202 */ /* 0x000fc60000000f00 */
[----:B------:R-:W2:Y:S01]  /*0600*/  @!P5 LDC.64 R8, c[0x0][0x270] ;  /* 0x00009c00ff08db82 */ /* 0x000ea20000000a00 */
[----:B------:R-:W-:Y:S01]  /*0610*/  @!P3 IADD3 R22, R27, R29, RZ ;  /* 0x0000001d1b16b210 */ /* 0x000fe20007ffe0ff */
[----:B---3--:R-:W-:Y:S01]  /*0620*/  @!P0 IMAD R27, R5, R18, RZ ;  /* 0x00000012051b8224 */ /* 0x008fe200078e02ff */
[----:B------:R-:W-:Y:S02]  /*0630*/  @!P0 MOV R29, R41 ;  /* 0x00000029001d8202 */ /* 0x000fe40000000f00 */
[----:B-1----:R-:W-:Y:S01]  /*0640*/  @!P3 LEA R14, P2, R26, R14, 0x1 ;  /* 0x0000000e1a0eb211 */ /* 0x002fe200078408ff */
[----:B------:R-:W-:Y:S02]  /*0650*/  @!P0 IMAD R31, R2, R19, R27 ;  /* 0x00000013021f8224 */ /* 0x000fe400078e021b */
[----:B----4-:R-:W-:Y:S01]  /*0660*/  @!P1 IMAD R19, R7, R16, RZ ;  /* 0x0000001007139224 */ /* 0x010fe200078e02ff */
[----:B------:R-:W-:Y:S01]  /*0670*/  @!P3 LEA.HI.X R15, R26, R15, R22, 0x1, P2 ;  /* 0x0000000f1a0fb211 */ /* 0x000fe200010f0c16 */
[----:B------:R-:W-:Y:S01]  /*0680*/  @!P0 IMAD.WIDE.U32 R28, R2, R18, R28 ;  /* 0x00000012021c8225 */ /* 0x000fe200078e001c */
[----:B------:R-:W-:Y:S01]  /*0690*/  @!P1 MOV R18, R38 ;  /* 0x0000002600129202 */ /* 0x000fe20000000f00 */
[----:B------:R-:W1:Y:S02]  /*06a0*/  @!P6 LDC.64 R26, c[0x0][0x220] ;  /* 0x00008800ff1aeb82 */ /* 0x000e640000000a00 */
[----:B------:R-:W-:Y:S01]  /*06b0*/  @!P1 IMAD R33, R4, R17, R19 ;  /* 0x0000001104219224 */ /* 0x000fe200078e0213 */
[----:B------:R-:W-:-:S02]  /*06c0*/  @!P1 MOV R19, R41 ;  /* 0x0000002900139202 */ /* 0x000fc40000000f00 */
[----:B------:R-:W-:Y:S01]  /*06d0*/  @!P0 IADD3 R22, R29, R31, RZ ;  /* 0x0000001f1d168210 */ /* 0x000fe20007ffe0ff */
[----:B------:R-:W-:Y:S01]  /*06e0*/  @!P6 IMAD R29, R20, R11, R23 ;  /* 0x0000000b141de224 */ /* 0x000fe200078e0217 */
[----:B-----5:R-:W-:Y:S01]  /*06f0*/  @!P0 LEA R12, P2, R28, R12, 0x1 ;  /* 0x0000000c1c0c8211 */ /* 0x020fe200078408ff */
[----:B------:R-:W-:Y:S01]  /*0700*/  @!P1 IMAD.WIDE.U32 R18, R4, R16, R18 ;  /* 0x0000001004129225 */ /* 0x000fe200078e0012 */
[----:B------:R-:W-:Y:S01]  /*0710*/  @!P6 MOV R23, R41 ;  /* 0x000000290017e202 */ /* 0x000fe20000000f00 */
[----:B------:R-:W3:Y:S01]  /*0720*/  @!P5 LDC.64 R16, c[0x0][0x220] ;  /* 0x00008800ff10db82 */ /* 0x000ee20000000a00 */
[----:B------:R-:W-:Y:S01]  /*0730*/  @!P0 LEA.HI.X R13, R28, R13, R22, 0x1, P2 ;  /* 0x0000000d1c0d8211 */ /* 0x000fe200010f0c16 */
[----:B--2---:R-:W-:Y:S01]  /*0740*/  @!P5 IMAD R21, R21, R8, RZ ;  /* 0x000000081515d224 */ /* 0x004fe200078e02ff */
[----:B------:R-:W-:Y:S02]  /*0750*/  @!P1 IADD3 R19, R19, R33, RZ ;  /* 0x0000002113139210 */ /* 0x000fe40007ffe0ff */
[----:B0-----:R-:W-:Y:S01]  /*0760*/  @!P1 LEA R24, P2, R18, R24, 0x1 ;  /* 0x0000001812189211 */ /* 0x001fe200078408ff */
[----:B------:R-:W-:Y:S01]  /*0770*/  @!P5 IMAD R21, R6, R9, R21 ;  /* 0x000000090615d224 */ /* 0x000fe200078e0215 */
[----:B------:R-:W-:-:S02]  /*0780*/  @!P6 MOV R22, R38 ;  /* 0x000000260016e202 */ /* 0x000fc40000000f00 */
[----:B------:R-:W-:Y:S02]  /*0790*/  @!P1 LEA.HI.X R25, R18, R25, R19, 0x1, P2 ;  /* 0x0000001912199211 */ /* 0x000fe400010f0c13 */
[----:B------:R-:W-:Y:S01]  /*07a0*/  @!P5 MOV R18, R38 ;  /* 0x000000260012d202 */ /* 0x000fe20000000f00 */
[----:B------:R-:W-:Y:S01]  /*07b0*/  @!P6 IMAD.WIDE.U32 R10, R20, R10, R22 ;  /* 0x0000000a140ae225 */ /* 0x000fe200078e0016 */
[----:B------:R-:W-:Y:S02]  /*07c0*/  @!P5 MOV R19, R41 ;  /* 0x000000290013d202 */ /* 0x000fe40000000f00 */
[----:B-1----:R-:W-:Y:S01]  /*07d0*/  @!P6 LEA R26, P2, R10, R26, 0x1 ;  /* 0x0000001a0a1ae211 */ /* 0x002fe200078408ff */
[----:B------:R-:W-:Y:S01]  /*07e0*/  @!P5 IMAD.WIDE.U32 R8, R6, R8, R18 ;  /* 0x000000080608d225 */ /* 0x000fe200078e0012 */
[----:B------:R-:W-:Y:S02]  /*07f0*/  @!P6 IADD3 R6, R11, R29, RZ ;  /* 0x0000001d0b06e210 */ /* 0x000fe40007ffe0ff */
[----:B------:R-:W-:-:S02]  /*0800*/  IADD3 R11, R0, 0xa0, RZ ;  /* 0x000000a0000b7810 */ /* 0x000fc40007ffe0ff */
[----:B------:R-:W-:Y:S02]  /*0810*/  @!P6 LEA.HI.X R27, R10, R27, R6, 0x1, P2 ;  /* 0x0000001b0a1be211 */ /* 0x000fe400010f0c06 */
[----:B------:R-:W-:Y:S02]  /*0820*/  @!P5 IADD3 R6, R9, R21, RZ ;  /* 0x000000150906d210 */ /* 0x000fe40007ffe0ff */
[C---:B---3--:R-:W-:Y:S02]  /*0830*/  @!P5 LEA R16, P2, R8.reuse, R16, 0x1 ;  /* 0x000000100810d211 */ /* 0x048fe400078408ff */
[----:B------:R-:W-:Y:S02]  /*0840*/  SHF.R.S32.HI R9, RZ, 0x1f, R11 ;  /* 0x0000001fff097819 */ /* 0x000fe4000001140b */
[----:B------:R-:W-:Y:S02]  /*0850*/  @!P5 LEA.HI.X R17, R8, R17, R6, 0x1, P2 ;  /* 0x000000110811d211 */ /* 0x000fe400010f0c06 */
[----:B------:R-:W-:-:S04]  /*0860*/  ISETP.GE.U32.AND P2, PT, R11, UR14, PT ;  /* 0x0000000e0b007c0c */ /* 0x000fc8000bf46070 */
[----:B------:R-:W-:-:S04]  /*0870*/  ISETP.GE.OR.EX P6, PT, R9, UR15, P4, P2 ;  /* 0x0000000f09007c0c */ /* 0x000fc8000a7c6720 */
[----:B------:R-:W-:-:S09]  /*0880*/  P2R R44, PR, RZ, 0x40 ;  /* 0x00000040ff2c7803 */ /* 0x000fd20000000000 */
[----:B------:R-:W0:Y:S01]  /*0890*/  @!P6 LDC.64 R18, c[0x0][0x270] ;  /* 0x00009c00ff12eb82 */ /* 0x000e220000000a00 */
[----:B------:R-:W-:Y:S02]  /*08a0*/  @!P6 MOV R8, R38 ;  /* 0x000000260008e202 */ /* 0x000fe40000000f00 */
[----:B------:R-:W-:-:S04]  /*08b0*/  @P6 LOP3.LUT R36, R36, 0x40, RZ, 0xfc, !PT ;  /* 0x0000004024246812 */ /* 0x000fc800078efcff */
[----:B------:R-:W-:Y:S01]  /*08c0*/  LOP3.LUT R36, R36, 0xfffffeff, RZ, 0xc0, !PT ;  /* 0xfffffeff24247812 */ /* 0x000fe200078ec0ff */
[----:B------:R-:W1:Y:S01]  /*08d0*/  @!P6 LDC.64 R28, c[0x0][0x220] ;  /* 0x00008800ff1ceb82 */ /* 0x000e620000000a00 */
[----:B0-----:R-:W-:Y:S01]  /*08e0*/  @!P6 IMAD R6, R9, R18, RZ ;  /* 0x000000120906e224 */ /* 0x001fe200078e02ff */
[----:B------:R-:W-:-:S03]  /*08f0*/  @!P6 MOV R9, R41 ;  /* 0x000000290009e202 */ /* 0x000fc60000000f00 */
[C---:B------:R-:W-:Y:S02]  /*0900*/  @!P6 IMAD R19, R11.reuse, R19, R6 ;  /* 0x000000130b13e224 */ /* 0x040fe400078e0206 */
[----:B------:R-:W-:Y:S01]  /*0910*/  @!P6 IMAD.WIDE.U32 R8, R11, R18, R8 ;  /* 0x000000120b08e225 */ /* 0x000fe200078e0008 */
[----:B------:R-:W-:-:S04]  /*0920*/  IADD3 R11, R0, 0xc0, RZ ;  /* 0x000000c0000b7810 */ /* 0x000fc80007ffe0ff */
[----:B------:R-:W-:Y:S02]  /*0930*/  @!P6 IADD3 R6, R9, R19, RZ ;  /* 0x000000130906e210 */ /* 0x000fe40007ffe0ff */
[C---:B-1----:R-:W-:Y:S02]  /*0940*/  @!P6 LEA R28, P2, R8.reuse, R28, 0x1 ;  /* 0x0000001c081ce211 */ /* 0x042fe400078408ff */
[----:B------:R-:W-:Y:S02]  /*0950*/  SHF.R.S32.HI R9, RZ, 0x1f, R11 ;  /* 0x0000001fff097819 */ /* 0x000fe4000001140b */
[----:B------:R-:W-:Y:S02]  /*0960*/  @!P6 LEA.HI.X R29, R8, R29, R6, 0x1, P2 ;  /* 0x0000001d081de211 */ /* 0x000fe400010f0c06 */
[----:B------:R-:W-:-:S04]  /*0970*/  ISETP.GE.U32.AND P2, PT, R11, UR14, PT ;  /* 0x0000000e0b007c0c */ /* 0x000fc8000bf46070 */
[----:B------:R-:W-:-:S13]  /*0980*/  ISETP.GE.OR.EX P3, PT, R9, UR15, P4, P2 ;  /* 0x0000000f09007c0c */ /* 0x000fda000a766720 */
        /* <DEDUP_REMOVED lines=35> */
[C---:B------:R-:W-:Y:S01]  /*0bc0*/  LOP3.LUT P6, RZ, R36.reuse, 0x2, RZ, 0xc0, !PT ;  /* 0x0000000224ff7812 */ /* 0x040fe200078cc0ff */
[----:B------:R-:W1:Y:S01]  /*0bd0*/  @!P3 LDC.64 R34, c[0x0][0x220] ;  /* 0x00008800ff22bb82 */ /* 0x000e620000000a00 */
[----:B------:R-:W-:Y:S01]  /*0be0*/  LOP3.LUT R36, R36, 0xfffffffb, RZ, 0xc0, !PT ;  /* 0xfffffffb24247812 */ /* 0x000fe200078ec0ff */
        /* <DEDUP_REMOVED lines=13> */
[----:B------:R-:W-:-:S05]  /*0cc0*/  @P3 LOP3.LUT R36, R36, 0x4, RZ, 0xfc, !PT ;  /* 0x0000000424243812 */ /* 0x000fca00078efcff */
        /* <DEDUP_REMOVED lines=8> */
[----:B------:R-:W-:-:S04]  /*0d50*/  IADD3 R6, R0, 0x140, RZ ;  /* 0x0000014000067810 */ /* 0x000fc80007ffe0ff */
[----:B------:R-:W-:Y:S02]  /*0d60*/  SHF.R.S32.HI R9, RZ, 0x1f, R6 ;  /* 0x0000001fff097819 */ /* 0x000fe40000011406 */
        /* <DEDUP_REMOVED lines=16> */
[----:B------:R-:W0:Y:S02]  /*0e70*/  @!P3 LDC.64 R10, c[0x0][0x270] ;  /* 0x00009c00ff0abb82 */ /* 0x000e240000000a00 */
[----:B0-----:R-:W-:Y:S01]  /*0e80*/  @!P3 IMAD R18, R19, R10, RZ ;  /* 0x0000000a1312b224 */ /* 0x001fe200078e02ff */
[----:B------:R-:W-:-:S03]  /*0e90*/  @!P3 MOV R19, R41 ;  /* 0x000000290013b202 */ /* 0x000fc60000000f00 */
[----:B------:R-:W-:Y:S01]  /*0ea0*/  @!P3 IMAD R45, R8, R11, R18 ;  /* 0x0000000b082db224 */ /* 0x000fe200078e0212 */
[----:B------:R-:W-:-:S05]  /*0eb0*/  @!P3 MOV R18, R38 ;  /* 0x000000260012b202 */ /* 0x000fca0000000f00 */
[----:B------:R-:W-:Y:S02]  /*0ec0*/  @!P3 IMAD.WIDE.U32 R10, R8, R10, R18 ;  /* 0x0000000a080ab225 */ /* 0x000fe400078e0012 */
[----:B------:R-:W0:Y:S03]  /*0ed0*/  @!P3 LDC.64 R18, c[0x0][0x220] ;  /* 0x00008800ff12bb82 */ /* 0x000e260000000a00 */
[----:B------:R-:W-:Y:S02]  /*0ee0*/  @!P3 IADD3 R11, R11, R45, RZ ;  /* 0x0000002d0b0bb210 */ /* 0x000fe40007ffe0ff */
[----:B0-----:R-:W-:-:S04]  /*0ef0*/  @!P3 LEA R18, P5, R10, R18, 0x1 ;  /* 0x000000120a12b211 */ /* 0x001fc800078a08ff */
[----:B------:R-:W-:Y:S02]  /*0f00*/  @!P3 LEA.HI.X R19, R10, R19, R11, 0x1, P5 ;  /* 0x000000130a13b211 */ /* 0x000fe400028f0c0b */
[----:B------:R-:W-:-:S06]  /*0f10*/  CS2R R10, SRZ ;  /* 0x00000000000a7805 */ /* 0x000fcc000001ff00 */
[----:B------:R-:W2:Y:S01]  /*0f20*/  @!P6 LDG.E R10, desc[UR10][R14.64] ;  /* 0x0000000a0e0ae981 */ /* 0x000ea2000c1e1900 */
[----:B------:R-:W-:-:S03]  /*0f30*/  LOP3.LUT P6, RZ, R36, 0x10, RZ, 0xc0, !PT ;  /* 0x0000001024ff7812 */ /* 0x000fc600078cc0ff */
[----:B------:R0:W3:Y:S02]  /*0f40*/  @!P0 LDG.E R11, desc[UR10][R12.64] ;  /* 0x0000000a0c0b8981 */ /* 0x0000e4000c1e1900 */
[----:B0-----:R-:W-:-:S10]  /*0f50*/  HFMA2.MMA R12, -RZ, RZ, 0, 0 ;  /* 0x00000000ff0c7435 */ /* 0x001fd400000001ff */
[----:B------:R-:W4:Y:S01]  /*0f60*/  @!P1 LDG.E R12, desc[UR10][R24.64] ;  /* 0x0000000a180c9981 */ /* 0x000f22000c1e1900 */
[--C-:B--2---:R-:W-:Y:S02]  /*0f70*/  HADD2.F32 R46, -RZ, R10.reuse.H1_H1 ;  /* 0x3000000aff2e7230 */ /* 0x104fe40000004100 */
[----:B------:R-:W-:Y:S02]  /*0f80*/  HADD2.F32 R45, -RZ, R10.H0_H0 ;  /* 0x2000000aff2d7230 */ /* 0x000fe40000004100 */
[----:B---3--:R-:W-:Y:S02]  /*0f90*/  HADD2.F32 R50, -RZ, R11.H1_H1 ;  /* 0x3000000bff327230 */ /* 0x008fe40000004100 */
[----:B------:R-:W-:Y:S01]  /*0fa0*/  FMUL.FTZ R48, R46, R46 ;  /* 0x0000002e2e307220 */ /* 0x000fe20000410000 */
[----:B------:R-:W-:-:S03]  /*0fb0*/  FADD.FTZ R46, R45, R46 ;  /* 0x0000002e2d2e7221 */ /* 0x000fc60000010000 */
[----:B------:R-:W-:Y:S01]  /*0fc0*/  FFMA.FTZ R48, R45, R45, R48 ;  /* 0x0000002d2d307223 */ /* 0x000fe20000010030 */
[----:B------:R-:W-:Y:S02]  /*0fd0*/  HADD2.F32 R45, -RZ, R11.H0_H0 ;  /* 0x2000000bff2d7230 */ /* 0x000fe40000004100 */
[----:B------:R-:W-:Y:S01]  /*0fe0*/  FADD.FTZ R46, RZ, R46 ;  /* 0x0000002eff2e7221 */ /* 0x000fe20000010000 */
[----:B------:R-:W-:Y:S02]  /*0ff0*/  FADD.FTZ R48, RZ, R48 ;  /* 0x00000030ff307221 */ /* 0x000fe40000010000 */
[----:B------:R-:W-:Y:S01]  /*1000*/  FADD.FTZ R15, R45, R50 ;  /* 0x000000322d0f7221 */ /* 0x000fe20000010000 */
[----:B------:R-:W-:-:S03]  /*1010*/  FMUL.FTZ R50, R50, R50 ;  /* 0x0000003232327220 */ /* 0x000fc60000410000 */
[----:B------:R-:W-:Y:S01]  /*1020*/  FADD.FTZ R15, R46, R15 ;  /* 0x0000000f2e0f7221 */ /* 0x000fe20000010000 */
[----:B------:R-:W-:Y:S01]  /*1030*/  FFMA.FTZ R45, R45, R45, R50 ;  /* 0x0000002d2d2d7223 */ /* 0x000fe20000010032 */
[----:B----4-:R-:W-:-:S03]  /*1040*/  HADD2.F32 R14, -RZ, R12.H0_H0 ;  /* 0x2000000cff0e7230 */ /* 0x010fc60000004100 */
[----:B------:R-:W-:Y:S01]  /*1050*/  FADD.FTZ R45, R48, R45 ;  /* 0x0000002d302d7221 */ /* 0x000fe20000010000 */
[----:B------:R-:W-:-:S05]  /*1060*/  HADD2.F32 R47, -RZ, R12.H1_H1 ;  /* 0x3000000cff2f7230 */ /* 0x000fca0000004100 */
[----:B------:R-:W-:Y:S01]  /*1070*/  FADD.FTZ R46, R14, R47 ;  /* 0x0000002f0e2e7221 */ /* 0x000fe20000010000 */
[----:B------:R-:W-:-:S04]  /*1080*/  FMUL.FTZ R47, R47, R47 ;  /* 0x0000002f2f2f7220 */ /* 0x000fc80000410000 */
[----:B------:R-:W-:Y:S01]  /*1090*/  FFMA.FTZ R48, R14, R14, R47 ;  /* 0x0000000e0e307223 */ /* 0x000fe2000001002f */
[----:B------:R-:W-:-:S06]  /*10a0*/  MOV R14, RZ ;  /* 0x000000ff000e7202 */ /* 0x000fcc0000000f00 */
[----:B------:R-:W2:Y:S01]  /*10b0*/  @!P6 LDG.E R14, desc[UR10][R26.64] ;  /* 0x0000000a1a0ee981 */ /* 0x000ea2000c1e1900 */
[----:B------:R-:W-:Y:S01]  /*10c0*/  IADD3 R13, R0, 0x180, RZ ;  /* 0x00000180000d7810 */ /* 0x000fe20007ffe0ff */
[----:B------:R-:W-:-:S03]  /*10d0*/  FADD.FTZ R46, R15, R46 ;  /* 0x0000002e0f2e7221 */ /* 0x000fc60000010000 */
[----:B------:R-:W-:Y:S02]  /*10e0*/  SHF.R.S32.HI R15, RZ, 0x1f, R13 ;  /* 0x0000001fff0f7819 */ /* 0x000fe4000001140d */
[----:B------:R-:W-:Y:S02]  /*10f0*/  ISETP.GE.U32.AND P5, PT, R13, UR12, PT ;  /* 0x0000000c0d007c0c */ /* 0x000fe4000bfa6070 */
[----:B------:R-:W-:Y:S02]  /*1100*/  ISETP.NE.AND P6, PT, R44, RZ, PT ;  /* 0x000000ff2c00720c */ /* 0x000fe40003fc5270 */
[----:B------:R-:W-:Y:S02]  /*1110*/  ISETP.GE.OR.EX P4, PT, R15, UR13, P4, P5 ;  /* 0x0000000d0f007c0c */ /* 0x000fe4000a786750 */
[----:B------:R-:W-:Y:S01]  /*1120*/  LOP3.LUT P5, RZ, R36, 0x20, RZ, 0xc0, !PT ;  /* 0x0000002024ff7812 */ /* 0x000fe200078ac0ff */
[--C-:B--2---:R-:W-:Y:S02]  /*1130*/  HADD2.F32 R25, -RZ, R14.reuse.H1_H1 ;  /* 0x3000000eff197230 */ /* 0x104fe40000004100 */
[----:B------:R-:W-:-:S03]  /*1140*/  HADD2.F32 R24, -RZ, R14.H0_H0 ;  /* 0x2000000eff187230 */ /* 0x000fc60000004100 */
[----:B------:R-:W-:Y:S02]  /*1150*/  FMUL.FTZ R47, R25, R25 ;  /* 0x00000019192f7220 */ /* 0x000fe40000410000 */
[C---:B------:R-:W-:Y:S02]  /*1160*/  FADD.FTZ R25, R24.reuse, R25 ;  /* 0x0000001918197221 */ /* 0x040fe40000010000 */
[----:B------:R-:W-:Y:S01]  /*1170*/  FFMA.FTZ R44, R24, R24, R47 ;  /* 0x00000018182c7223 */ /* 0x000fe2000001002f */
[----:B------:R-:W-:-:S10]  /*1180*/  HFMA2.MMA R24, -RZ, RZ, 0, 0 ;  /* 0x00000000ff187435 */ /* 0x000fd400000001ff */
[----:B------:R0:W2:Y:S01]  /*1190*/  @!P5 LDG.E R24, desc[UR10][R16.64] ;  /* 0x0000000a1018d981 */ /* 0x0000a2000c1e1900 */
[----:B------:R-:W-:Y:S01]  /*11a0*/  FADD.FTZ R45, R45, R48 ;  /* 0x000000302d2d7221 */ /* 0x000fe20000010000 */
[----:B------:R-:W-:-:S03]  /*11b0*/  FADD.FTZ R46, R46, R25 ;  /* 0x000000192e2e7221 */ /* 0x000fc60000010000 */
[----:B------:R-:W-:Y:S01]  /*11c0*/  FADD.FTZ R44, R45, R44 ;  /* 0x0000002c2d2c7221 */ /* 0x000fe20000010000 */
[----:B0-----:R-:W-:Y:S02]  /*11d0*/  @!P4 MOV R16, R38 ;  /* 0x000000260010c202 */ /* 0x001fe40000000f00 */
[----:B------:R-:W-:Y:S01]  /*11e0*/  @!P4 MOV R17, R41 ;  /* 0x000000290011c202 */ /* 0x000fe20000000f00 */
[--C-:B--2---:R-:W-:Y:S02]  /*11f0*/  HADD2.F32 R25, -RZ, R24.reuse.H0_H0 ;  /* 0x20000018ff197230 */ /* 0x104fe40000004100 */
[----:B------:R-:W-:-:S05]  /*1200*/  HADD2.F32 R48, -RZ, R24.H1_H1 ;  /* 0x30000018ff307230 */ /* 0x000fca0000004100 */
[----:B------:R-:W-:Y:S01]  /*1210*/  FADD.FTZ R27, R25, R48 ;  /* 0x00000030191b7221 */ /* 0x000fe20000010000 */
[----:B------:R-:W-:-:S04]  /*1220*/  FMUL.FTZ R48, R48, R48 ;  /* 0x0000003030307220 */ /* 0x000fc80000410000 */
[----:B------:R-:W-:Y:S01]  /*1230*/  FFMA.FTZ R47, R25, R25, R48 ;  /* 0x00000019192f7223 */ /* 0x000fe20000010030 */
[----:B------:R-:W-:-:S10]  /*1240*/  HFMA2.MMA R25, -RZ, RZ, 0, 0 ;  /* 0x00000000ff197435 */ /* 0x000fd400000001ff */
[----:B------:R-:W2:Y:S01]  /*1250*/  @!P6 LDG.E R25, desc[UR10][R28.64] ;  /* 0x0000000a1c19e981 */ /* 0x000ea2000c1e1900 */
[----:B------:R-:W-:Y:S02]  /*1260*/  FADD.FTZ R46, R46, R27 ;  /* 0x0000001b2e2e7221 */ /* 0x000fe40000010000 */
[----:B------:R-:W0:Y:S02]  /*1270*/  @!P4 LDC.64 R26, c[0x0][0x270] ;  /* 0x00009c00ff1acb82 */ /* 0x000e240000000a00 */
[----:B0-----:R-:W-:-:S04]  /*1280*/  @!P4 IMAD R50, R15, R26, RZ ;  /* 0x0000001a0f32c224 */ /* 0x001fc800078e02ff */
[C---:B------:R-:W-:Y:S02]  /*1290*/  @!P4 IMAD R45, R13.reuse, R27, R50 ;  /* 0x0000001b0d2dc224 */ /* 0x040fe400078e0232 */
[----:B------:R-:W-:Y:S02]  /*12a0*/  @!P4 IMAD.WIDE.U32 R26, R13, R26, R16 ;  /* 0x0000001a0d1ac225 */ /* 0x000fe400078e0010 */
[----:B------:R-:W0:Y:S01]  /*12b0*/  @!P4 LDC.64 R16, c[0x0][0x220] ;  /* 0x00008800ff10cb82 */ /* 0x000e220000000a00 */
[----:B------:R-:W-:Y:S02]  /*12c0*/  IADD3 R49, R0, 0x1a0, RZ ;  /* 0x000001a000317810 */ /* 0x000fe40007ffe0ff */
[----:B------:R-:W-:Y:S02]  /*12d0*/  @!P4 IADD3 R27, R27, R45, RZ ;  /* 0x0000002d1b1bc210 */ /* 0x000fe40007ffe0ff */
[----:B------:R-:W-:Y:S02]  /*12e0*/  SHF.R.S32.HI R45, RZ, 0x1f, R49 ;  /* 0x0000001fff2d7819 */ /* 0x000fe40000011431 */
[----:B0-----:R-:W-:-:S04]  /*12f0*/  @!P4 LEA R16, P5, R26, R16, 0x1 ;  /* 0x000000101a10c211 */ /* 0x001fc800078a08ff */
[----:B------:R-:W-:Y:S02]  /*1300*/  @!P4 LEA.HI.X R17, R26, R17, R27, 0x1, P5 ;  /* 0x000000111a11c211 */ /* 0x000fe400028f0c1b */
[----:B------:R-:W-:-:S04]  /*1310*/  ISETP.GE.U32.AND P5, PT, R49, UR12, PT ;  /* 0x0000000c31007c0c */ /* 0x000fc8000bfa6070 */
[----:B------:R-:W-:-:S04]  /*1320*/  ISETP.GE.AND.EX P5, PT, R45, UR13, PT, P5 ;  /* 0x0000000d2d007c0c */ /* 0x000fc8000bfa6350 */
[----:B------:R-:W-:Y:S01]  /*1330*/  ISETP.GT.U32.OR P5, PT, R37, 0x1ff, P5 ;  /* 0x000001ff2500780c */ /* 0x000fe20002fa4470 */
[----:B------:R-:W-:-:S12]  /*1340*/  FADD.FTZ R47, R44, R47 ;  /* 0x0000002f2c2f7221 */ /* 0x000fd80000010000 */
[----:B------:R-:W-:Y:S01]  /*1350*/  @!P5 MOV R44, R38 ;  /* 0x00000026002cd202 */ /* 0x000fe20000000f00 */
[--C-:B--2---:R-:W-:Y:S02]  /*1360*/  HADD2.F32 R48, -RZ, R25.reuse.H0_H0 ;  /* 0x20000019ff307230 */ /* 0x104fe40000004100 */
[----:B------:R-:W-:-:S05]  /*1370*/  HADD2.F32 R51, -RZ, R25.H1_H1 ;  /* 0x30000019ff337230 */ /* 0x000fca0000004100 */
[----:B------:R-:W-:-:S04]  /*1380*/  FADD.FTZ R27, R48, R51 ;  /* 0x00000033301b7221 */ /* 0x000fc80000010000 */
[----:B------:R-:W-:Y:S02]  /*1390*/  FADD.FTZ R46, R46, R27 ;  /* 0x0000001b2e2e7221 */ /* 0x000fe40000010000 */
[----:B------:R-:W0:Y:S02]  /*13a0*/  @!P5 LDC.64 R26, c[0x0][0x270] ;  /* 0x00009c00ff1adb82 */ /* 0x000e240000000a00 */
[----:B0-----:R-:W-:Y:S01]  /*13b0*/  @!P5 IMAD R28, R45, R26, RZ ;  /* 0x0000001a2d1cd224 */ /* 0x001fe200078e02ff */
[----:B------:R-:W-:-:S03]  /*13c0*/  @!P5 MOV R45, R41 ;  /* 0x00000029002dd202 */ /* 0x000fc60000000f00 */
[C---:B------:R-:W-:Y:S02]  /*13d0*/  @!P5 IMAD R27, R49.reuse, R27, R28 ;  /* 0x0000001b311bd224 */ /* 0x040fe400078e021c */
[----:B------:R-:W-:-:S05]  /*13e0*/  @!P5 IMAD.WIDE.U32 R44, R49, R26, R44 ;  /* 0x0000001a312cd225 */ /* 0x000fca00078e002c */
[----:B------:R-:W-:Y:S02]  /*13f0*/  @!P5 IADD3 R29, R45, R27, RZ ;  /* 0x0000001b2d1dd210 */ /* 0x000fe40007ffe0ff */
[----:B------:R-:W0:Y:S02]  /*1400*/  @!P5 LDC.64 R26, c[0x0][0x220] ;  /* 0x00008800ff1adb82 */ /* 0x000e240000000a00 */
[----:B0-----:R-:W-:-:S04]  /*1410*/  @!P5 LEA R28, P6, R44, R26, 0x1 ;  /* 0x0000001a2c1cd211 */ /* 0x001fc800078c08ff */
[----:B------:R-:W-:Y:S02]  /*1420*/  @!P5 LEA.HI.X R29, R44, R27, R29, 0x1, P6 ;  /* 0x0000001b2c1dd211 */ /* 0x000fe400030f0c1d */
[----:B------:R-:W-:Y:S02]  /*1430*/  LOP3.LUT P6, RZ, R36, 0x100, RZ, 0xc0, !PT ;  /* 0x0000010024ff7812 */ /* 0x000fe400078cc0ff */
[----:B------:R-:W-:Y:S01]  /*1440*/  CS2R R26, SRZ ;  /* 0x00000000001a7805 */ /* 0x000fe2000001ff00 */
[----:B------:R-:W-:-:S10]  /*1450*/  FMUL.FTZ R51, R51, R51 ;  /* 0x0000003333337220 */ /* 0x000fd40000410000 */
[----:B------:R-:W2:Y:S01]  /*1460*/  @!P6 LDG.E R27, desc[UR10][R30.64] ;  /* 0x0000000a1e1be981 */ /* 0x000ea2000c1e1900 */
[----:B------:R-:W-:Y:S01]  /*1470*/  FFMA.FTZ R48, R48, R48, R51 ;  /* 0x0000003030307223 */ /* 0x000fe20000010033 */
[----:B------:R-:W-:Y:S02]  /*1480*/  IADD3 R49, R0, 0x1c0, RZ ;  /* 0x000001c000317810 */ /* 0x000fe40007ffe0ff */
[----:B------:R0:W3:Y:S01]  /*1490*/  @!P5 LDG.E R26, desc[UR10][R28.64] ;  /* 0x0000000a1c1ad981 */ /* 0x0000e2000c1e1900 */
[----:B------:R-:W-:Y:S01]  /*14a0*/  FADD.FTZ R47, R47, R48 ;  /* 0x000000302f2f7221 */ /* 0x000fe20000010000 */
[----:B------:R-:W-:Y:S01]  /*14b0*/  ISETP.GE.U32.AND P5, PT, R49, UR12, PT ;  /* 0x0000000c31007c0c */ /* 0x000fe2000bfa6070 */
[--C-:B--2---:R-:W-:Y:S02]  /*14c0*/  HADD2.F32 R48, -RZ, R27.reuse.H0_H0 ;  /* 0x2000001bff307230 */ /* 0x104fe40000004100 */
[----:B------:R-:W-:-:S05]  /*14d0*/  HADD2.F32 R51, -RZ, R27.H1_H1 ;  /* 0x3000001bff337230 */ /* 0x000fca0000004100 */
[----:B------:R-:W-:-:S04]  /*14e0*/  FADD.FTZ R45, R48, R51 ;  /* 0x00000033302d7221 */ /* 0x000fc80000010000 */
[----:B------:R-:W-:Y:S01]  /*14f0*/  FADD.FTZ R46, R46, R45 ;  /* 0x0000002d2e2e7221 */ /* 0x000fe20000010000 */
[----:B------:R-:W-:-:S04]  /*1500*/  SHF.R.S32.HI R45, RZ, 0x1f, R49 ;  /* 0x0000001fff2d7819 */ /* 0x000fc80000011431 */
[----:B------:R-:W-:-:S04]  /*1510*/  ISETP.GE.AND.EX P5, PT, R45, UR13, PT, P5 ;  /* 0x0000000d2d007c0c */ /* 0x000fc8000bfa6350 */
[----:B------:R-:W-:-:S13]  /*1520*/  ISETP.GT.U32.OR P5, PT, R37, 0x1ff, P5 ;  /* 0x000001ff2500780c */ /* 0x000fda0002fa4470 */
[----:B0-----:R-:W0:Y:S01]  /*1530*/  @!P5 LDC.64 R28, c[0x0][0x270] ;  /* 0x00009c00ff1cdb82 */ /* 0x001e220000000a00 */
[----:B------:R-:W-:Y:S01]  /*1540*/  @!P5 MOV R44, R38 ;  /* 0x00000026002cd202 */ /* 0x000fe20000000f00 */
        /* <DEDUP_REMOVED lines=14> */
[----:B------:R0:W4:Y:S01]  /*1630*/  @!P5 LDG.E R28, desc[UR10][R30.64] ;  /* 0x0000000a1e1cd981 */ /* 0x000122000c1e1900 */
        /* <DEDUP_REMOVED lines=19> */
[----:B------:R-:W-:Y:S02]  /*1770*/  CS2R R30, SRZ ;  /* 0x00000000001e7805 */ /* 0x000fe4000001ff00 */
[----:B------:R-:W-:-:S04]  /*1780*/  LOP3.LUT P6, RZ, R36, 0x4, RZ, 0xc0, !PT ;  /* 0x0000000424ff7812 */ /* 0x000fc800078cc0ff */
[----:B------:R0:W2:Y:S01]  /*1790*/  @!P5 LDG.E R30, desc[UR10][R32.64] ;  /* 0x0000000a201ed981 */ /* 0x0000a2000c1e1900 */
[----:B------:R-:W-:Y:S01]  /*17a0*/  LOP3.LUT P5, RZ, R36, 0x8, RZ, 0xc0, !PT ;  /* 0x0000000824ff7812 */ /* 0x000fe200078ac0ff */
[----:B0-----:R-:W-:-:S12]  /*17b0*/  HFMA2.MMA R32, -RZ, RZ, 0, 0 ;  /* 0x00000000ff207435 */ /* 0x001fd800000001ff */
[----:B------:R-:W5:Y:S04]  /*17c0*/  @!P5 LDG.E R31, desc[UR10][R34.64] ;  /* 0x0000000a221fd981 */ /* 0x000f68000c1e1900 */
[----:B------:R-:W3:Y:S01]  /*17d0*/  @!P6 LDG.E R32, desc[UR10][R22.64] ;  /* 0x0000000a1620e981 */ /* 0x000ee2000c1e1900 */
[----:B------:R-:W-:-:S04]  /*17e0*/  FMUL.FTZ R51, R51, R51 ;  /* 0x0000003333337220 */ /* 0x000fc80000410000 */
[----:B------:R-:W-:-:S04]  /*17f0*/  FFMA.FTZ R48, R48, R48, R51 ;  /* 0x0000003030307223 */ /* 0x000fc80000010033 */
[----:B------:R-:W-:Y:S01]  /*1800*/  FADD.FTZ R47, R47, R48 ;  /* 0x000000302f2f7221 */ /* 0x000fe20000010000 */
[--C-:B-----5:R-:W-:Y:S02]  /*1810*/  HADD2.F32 R44, -RZ, R31.reuse.H0_H0 ;  /* 0x2000001fff2c7230 */ /* 0x120fe40000004100 */
[----:B------:R-:W-:Y:S02]  /*1820*/  HADD2.F32 R45, -RZ, R31.H1_H1 ;  /* 0x3000001fff2d7230 */ /* 0x000fe40000004100 */
[----:B---3--:R-:W-:-:S03]  /*1830*/  HADD2.F32 R33, -RZ, R32.H0_H0 ;  /* 0x20000020ff217230 */ /* 0x008fc60000004100 */
[----:B------:R-:W-:Y:S01]  /*1840*/  FADD.FTZ R49, R44, R45 ;  /* 0x0000002d2c317221 */ /* 0x000fe20000010000 */
[----:B------:R-:W-:Y:S02]  /*1850*/  HADD2.F32 R34, -RZ, R32.H1_H1 ;  /* 0x30000020ff227230 */ /* 0x000fe40000004100 */
[----:B------:R-:W-:-:S03]  /*1860*/  FMUL.FTZ R45, R45, R45 ;  /* 0x0000002d2d2d7220 */ /* 0x000fc60000410000 */
[----:B------:R-:W-:Y:S01]  /*1870*/  FADD.FTZ R35, R33, R34 ;  /* 0x0000002221237221 */ /* 0x000fe20000010000 */
[----:B------:R-:W-:Y:S01]  /*1880*/  FFMA.FTZ R44, R44, R44, R45 ;  /* 0x0000002c2c2c7223 */ /* 0x000fe2000001002d */
[----:B------:R-:W-:-:S03]  /*1890*/  FMUL.FTZ R34, R34, R34 ;  /* 0x0000002222227220 */ /* 0x000fc60000410000 */
[----:B------:R-:W-:Y:S01]  /*18a0*/  FADD.FTZ R44, R47, R44 ;  /* 0x0000002c2f2c7221 */ /* 0x000fe20000010000 */
[----:B------:R-:W-:-:S04]  /*18b0*/  FFMA.FTZ R33, R33, R33, R34 ;  /* 0x0000002121217223 */ /* 0x000fc80000010022 */
[----:B------:R-:W-:Y:S01]  /*18c0*/  FADD.FTZ R44, R44, R33 ;  /* 0x000000212c2c7221 */ /* 0x000fe20000010000 */
[----:B------:R-:W-:-:S06]  /*18d0*/  MOV R33, RZ ;  /* 0x000000ff00217202 */ /* 0x000fcc0000000f00 */
[----:B------:R-:W3:Y:S02]  /*18e0*/  @!P2 LDG.E R33, desc[UR10][R20.64] ;  /* 0x0000000a1421a981 */ /* 0x000ee4000c1e1900 */
[--C-:B---3--:R-:W-:Y:S02]  /*18f0*/  HADD2.F32 R34, -RZ, R33.reuse.H0_H0 ;  /* 0x20000021ff227230 */ /* 0x108fe40000004100 */
[----:B------:R-:W-:-:S05]  /*1900*/  HADD2.F32 R23, -RZ, R33.H1_H1 ;  /* 0x30000021ff177230 */ /* 0x000fca0000004100 */
[----:B------:R-:W-:Y:S01]  /*1910*/  FADD.FTZ R22, R34, R23 ;  /* 0x0000001722167221 */ /* 0x000fe20000010000 */
[----:B------:R-:W-:-:S04]  /*1920*/  FMUL.FTZ R23, R23, R23 ;  /* 0x0000001717177220 */ /* 0x000fc80000410000 */
[----:B------:R-:W-:Y:S01]  /*1930*/  FFMA.FTZ R23, R34, R34, R23 ;  /* 0x0000002222177223 */ /* 0x000fe20000010017 */
[----:B------:R-:W-:-:S10]  /*1940*/  HFMA2.MMA R34, -RZ, RZ, 0, 0 ;  /* 0x00000000ff227435 */ /* 0x000fd400000001ff */
[----:B------:R-:W3:Y:S01]  /*1950*/  @!P3 LDG.E R34, desc[UR10][R18.64] ;  /* 0x0000000a1222b981 */ /* 0x000ee2000c1e1900 */
[----:B------:R-:W-:-:S04]  /*1960*/  FADD.FTZ R46, R46, R49 ;  /* 0x000000312e2e7221 */ /* 0x000fc80000010000 */
[----:B------:R-:W-:-:S04]  /*1970*/  FADD.FTZ R35, R46, R35 ;  /* 0x000000232e237221 */ /* 0x000fc80000010000 */
[----:B------:R-:W-:Y:S01]  /*1980*/  FADD.FTZ R22, R35, R22 ;  /* 0x0000001623167221 */ /* 0x000fe20000010000 */
[--C-:B---3--:R-:W-:Y:S02]  /*1990*/  HADD2.F32 R35, -RZ, R34.reuse.H0_H0 ;  /* 0x20000022ff237230 */ /* 0x108fe40000004100 */
[----:B------:R-:W-:-:S05]  /*19a0*/  HADD2.F32 R20, -RZ, R34.H1_H1 ;  /* 0x30000022ff147230 */ /* 0x000fca0000004100 */
[----:B------:R-:W-:Y:S01]  /*19b0*/  FADD.FTZ R21, R35, R20 ;  /* 0x0000001423157221 */ /* 0x000fe20000010000 */
[----:B------:R-:W-:-:S04]  /*19c0*/  FMUL.FTZ R20, R20, R20 ;  /* 0x0000001414147220 */ /* 0x000fc80000410000 */
[----:B------:R-:W-:Y:S01]  /*19d0*/  FFMA.FTZ R20, R35, R35, R20 ;  /* 0x0000002323147223 */ /* 0x000fe20000010014 */
[----:B------:R-:W-:-:S06]  /*19e0*/  MOV R35, RZ ;  /* 0x000000ff00237202 */ /* 0x000fcc0000000f00 */
[----:B------:R0:W3:Y:S01]  /*19f0*/  @!P4 LDG.E R35, desc[UR10][R16.64] ;  /* 0x0000000a1023c981 */ /* 0x0000e2000c1e1900 */
[----:B------:R-:W-:Y:S01]  /*1a00*/  FADD.FTZ R23, R44, R23 ;  /* 0x000000172c177221 */ /* 0x000fe20000010000 */
[----:B------:R-:W-:-:S03]  /*1a10*/  FADD.FTZ R21, R22, R21 ;  /* 0x0000001516157221 */ /* 0x000fc60000010000 */
[----:B------:R-:W-:Y:S01]  /*1a20*/  FADD.FTZ R20, R23, R20 ;  /* 0x0000001417147221 */ /* 0x000fe20000010000 */
[----:B------:R-:W-:-:S05]  /*1a30*/  HADD2.F32 R23, -RZ, R26.H1_H1 ;  /* 0x3000001aff177230 */ /* 0x000fca0000004100 */
[----:B0-----:R-:W-:Y:S01]  /*1a40*/  FMUL.FTZ R17, R23, R23 ;  /* 0x0000001717117220 */ /* 0x001fe20000410000 */
[----:B------:R-:W0:Y:S01]  /*1a50*/  S2UR UR8, SR_CgaCtaId ;  /* 0x00000000000879c3 */ /* 0x000e220000008800 */
[----:B------:R-:W-:Y:S02]  /*1a60*/  UMOV UR7, 0x400 ;  /* 0x0000040000077882 */ /* 0x000fe40000000000 */
[----:B0-----:R-:W-:Y:S01]  /*1a70*/  ULEA UR7, UR8, UR7, 0x18 ;  /* 0x0000000708077291 */ /* 0x001fe2000f8ec03f */
[----:B------:R-:W-:Y:S01]  /*1a80*/  BSSY B0, `(.L_x_2533) ;  /* 0x0000067000007945 */ /* 0x000fe20003800000 */
[--C-:B---3--:R-:W-:Y:S02]  /*1a90*/  HADD2.F32 R45, -RZ, R35.reuse.H1_H1 ;  /* 0x30000023ff2d7230 */ /* 0x108fe40000004100 */
[----:B------:R-:W-:-:S03]  /*1aa0*/  HADD2.F32 R18, -RZ, R35.H0_H0 ;  /* 0x20000023ff127230 */ /* 0x000fc60000004100 */
[----:B------:R-:W-:Y:S02]  /*1ab0*/  FMUL.FTZ R19, R45, R45 ;  /* 0x0000002d2d137220 */ /* 0x000fe40000410000 */
[C---:B------:R-:W-:Y:S02]  /*1ac0*/  FADD.FTZ R22, R18.reuse, R45 ;  /* 0x0000002d12167221 */ /* 0x040fe40000010000 */
[----:B------:R-:W-:Y:S01]  /*1ad0*/  FFMA.FTZ R19, R18, R18, R19 ;  /* 0x0000001212137223 */ /* 0x000fe20000010013 */
[----:B------:R-:W-:Y:S02]  /*1ae0*/  HADD2.F32 R18, -RZ, R26.H0_H0 ;  /* 0x2000001aff127230 */ /* 0x000fe40000004100 */
[----:B------:R-:W-:Y:S01]  /*1af0*/  FADD.FTZ R21, R21, R22 ;  /* 0x0000001615157221 */ /* 0x000fe20000010000 */
[----:B------:R-:W-:Y:S02]  /*1b00*/  FADD.FTZ R19, R20, R19 ;  /* 0x0000001314137221 */ /* 0x000fe40000010000 */
[C---:B------:R-:W-:Y:S01]  /*1b10*/  FADD.FTZ R16, R18.reuse, R23 ;  /* 0x0000001712107221 */ /* 0x040fe20000010000 */
[----:B------:R-:W-:Y:S01]  /*1b20*/  FFMA.FTZ R18, R18, R18, R17 ;  /* 0x0000001212127223 */ /* 0x000fe20000010011 */
[----:B----4-:R-:W-:-:S02]  /*1b30*/  HADD2.F32 R20, -RZ, R28.H1_H1 ;  /* 0x3000001cff147230 */ /* 0x010fc40000004100 */
[----:B------:R-:W-:Y:S01]  /*1b40*/  HADD2.F32 R17, -RZ, R28.H0_H0 ;  /* 0x2000001cff117230 */ /* 0x000fe20000004100 */
[----:B------:R-:W0:Y:S01]  /*1b50*/  S2R R23, SR_LANEID ;  /* 0x0000000000177919 */ /* 0x000e220000000000 */
[----:B------:R-:W-:Y:S01]  /*1b60*/  FADD.FTZ R18, R19, R18 ;  /* 0x0000001213127221 */ /* 0x000fe20000010000 */
[----:B------:R-:W-:Y:S01]  /*1b70*/  FADD.FTZ R16, R21, R16 ;  /* 0x0000001015107221 */ /* 0x000fe20000010000 */
[----:B------:R-:W-:Y:S01]  /*1b80*/  FMUL.FTZ R22, R20, R20 ;  /* 0x0000001414167220 */ /* 0x000fe20000410000 */
[C---:B------:R-:W-:Y:S01]  /*1b90*/  FADD.FTZ R19, R17.reuse, R20 ;  /* 0x0000001411137221 */ /* 0x040fe20000010000 */
[--C-:B--2---:R-:W-:Y:S02]  /*1ba0*/  HADD2.F32 R20, -RZ, R30.reuse.H1_H1 ;  /* 0x3000001eff147230 */ /* 0x104fe40000004100 */
[----:B------:R-:W-:Y:S01]  /*1bb0*/  FFMA.FTZ R17, R17, R17, R22 ;  /* 0x0000001111117223 */ /* 0x000fe20000010016 */
[----:B------:R-:W-:Y:S01]  /*1bc0*/  FADD.FTZ R16, R16, R19 ;  /* 0x0000001310107221 */ /* 0x000fe20000010000 */
[----:B------:R-:W-:-:S02]  /*1bd0*/  HADD2.F32 R19, -RZ, R30.H0_H0 ;  /* 0x2000001eff137230 */ /* 0x000fc40000004100 */
[----:B------:R-:W-:Y:S01]  /*1be0*/  FMUL.FTZ R22, R20, R20 ;  /* 0x0000001414167220 */ /* 0x000fe20000410000 */
[----:B------:R-:W-:-:S03]  /*1bf0*/  FADD.FTZ R17, R18, R17 ;  /* 0x0000001112117221 */ /* 0x000fc60000010000 */
[C---:B------:R-:W-:Y:S01]  /*1c00*/  FFMA.FTZ R22, R19.reuse, R19, R22 ;  /* 0x0000001313167223 */ /* 0x040fe20000010016 */
[----:B------:R-:W-:-:S03]  /*1c10*/  FADD.FTZ R21, R19, R20 ;  /* 0x0000001413157221 */ /* 0x000fc60000010000 */
[----:B------:R-:W-:Y:S01]  /*1c20*/  FADD.FTZ R17, R17, R22 ;  /* 0x0000001611117221 */ /* 0x000fe20000010000 */
[----:B------:R-:W-:-:S04]  /*1c30*/  FADD.FTZ R16, R16, R21 ;  /* 0x0000001510107221 */ /* 0x000fc80000010000 */
        /* <DEDUP_REMOVED lines=24> */
[----:B------:R-:W-:Y:S01]  /*1dc0*/  SHF.R.S32.HI R18, RZ, 0x1f, R37 ;  /* 0x0000001fff127819 */ /* 0x000fe20000011425 */
[----:B-1----:R-:W-:-:S03]  /*1dd0*/  @!P5 FADD.FTZ R16, R16, R19 ;  /* 0x000000131010d221 */ /* 0x002fc60000010000 */
[----:B------:R-:W-:Y:S02]  /*1de0*/  LEA.HI R18, R18, R37, RZ, 0x5 ;  /* 0x0000002512127211 */ /* 0x000fe400078f28ff */
[----:B------:R-:W-:Y:S02]  /*1df0*/  ISETP.NE.AND P5, PT, R23, RZ, PT ;  /* 0x000000ff1700720c */ /* 0x000fe40003fa5270 */
[----:B------:R-:W-:-:S04]  /*1e00*/  SHF.R.S32.HI R18, RZ, 0x5, R18 ;  /* 0x00000005ff127819 */ /* 0x000fc80000011412 */
[----:B------:R-:W-:-:S07]  /*1e10*/  LEA R18, R18, UR7, 0x3 ;  /* 0x0000000712127c11 */ /* 0x000fce000f8e18ff */
        /* <DEDUP_REMOVED lines=8> */
[----:B------:R-:W1:Y:S01]  /*1ea0*/  LDS.128 R20, [UR7+0x20] ;  /* 0x00002007ff147984 */ /* 0x000e620008000c00 */
[----:B0-----:R-:W-:Y:S01]  /*1eb0*/  FADD.FTZ R37, R16, R18 ;  /* 0x0000001210257221 */ /* 0x001fe20000010000 */
[----:B------:R-:W-:-:S03]  /*1ec0*/  FADD.FTZ R16, R17, R19 ;  /* 0x0000001311107221 */ /* 0x000fc60000010000 */
[----:B-1----:R-:W-:Y:S01]  /*1ed0*/  FADD.FTZ R37, R37, R20 ;  /* 0x0000001425257221 */ /* 0x002fe20000010000 */
        /* <DEDUP_REMOVED lines=33> */
.L_x_2534:
[----:B------:R-:W-:Y:S05]  /*20f0*/  BSYNC B0 ;  /* 0x0000000000007941 */ /* 0x000fea0003800000 */
.L_x_2533:
[----:B------:R-:W0:Y:S02]  /*2100*/  LDC R22, c[0x0][0xc] ;  /* 0x00000300ff167b82 */ /* 0x000e240000000800 */
[----:B0-----:R-:W-:-:S13]  /*2110*/  ISETP.GE.U32.AND P6, PT, R22, 0x2, PT ;  /* 0x000000021600780c */ /* 0x001fda0003fc6070 */
[----:B------:R-:W-:Y:S05]  /*2120*/  @!P6 BRA `(.L_x_2535) ;  /* 0x0000001000a0e947 */ /* 0x000fea0003800000 */
[----:B------:R-:W0:Y:S01]  /*2130*/  S2R R20, SR_CTAID.Y ;  /* 0x0000000000147919 */ /* 0x000e220000002600 */
[----:B------:R-:W1:Y:S01]  /*2140*/  LDC R21, c[0x0][0x10] ;  /* 0x00000400ff157b82 */ /* 0x000e620000000800 */
[----:B------:R-:W-:-:S07]  /*2150*/  ULOP3.LUT UR7, UR4, 0x1, URZ, 0xc0, !UPT ;  /* 0x0000000104077892 */ /* 0x000fce000f8ec03f */
[----:B------:R-:W2:Y:S08]  /*2160*/  LDC.64 R18, c[0x0][0x240] ;  /* 0x00009000ff127b82 */ /* 0x000eb00000000a00 */
[----:B------:R-:W3:Y:S01]  /*2170*/  LDC.64 R44, c[0x0][0x248] ;  /* 0x00009200ff2c7b82 */ /* 0x000ee20000000a00 */
[----:B-1----:R-:W-:-:S05]  /*2180*/  IMAD R23, R21, UR7, RZ ;  /* 0x0000000715177c24 */ /* 0x002fca000f8e02ff */
[C---:B0-----:R-:W-:Y:S01]  /*2190*/  IADD3 R37, R23.reuse, R20, RZ ;  /* 0x0000001417257210 */ /* 0x041fe20007ffe0ff */
[----:B------:R-:W-:-:S04]  /*21a0*/  IMAD R23, R23, R22, RZ ;  /* 0x0000001617177224 */ /* 0x000fc800078e02ff */
[----:B--2---:R-:W-:Y:S01]  /*21b0*/  IMAD.WIDE.U32 R18, R37, 0x4, R18 ;  /* 0x0000000425127825 */ /* 0x004fe200078e0012 */
[----:B------:R-:W-:-:S05]  /*21c0*/  SHF.L.U32 R23, R23, 0x1, RZ ;  /* 0x0000000117177819 */ /* 0x000fca00000006ff */
[----:B---3--:R-:W-:Y:S01]  /*21d0*/  IMAD.WIDE R44, R23, 0x4, R44 ;  /* 0x00000004172c7825 */ /* 0x008fe200078e022c */
[----:B------:R-:W-:Y:S06]  /*21e0*/  @P5 BRA `(.L_x_2536) ;  /* 0x0000000000505947 */ /* 0x000fec0003800000 */
[----:B------:R-:W-:Y:S01]  /*21f0*/  ULOP3.LUT UP0, URZ, UR4, 0x2, URZ, 0xc0, !UPT ;  /* 0x00000002043f7892 */ /* 0x000fe2000f80c03f */
[----:B------:R-:W-:Y:S01]  /*2200*/  IMAD R47, R21, UR6, R20 ;  /* 0x00000006152f7c24 */ /* 0x000fe2000f8e0214 */
[----:B------:R-:W-:Y:S02]  /*2210*/  UMOV UR7, 0xffffffff ;  /* 0xffffffff00077882 */ /* 0x000fe40000000000 */
[----:B------:R-:W-:Y:S01]  /*2220*/  USEL UR7, UR7, 0x1, UP0 ;  /* 0x0000000107077887 */ /* 0x000fe20008000000 */
[----:B------:R-:W-:Y:S01]  /*2230*/  IMAD.WIDE.U32 R46, R47, 0x8, R44 ;  /* 0x000000082f2e7825 */ /* 0x000fe200078e002c */
[----:B------:R-:W-:-:S04]  /*2240*/  PLOP3.LUT P6, PT, PT, PT, UP0, 0x40, 0x0 ;  /* 0x000000000000781c */ /* 0x000fc80003fce808 */
[----:B------:R-:W-:Y:S01]  /*2250*/  SEL R48, R22, RZ, P6 ;  /* 0x000000ff16307207 */ /* 0x000fe20003000000 */
[----:B------:R0:W-:Y:S01]  /*2260*/  STG.E.64 desc[UR10][R46.64], R16 ;  /* 0x000000102e007986 */ /* 0x0001e2000c101b0a */
[----:B------:R-:W-:Y:S02]  /*2270*/  MOV R23, UR7 ;  /* 0x0000000700177c02 */ /* 0x000fe40008000f00 */
[----:B------:R-:W-:Y:S01]  /*2280*/  ISETP.NE.AND P6, PT, R48, -0x1, PT ;  /* 0xffffffff3000780c */ /* 0x000fe20003fc5270 */
[----:B------:R-:W-:Y:S06]  /*2290*/  MEMBAR.ALL.GPU ;  /* 0x0000000000007992 */ /* 0x000fec000000a000 */
[----:B------:R-:W-:-:S00]  /*22a0*/  ERRBAR ;  /* 0x00000000000079ab */ /* 0x000fc00000000000 */
[----:B------:R-:W-:Y:S06]  /*22b0*/  CGAERRBAR ;  /* 0x00000000000075ab */ /* 0x000fec0000000000 */
[----:B------:R0:W-:Y:S01]  /*22c0*/  REDG.E.ADD.S32.STRONG.GPU desc[UR10][R18.64], R23 ;  /* 0x000000171200798e */ /* 0x0001e2000c10e38a */
[----:B------:R-:W-:Y:S05]  /*22d0*/  @!P6 BRA `(.L_x_2536) ;  /* 0x000000000014e947 */ /* 0x000fea0003800000 */
.L_x_2537:
[----:B0-----:R-:W2:Y:S04]  /*22e0*/  LDG.E.STRONG.GPU R23, desc[UR10][R18.64] ;  /* 0x0000000a12177981 */ /* 0x001ea8000c1ef900 */
[----:B--2---:R-:W-:Y:S01]  /*22f0*/  CCTL.IVALL ;  /* 0x00000000ff00798f */ /* 0x004fe20002000000 */
[----:B------:R-:W-:Y:S05]  /*2300*/  YIELD ;  /* 0x0000000000007946 */ /* 0x000fea0003800000 */
[----:B------:R-:W-:-:S13]  /*2310*/  ISETP.NE.AND P6, PT, R23, R48, PT ;  /* 0x000000301700720c */ /* 0x000fda0003fc5270 */
[----:B------:R-:W-:Y:S05]  /*2320*/  @P6 BRA `(.L_x_2537) ;  /* 0xfffffffc00ec6947 */ /* 0x000fea000383ffff */
.L_x_2536:
        /* <DEDUP_REMOVED lines=11> */
[C---:B------:R-:W-:Y:S02]  /*23e0*/  ISETP.GT.AND P6, PT, R19.reuse, RZ, PT ;  /* 0x000000ff1300720c */ /* 0x040fe40003fc4270 */
[----:B------:R-:W-:-:S11]  /*23f0*/  R2UR UR7, R19 ;  /* 0x00000000130772ca */ /* 0x000fd600000e0000 */
[----:B------:R-:W-:Y:S05]  /*2400*/  @!P6 BRA `(.L_x_2539) ;  /* 0x0000000800f0e947 */ /* 0x000fea0003800000 */
[----:B------:R-:W-:Y:S02]  /*2410*/  UISETP.GT.AND UP1, UPT, UR7, 0xc, UPT ;  /* 0x0000000c0700788c */ /* 0x000fe4000bf24270 */
[----:B------:R-:W-:-:S04]  /*2420*/  UPLOP3.LUT UP0, UPT, UPT, UPT, UPT, 0x80, 0x0 ;  /* 0x000000000000789c */ /* 0x000fc80003f0f070 */
[----:B------:R-:W-:-:S13]  /*2430*/  PLOP3.LUT P6, PT, PT, PT, UP1, 0x40, 0x0 ;  /* 0x000000000000781c */ /* 0x000fda0003fce818 */
[----:B------:R-:W-:Y:S05]  /*2440*/  @P6 BRA `(.L_x_2540) ;  /* 0x0000000400dc6947 */ /* 0x000fea0003800000 */
[----:B------:R-:W0:Y:S01]  /*2450*/  S2UR UR8, SR_CTAID.X ;  /* 0x00000000000879c3 */ /* 0x000e220000002500 */
[----:B------:R-:W-:-:S11]  /*2460*/  UPLOP3.LUT UP0, UPT, UPT, UPT, UPT, 0x40, 0x0 ;  /* 0x000000000000789c */ /* 0x000fd60003f0e870 */
.L_x_2541:
        /* <DEDUP_REMOVED lines=110> */
[----:B------:R-:W-:Y:S01]  /*2b50*/  UIADD3 UR7, UR7, -0x10, URZ ;  /* 0xfffffff007077890 */ /* 0x000fe2000fffe03f */
[----:B------:R-:W-:-:S03]  /*2b60*/  IADD3 R23, R23, 0x10, RZ ;  /* 0x0000001017177810 */ /* 0x000fc60007ffe0ff */
[----:B------:R-:W-:Y:S01]  /*2b70*/  UISETP.GT.AND UP1, UPT, UR7, 0xc, UPT ;  /* 0x0000000c0700788c */ /* 0x000fe2000bf24270 */
[----:B--2---:R-:W-:Y:S01]  /*2b80*/  @!P6 FADD.FTZ R16, R16, R18 ;  /* 0x000000121010e221 */ /* 0x004fe20000010000 */
[----:B------:R-:W-:-:S04]  /*2b90*/  @!P6 FADD.FTZ R17, R17, R19 ;  /* 0x000000131111e221 */ /* 0x000fc80000010000 */
[----:B------:R-:W-:-:S13]  /*2ba0*/  PLOP3.LUT P6, PT, PT, PT, UP1, 0x80, 0x0 ;  /* 0x000000000000781c */ /* 0x000fda0003fcf018 */
[----:B------:R-:W-:Y:S05]  /*2bb0*/  @P6 BRA `(.L_x_2541) ;  /* 0xfffffff8002c6947 */ /* 0x000fea000383ffff */
.L_x_2540:
[----:B------:R-:W-:-:S06]  /*2bc0*/  UISETP.GT.AND UP1, UPT, UR7, 0x4, UPT ;  /* 0x000000040700788c */ /* 0x000fcc000bf24270 */
[----:B------:R-:W-:-:S13]  /*2bd0*/  PLOP3.LUT P6, PT, PT, PT, UP1, 0x40, 0x0 ;  /* 0x000000000000781c */ /* 0x000fda0003fce818 */
[----:B------:R-:W-:Y:S05]  /*2be0*/  @P6 BRA `(.L_x_2542) ;  /* 0x0000000000ec6947 */ /* 0x000fea0003800000 */
        /* <DEDUP_REMOVED lines=54> */
[----:B------:R-:W-:Y:S01]  /*2f50*/  IADD3 R23, R23, 0x4, RZ ;  /* 0x0000000417177810 */ /* 0x000fe20007ffe0ff */
[----:B------:R-:W-:Y:S02]  /*2f60*/  UPLOP3.LUT UP0, UPT, UPT, UPT, UPT, 0x40, 0x0 ;  /* 0x000000000000789c */ /* 0x000fe40003f0e870 */
[----:B------:R-:W-:Y:S01]  /*2f70*/  UIADD3 UR7, UR7, -0x4, URZ ;  /* 0xfffffffc07077890 */ /* 0x000fe2000fffe03f */
[----:B--2---:R-:W-:Y:S01]  /*2f80*/  @!P6 FADD.FTZ R16, R16, R18 ;  /* 0x000000121010e221 */ /* 0x004fe20000010000 */
[----:B------:R-:W-:-:S10]  /*2f90*/  @!P6 FADD.FTZ R17, R17, R19 ;  /* 0x000000131111e221 */ /* 0x000fd40000010000 */
.L_x_2542:
[----:B------:R-:W-:-:S06]  /*2fa0*/  UISETP.NE.OR UP0, UPT, UR7, URZ, UP0 ;  /* 0x0000003f0700728c */ /* 0x000fcc0008705670 */
[----:B------:R-:W-:-:S13]  /*2fb0*/  PLOP3.LUT P6, PT, PT, PT, UP0, 0x80, 0x0 ;  /* 0x000000000000781c */ /* 0x000fda0003fcf008 */
[----:B------:R-:W-:Y:S05]  /*2fc0*/  @!P6 BRA `(.L_x_2538) ;  /* 0x000000000088e947 */ /* 0x000fea0003800000 */
.L_x_2539:
[----:B------:R-:W0:Y:S01]  /*2fd0*/  S2UR UR8, SR_CTAID.X ;  /* 0x00000000000879c3 */ /* 0x000e220000002500 */
[----:B------:R-:W-:Y:S01]  /*2fe0*/  NOP ;  /* 0x0000000000007918 */ /* 0x000fe20000000000 */
.L_x_2543:
        /* <DEDUP_REMOVED lines=28> */
[----:B--2---:R-:W-:Y:S01]  /*31b0*/  @!P6 FADD.FTZ R16, R16, R18 ;  /* 0x000000121010e221 */ /* 0x004fe20000010000 */
[----:B------:R-:W-:-:S03]  /*31c0*/  @!P6 FADD.FTZ R17, R17, R19 ;  /* 0x000000131111e221 */ /* 0x000fc60000010000 */
[----:B------:R-:W-:-:S13]  /*31d0*/  ISETP.NE.AND P6, PT, RZ, UR7, PT ;  /* 0x00000007ff007c0c */ /* 0x000fda000bfc5270 */
[----:B------:R-:W-:Y:S05]  /*31e0*/  @P6 BRA `(.L_x_2543) ;  /* 0xfffffffc00806947 */ /* 0x000fea000383ffff */
.L_x_2538:
        /* <DEDUP_REMOVED lines=10> */
.L_x_2545:
[----:B------:R-:W-:Y:S05]  /*3290*/  BSYNC B0 ;  /* 0x0000000000007941 */ /* 0x000fea0003800000 */
.L_x_2544:
        /* <DEDUP_REMOVED lines=17> */
.L_x_2535:
[----:B0-----:R-:W0:Y:S01]  /*33b0*/  S2R R19, SR_TID.X ;  /* 0x0000000000137919 */ /* 0x001e220000002100 */
[----:B------:R-:W-:Y:S01]  /*33c0*/  ULDC.64 UR12, c[0x0][0x218] ;  /* 0x00008600000c7ab9 */ /* 0x000fe20000000a00 */
[----:B------:R-:W-:Y:S01]  /*33d0*/  P2R R18, PR, RZ, 0x1 ;  /* 0x00000001ff127803 */ /* 0x000fe20000000000 */
[----:B------:R-:W1:Y:S01]  /*33e0*/  S2UR UR8, SR_CgaCtaId ;  /* 0x00000000000879c3 */ /* 0x000e620000008800 */
[----:B------:R-:W-:Y:S01]  /*33f0*/  ISETP.EQ.U32.AND P6, PT, RZ, UR12, PT ;  /* 0x0000000cff007c0c */ /* 0x000fe2000bfc2070 */
[----:B------:R-:W-:Y:S01]  /*3400*/  UMOV UR7, 0x400 ;  /* 0x0000040000077882 */ /* 0x000fe20000000000 */
[----:B------:R-:W-:Y:S01]  /*3410*/  MOV R23, UR5 ;  /* 0x0000000500177c02 */ /* 0x000fe20008000f00 */
[----:B-1----:R-:W-:-:S03]  /*3420*/  ULEA UR7, UR8, UR7, 0x18 ;  /* 0x0000000708077291 */ /* 0x002fc6000f8ec03f */
[----:B------:R-:W-:Y:S01]  /*3430*/  ULDC UR8, c[0x0][0x2a4] ;  /* 0x0000a90000087ab9 */ /* 0x000fe20000000800 */
[----:B0-----:R-:W-:-:S04]  /*3440*/  LOP3.LUT P0, RZ, R19, UR6, RZ, 0xfc, !PT ;  /* 0x0000000613ff7c12 */ /* 0x001fc8000f80fcff */
[----:B------:R-:W-:Y:S01]  /*3450*/  ISETP.EQ.OR.EX P6, PT, RZ, UR13, P0, P6 ;  /* 0x0000000dff007c0c */ /* 0x000fe200087c2760 */
[----:B------:R-:W-:Y:S01]  /*3460*/  @!P5 STS.64 [UR7+0x98], R16 ;  /* 0x00009810ff00d988 */ /* 0x000fe20008000a07 */
[----:B------:R-:W-:Y:S01]  /*3470*/  ISETP.NE.AND P0, PT, R18, RZ, PT ;  /* 0x000000ff1200720c */ /* 0x000fe20003f05270 */
[----:B------:R-:W-:-:S10]  /*3480*/  ULDC.64 UR12, c[0x0][0x228] ;  /* 0x00008a00000c7ab9 */ /* 0x000fd40000000a00 */
[----:B------:R-:W0:Y:S01]  /*3490*/  @!P6 LDC.64 R20, c[0x0][0x218] ;  /* 0x00008600ff14eb82 */ /* 0x000e220000000a00 */
[----:B------:R-:W-:Y:S01]  /*34a0*/  @!P6 FMUL.FTZ R19, R17, UR8 ;  /* 0x000000081113ec20 */ /* 0x000fe20008410000 */
[----:B------:R-:W-:Y:S01]  /*34b0*/  @!P6 FMUL.FTZ R18, R16, UR8 ;  /* 0x000000081012ec20 */ /* 0x000fe20008410000 */
[----:B0-----:R-:W-:-:S05]  /*34c0*/  @!P6 IMAD.WIDE R22, R23, 0x8, R20 ;  /* 0x000000081716e825 */ /* 0x001fca00078e0214 */
[----:B------:R0:W-:Y:S01]  /*34d0*/  @!P6 STG.E.64 desc[UR10][R22.64], R18 ;  /* 0x000000121600e986 */ /* 0x0001e2000c101b0a */
[----:B------:R-:W-:Y:S08]  /*34e0*/  BAR.SYNC.DEFER_BLOCKING 0x0 ;  /* 0x0000000000007b1d */ /* 0x000ff00000010000 */
[----:B0-----:R-:W0:Y:S01]  /*34f0*/  LDC R23, c[0x0][0x294] ;  /* 0x0000a500ff177b82 */ /* 0x001e220000000800 */
[----:B------:R-:W1:Y:S02]  /*3500*/  LDS.64 R20, [UR7+0x98] ;  /* 0x00009807ff147984 */ /* 0x000e640008000a00 */
[----:B-1----:R-:W-:-:S05]  /*3510*/  FMUL.FTZ R20, R20, UR8 ;  /* 0x0000000814147c20 */ /* 0x002fca0008410000 */
[----:B------:R-:W-:Y:S02]  /*3520*/  R2UR UR7, R20 ;  /* 0x00000000140772ca */ /* 0x000fe400000e0000 */
[C---:B------:R-:W-:Y:S02]  /*3530*/  SHF.L.U32 R20, R42.reuse, 0x2, RZ ;  /* 0x000000022a147819 */ /* 0x040fe400000006ff */
[----:B------:R-:W-:-:S09]  /*3540*/  SHF.L.U64.HI R42, R42, 0x2, R43 ;  /* 0x000000022a2a7819 */ /* 0x000fd2000001022b */
[----:B------:R-:W-:-:S05]  /*3550*/  MOV R16, UR7 ;  /* 0x0000000700107c02 */ /* 0x000fca0008000f00 */
[----:B------:R-:W-:-:S04]  /*3560*/  FMUL.FTZ R16, R16, UR7 ;  /* 0x0000000710107c20 */ /* 0x000fc80008410000 */
[----:B------:R-:W-:-:S05]  /*3570*/  FFMA.FTZ R21, R21, UR8, -R16 ;  /* 0x0000000815157c23 */ /* 0x000fca0008010810 */
[----:B------:R-:W-:-:S13]  /*3580*/  FSETP.GTU.FTZ.AND P5, PT, R21, RZ, PT ;  /* 0x000000ff1500720b */ /* 0x000fda0003fbc000 */
[----:B------:R-:W-:Y:S01]  /*3590*/  VOTEU.ANY UP0, P5 ;  /* 0x00000000003f7886 */ /* 0x000fe20002800100 */
[----:B------:R-:W-:-:S04]  /*35a0*/  IADD3 R16, P5, R20, UR12, RZ ;  /* 0x0000000c14107c10 */ /* 0x000fc8000ffbe0ff */
[----:B------:R-:W-:Y:S01]  /*35b0*/  IADD3.X R17, R42, UR13, RZ, P5, !PT ;  /* 0x0000000d2a117c10 */ /* 0x000fe2000affe4ff */
[----:B------:R-:W-:Y:S01]  /*35c0*/  @UP0 ULDC UR8, c[0x0][0x238] ;  /* 0x00008e0000080ab9 */ /* 0x000fe20000000800 */
[----:B------:R-:W-:Y:S01]  /*35d0*/  PLOP3.LUT P5, PT, PT, PT, UP0, 0x80, 0x0 ;  /* 0x000000000000781c */ /* 0x000fe20003faf008 */
[----:B------:R-:W-:-:S03]  /*35e0*/  ULDC.64 UR12, c[0x0][0x230] ;  /* 0x00008c00000c7ab9 */ /* 0x000fc60000000a00 */
[----:B------:R-:W2:Y:S09]  /*35f0*/  LDG.E.64 R16, desc[UR10][R16.64] ;  /* 0x0000000a10107981 */ /* 0x000eb2000c1e1b00 */
[----:B------:R-:W-:Y:S01]  /*3600*/  @P5 FADD.FTZ R21, R21, UR8 ;  /* 0x0000000815155e21 */ /* 0x000fe20008010000 */
[----:B------:R-:W-:Y:S01]  /*3610*/  PLOP3.LUT P5, PT, PT, PT, UP0, 0x80, 0x0 ;  /* 0x000000000000781c */ /* 0x000fe20003faf008 */
[----:B------:R-:W1:Y:S01]  /*3620*/  S2R R22, SR_TID.X ;  /* 0x0000000000167919 */ /* 0x000e620000002100 */
[----:B------:R-:W-:-:S11]  /*3630*/  UMOV UR8, 0x3f800000 ;  /* 0x3f80000000087882 */ /* 0x000fd60000000000 */
[----:B------:R-:W3:Y:S01]  /*3640*/  @P5 MUFU.RSQ R21, R21 ;  /* 0x0000001500155308 */ /* 0x000ee20000001400 */
[----:B------:R-:W-:-:S04]  /*3650*/  IADD3 R18, P5, R20, UR12, RZ ;  /* 0x0000000c14127c10 */ /* 0x000fc8000ffbe0ff */
[----:B------:R-:W-:Y:S02]  /*3660*/  IADD3.X R19, R42, UR13, RZ, P5, !PT ;  /* 0x0000000d2a137c10 */ /* 0x000fe4000affe4ff */
[----:B------:R-:W-:-:S04]  /*3670*/  PLOP3.LUT P5, PT, PT, PT, UP0, 0x80, 0x0 ;  /* 0x000000000000781c */ /* 0x000fc80003faf008 */
[----:B------:R-:W2:Y:S01]  /*3680*/  LDG.E.64 R18, desc[UR10][R18.64] ;  /* 0x0000000a12127981 */ /* 0x000ea2000c1e1b00 */
[----:B------:R-:W-:-:S08]  /*3690*/  HADD2.F32 R20, -RZ, R10.H0_H0 ;  /* 0x2000000aff147230 */ /* 0x000fd00000004100 */
[----:B---3--:R-:W-:Y:S02]  /*36a0*/  @P5 R2UR UR8, R21 ;  /* 0x00000000150852ca */ /* 0x008fe400000e0000 */
[----:B------:R-:W-:Y:S01]  /*36b0*/  ISETP.NE.AND P5, PT, RZ, UR9, PT ;  /* 0x00000009ff007c0c */ /* 0x000fe2000bfa5270 */
[----:B------:R-:W-:Y:S02]  /*36c0*/  HADD2.F32 R21, -RZ, R10.H1_H1 ;  /* 0x3000000aff157230 */ /* 0x000fe40000004100 */
[----:B------:R-:W-:-:S03]  /*36d0*/  FADD.FTZ R10, R20, -UR7 ;  /* 0x80000007140a7e21 */ /* 0x000fc60008010000 */
[----:B------:R-:W-:Y:S01]  /*36e0*/  FADD.FTZ R20, R21, -UR7 ;  /* 0x8000000715147e21 */ /* 0x000fe20008010000 */
[----:B------:R-:W-:-:S04]  /*36f0*/  HADD2.F32 R42, -RZ, R11.H0_H0 ;  /* 0x2000000bff2a7230 */ /* 0x000fc80000004100 */
[----:B------:R-:W-:Y:S01]  /*3700*/  FMUL.FTZ R21, R10, UR8 ;  /* 0x000000080a157c20 */ /* 0x000fe20008410000 */
[----:B------:R-:W-:Y:S01]  /*3710*/  FMUL.FTZ R20, R20, UR8 ;  /* 0x0000000814147c20 */ /* 0x000fe20008410000 */
[----:B------:R-:W-:Y:S02]  /*3720*/  HADD2.F32 R37, -RZ, R11.H1_H1 ;  /* 0x3000000bff257230 */ /* 0x000fe40000004100 */
[----:B--2---:R-:W-:Y:S01]  /*3730*/  FFMA.FTZ R43, R16, R21, R18 ;  /* 0x00000015102b7223 */ /* 0x004fe20000010012 */
[----:B------:R-:W-:Y:S01]  /*3740*/  FFMA.FTZ R44, R17, R20, R19 ;  /* 0x00000014112c7223 */ /* 0x000fe20000010013 */
[----:B01----:R-:W-:Y:S06]  /*3750*/  @!P5 BRA `(.L_x_2546) ;  /* 0x000000000028d947 */ /* 0x003fec0003800000 */
        /* <DEDUP_REMOVED lines=10> */
.L_x_2546:
[----:B------:R-:W-:Y:S01]  /*3800*/  LOP3.LUT P6, RZ, R36, 0x2, RZ, 0xc0, !PT ;  /* 0x0000000224ff7812 */ /* 0x000fe200078cc0ff */
[----:B------:R-:W-:-:S12]  /*3810*/  BSSY B0, `(.L_x_2547) ;  /* 0x000000e000007945 */ /* 0x000fd80003800000 */
        /* <DEDUP_REMOVED lines=13> */
.L_x_2548:
[----:B------:R-:W-:Y:S05]  /*38f0*/  BSYNC B0 ;  /* 0x0000000000007941 */ /* 0x000fea0003800000 */
.L_x_2547:
[----:B------:R-:W-:Y:S01]  /*3900*/  FADD.FTZ R42, R42, -UR7 ;  /* 0x800000072a2a7e21 */ /* 0x000fe20008010000 */
[----:B------:R-:W-:Y:S01]  /*3910*/  FADD.FTZ R37, R37, -UR7 ;  /* 0x8000000725257e21 */ /* 0x000fe20008010000 */
[--C-:B0-----:R-:W-:Y:S02]  /*3920*/  HADD2.F32 R43, -RZ, R12.reuse.H0_H0 ;  /* 0x2000000cff2b7230 */ /* 0x101fe40000004100 */
[----:B------:R-:W-:Y:S02]  /*3930*/  HADD2.F32 R44, -RZ, R12.H1_H1 ;  /* 0x3000000cff2c7230 */ /* 0x000fe40000004100 */
[----:B------:R-:W-:Y:S01]  /*3940*/  FMUL.FTZ R3, R42, UR8 ;  /* 0x000000082a037c20 */ /* 0x000fe20008410000 */
[----:B------:R-:W-:Y:S01]  /*3950*/  FMUL.FTZ R10, R37, UR8 ;  /* 0x00000008250a7c20 */ /* 0x000fe20008410000 */
[--C-:B------:R-:W-:Y:S02]  /*3960*/  HADD2.F32 R12, -RZ, R14.reuse.H0_H0 ;  /* 0x2000000eff0c7230 */ /* 0x100fe40000004100 */
[----:B------:R-:W-:Y:S01]  /*3970*/  FADD.FTZ R43, R43, -UR7 ;  /* 0x800000072b2b7e21 */ /* 0x000fe20008010000 */
[----:B------:R-:W-:-:S02]  /*3980*/  HADD2.F32 R14, -RZ, R14.H1_H1 ;  /* 0x3000000eff0e7230 */ /* 0x000fc40000004100 */
[----:B------:R-:W-:Y:S01]  /*3990*/  FADD.FTZ R44, R44, -UR7 ;  /* 0x800000072c2c7e21 */ /* 0x000fe20008010000 */
        /* <DEDUP_REMOVED lines=13> */
.L_x_2549:
        /* <DEDUP_REMOVED lines=14> */
.L_x_2551:
[----:B------:R-:W-:Y:S05]  /*3b50*/  BSYNC B0 ;  /* 0x0000000000007941 */ /* 0x000fea0003800000 */
.L_x_2550:
[----:B------:R-:W-:Y:S01]  /*3b60*/  FMUL.FTZ R43, R43, UR8 ;  /* 0x000000082b2b7c20 */ /* 0x000fe20008410000 */
[----:B------:R-:W-:Y:S01]  /*3b70*/  FMUL.FTZ R44, R44, UR8 ;  /* 0x000000082c2c7c20 */ /* 0x000fe20008410000 */
[----:B------:R-:W-:Y:S01]  /*3b80*/  FADD.FTZ R12, R12, -UR7 ;  /* 0x800000070c0c7e21 */ /* 0x000fe20008010000 */
[----:B------:R-:W-:Y:S01]  /*3b90*/  FADD.FTZ R14, R14, -UR7 ;  /* 0x800000070e0e7e21 */ /* 0x000fe20008010000 */
[----:B------:R-:W-:Y:S01]  /*3ba0*/  FFMA.FTZ R43, R16, R43, R18 ;  /* 0x0000002b102b7223 */ /* 0x000fe20000010012 */
[----:B------:R-:W-:Y:S01]  /*3bb0*/  FFMA.FTZ R44, R17, R44, R19 ;  /* 0x0000002c112c7223 */ /* 0x000fe20000010013 */
[----:B------:R-:W-:Y:S06]  /*3bc0*/  @!P5 BRA `(.L_x_2552) ;  /* 0x000000000028d947 */ /* 0x000fec0003800000 */
        /* <DEDUP_REMOVED lines=10> */
.L_x_2552:
[----:B------:R-:W-:Y:S04]  /*3c70*/  BSSY B0, `(.L_x_2553) ;  /* 0x000000e000007945 */ /* 0x000fe80003800000 */
[----:B------:R-:W-:Y:S05]  /*3c80*/  @P1 BRA `(.L_x_2554) ;  /* 0x0000000000301947 */ /* 0x000fea0003800000 */
[----:B------:R-:W-:Y:S01]  /*3c90*/  ULDC.64 UR12, c[0x0][0x270] ;  /* 0x00009c00000c7ab9 */ /* 0x000fe20000000a00 */
[----:B0-----:R-:W-:Y:S01]  /*3ca0*/  MOV R2, R38 ;  /* 0x0000002600027202 */ /* 0x001fe20000000f00 */
        /* <DEDUP_REMOVED lines=10> */
.L_x_2554:
[----:B------:R-:W-:Y:S05]  /*3d50*/  BSYNC B0 ;  /* 0x0000000000007941 */ /* 0x000fea0003800000 */
.L_x_2553:
[----:B0-----:R-:W-:Y:S01]  /*3d60*/  FMUL.FTZ R3, R12, UR8 ;  /* 0x000000080c037c20 */ /* 0x001fe20008410000 */
[----:B------:R-:W-:Y:S01]  /*3d70*/  FMUL.FTZ R14, R14, UR8 ;  /* 0x000000080e0e7c20 */ /* 0x000fe20008410000 */
[--C-:B------:R-:W-:Y:S02]  /*3d80*/  HADD2.F32 R12, -RZ, R24.reuse.H0_H0 ;  /* 0x20000018ff0c7230 */ /* 0x100fe40000004100 */
[----:B------:R-:W-:Y:S02]  /*3d90*/  HADD2.F32 R24, -RZ, R24.H1_H1 ;  /* 0x30000018ff187230 */ /* 0x000fe40000004100 */
[----:B------:R-:W-:Y:S01]  /*3da0*/  FFMA.FTZ R7, R16, R3, R18 ;  /* 0x0000000310077223 */ /* 0x000fe20000010012 */
[----:B------:R-:W-:Y:S01]  /*3db0*/  FFMA.FTZ R14, R17, R14, R19 ;  /* 0x0000000e110e7223 */ /* 0x000fe20000010013 */
[----:B------:R-:W-:Y:S06]  /*3dc0*/  @!P5 BRA `(.L_x_2555) ;  /* 0x000000000028d947 */ /* 0x000fec0003800000 */
        /* <DEDUP_REMOVED lines=10> */
.L_x_2555:
[----:B------:R-:W-:Y:S01]  /*3e70*/  LOP3.LUT P0, RZ, R36, 0x10, RZ, 0xc0, !PT ;  /* 0x0000001024ff7812 */ /* 0x000fe2000780c0ff */
[----:B------:R-:W-:-:S12]  /*3e80*/  BSSY B0, `(.L_x_2556) ;  /* 0x0000010000007945 */ /* 0x000fd80003800000 */
[----:B------:R-:W-:Y:S05]  /*3e90*/  @P0 BRA `(.L_x_2557) ;  /* 0x0000000000380947 */ /* 0x000fea0003800000 */
[----:B-1----:R-:W-:Y:S01]  /*3ea0*/  IADD3 R5, R0, 0x60, RZ ;  /* 0x0000006000057810 */ /* 0x002fe20007ffe0ff */
[----:B------:R-:W-:Y:S01]  /*3eb0*/  ULDC.64 UR12, c[0x0][0x270] ;  /* 0x00009c00000c7ab9 */ /* 0x000fe20000000a00 */
[----:B------:R-:W-:Y:S02]  /*3ec0*/  MOV R2, R38 ;  /* 0x0000002600027202 */ /* 0x000fe40000000f00 */
[----:B------:R-:W-:Y:S02]  /*3ed0*/  SHF.R.S32.HI R4, RZ, 0x1f, R5 ;  /* 0x0000001fff047819 */ /* 0x000fe40000011405 */
[----:B------:R-:W-:Y:S02]  /*3ee0*/  MOV R3, R41 ;  /* 0x0000002900037202 */ /* 0x000fe40000000f00 */
[----:B------:R-:W-:Y:S01]  /*3ef0*/  F2FP.F16.F32.PACK_AB R7, R14, R7 ;  /* 0x000000070e07723e */ /* 0x000fe200000000ff */
        /* <DEDUP_REMOVED lines=8> */
.L_x_2557:
[----:B------:R-:W-:Y:S05]  /*3f80*/  BSYNC B0 ;  /* 0x0000000000007941 */ /* 0x000fea0003800000 */
.L_x_2556:
[----:B------:R-:W-:Y:S01]  /*3f90*/  FADD.FTZ R2, R12, -UR7 ;  /* 0x800000070c027e21 */ /* 0x000fe20008010000 */
[----:B01----:R-:W-:Y:S01]  /*3fa0*/  FADD.FTZ R4, R24, -UR7 ;  /* 0x8000000718047e21 */ /* 0x003fe20008010000 */
[--C-:B------:R-:W-:Y:S02]  /*3fb0*/  HADD2.F32 R5, -RZ, R25.reuse.H0_H0 ;  /* 0x20000019ff057230 */ /* 0x100fe40000004100 */
        /* <DEDUP_REMOVED lines=20> */
.L_x_2558:
[----:B------:R-:W-:Y:S01]  /*4100*/  LOP3.LUT P0, RZ, R36, 0x20, RZ, 0xc0, !PT ;  /* 0x0000002024ff7812 */ /* 0x000fe2000780c0ff */
[----:B------:R-:W-:-:S12]  /*4110*/  BSSY B0, `(.L_x_2559) ;  /* 0x0000010000007945 */ /* 0x000fd80003800000 */
[----:B------:R-:W-:Y:S05]  /*4120*/  @P0 BRA `(.L_x_2560) ;  /* 0x0000000000380947 */ /* 0x000fea0003800000 */
[----:B------:R-:W-:Y:S01]  /*4130*/  IADD3 R5, R0, 0x80, RZ ;  /* 0x0000008000057810 */ /* 0x000fe20007ffe0ff */
        /* <DEDUP_REMOVED lines=13> */
.L_x_2560:
[----:B------:R-:W-:Y:S05]  /*4210*/  BSYNC B0 ;  /* 0x0000000000007941 */ /* 0x000fea0003800000 */
.L_x_2559:
[----:B------:R-:W-:Y:S01]  /*4220*/  FMUL.FTZ R3, R12, UR8 ;  /* 0x000000080c037c20 */ /* 0x000fe20008410000 */
[----:B------:R-:W-:Y:S01]  /*4230*/  FMUL.FTZ R14, R14, UR8 ;  /* 0x000000080e0e7c20 */ /* 0x000fe20008410000 */
[----:B------:R-:W-:Y:S01]  /*4240*/  FADD.FTZ R12, R20, -UR7 ;  /* 0x80000007140c7e21 */ /* 0x000fe20008010000 */
[----:B------:R-:W-:Y:S01]  /*4250*/  FADD.FTZ R20, R27, -UR7 ;  /* 0x800000071b147e21 */ /* 0x000fe20008010000 */
[----:B0-----:R-:W-:Y:S01]  /*4260*/  FFMA.FTZ R7, R16, R3, R18 ;  /* 0x0000000310077223 */ /* 0x001fe20000010012 */
        /* <DEDUP_REMOVED lines=12> */
.L_x_2561:
        /* <DEDUP_REMOVED lines=17> */
.L_x_2563:
[----:B------:R-:W-:Y:S05]  /*4440*/  BSYNC B0 ;  /* 0x0000000000007941 */ /* 0x000fea0003800000 */
.L_x_2562:
[----:B------:R-:W-:Y:S01]  /*4450*/  FMUL.FTZ R3, R12, UR8 ;  /* 0x000000080c037c20 */ /* 0x000fe20008410000 */
[----:B------:R-:W-:Y:S01]  /*4460*/  FMUL.FTZ R20, R20, UR8 ;  /* 0x0000000814147c20 */ /* 0x000fe20008410000 */
[--C-:B------:R-:W-:Y:S02]  /*4470*/  HADD2.F32 R12, -RZ, R29.reuse.H0_H0 ;  /* 0x2000001dff0c7230 */ /* 0x100fe40000004100 */
[----:B------:R-:W-:Y:S02]  /*4480*/  HADD2.F32 R29, -RZ, R29.H1_H1 ;  /* 0x3000001dff1d7230 */ /* 0x000fe40000004100 */
        /* <DEDUP_REMOVED lines=13> */
.L_x_2564:
        /* <DEDUP_REMOVED lines=17> */
.L_x_2566:
[----:B------:R-:W-:Y:S05]  /*4670*/  BSYNC B0 ;  /* 0x0000000000007941 */ /* 0x000fea0003800000 */
.L_x_2565:
[----:B------:R-:W-:Y:S01]  /*4680*/  FADD.FTZ R2, R12, -UR7 ;  /* 0x800000070c027e21 */ /* 0x000fe20008010000 */
[----:B0-----:R-:W-:Y:S01]  /*4690*/  FADD.FTZ R4, R29, -UR7 ;  /* 0x800000071d047e21 */ /* 0x001fe20008010000 */
[--C-:B------:R-:W-:Y:S01]  /*46a0*/  HADD2.F32 R5, -RZ, R31.reuse.H0_H0 ;  /* 0x2000001fff057230 */ /* 0x100fe20000004100 */
[----:B------:R-:W-:Y:S01]  /*46b0*/  SHF.R.U32.HI R20, RZ, 0x4, R22 ;  /* 0x00000004ff147819 */ /* 0x000fe20000011616 */
[----:B------:R-:W-:Y:S02]  /*46c0*/  HADD2.F32 R14, -RZ, R31.H1_H1 ;  /* 0x3000001fff0e7230 */ /* 0x000fe40000004100 */
        /* <DEDUP_REMOVED lines=17> */
.L_x_2567:
        /* <DEDUP_REMOVED lines=17> */
.L_x_2569:
[----:B------:R-:W-:Y:S05]  /*48f0*/  BSYNC B0 ;  /* 0x0000000000007941 */ /* 0x000fea0003800000 */
.L_x_2568:
[----:B------:R-:W-:Y:S01]  /*4900*/  FMUL.FTZ R3, R12, UR8 ;  /* 0x000000080c037c20 */ /* 0x000fe20008410000 */
[----:B------:R-:W-:Y:S01]  /*4910*/  FMUL.FTZ R14, R14, UR8 ;  /* 0x000000080e0e7c20 */ /* 0x000fe20008410000 */
[--C-:B------:R-:W-:Y:S02]  /*4920*/  HADD2.F32 R12, -RZ, R32.reuse.H0_H0 ;  /* 0x20000020ff0c7230 */ /* 0x100fe40000004100 */
[----:B------:R-:W-:Y:S02]  /*4930*/  IMAD R20, R23, UR6, R20 ;  /* 0x0000000617147c24 */ /* 0x000fe4000f8e0214 */
[----:B0-----:R-:W-:Y:S01]  /*4940*/  FFMA.FTZ R7, R16, R3, R18 ;  /* 0x0000000310077223 */ /* 0x001fe20000010012 */
        /* <DEDUP_REMOVED lines=13> */
.L_x_2570:
        /* <DEDUP_REMOVED lines=17> */
.L_x_2572:
[----:B------:R-:W-:Y:S05]  /*4b30*/  BSYNC B0 ;  /* 0x0000000000007941 */ /* 0x000fea0003800000 */
.L_x_2571:
[----:B0-----:R-:W-:Y:S01]  /*4b40*/  FADD.FTZ R2, R12, -UR7 ;  /* 0x800000070c027e21 */ /* 0x001fe20008010000 */
[----:B------:R-:W-:Y:S01]  /*4b50*/  FADD.FTZ R3, R32, -UR7 ;  /* 0x8000000720037e21 */ /* 0x000fe20008010000 */
[----:B------:R-:W-:Y:S01]  /*4b60*/  ULDC.64 UR14, c[0x0][0x278] ;  /* 0x00009e00000e7ab9 */ /* 0x000fe20000000a00 */
[----:B------:R-:W-:Y:S01]  /*4b70*/  IADD3 R4, R20, 0x1a0, RZ ;  /* 0x000001a014047810 */ /* 0x000fe20007ffe0ff */
[----:B------:R-:W-:Y:S01]  /*4b80*/  FMUL.FTZ R5, R2, UR8 ;  /* 0x0000000802057c20 */ /* 0x000fe20008410000 */
[----:B------:R-:W-:Y:S01]  /*4b90*/  FMUL.FTZ R10, R3, UR8 ;  /* 0x00000008030a7c20 */ /* 0x000fe20008410000 */
[C---:B------:R-:W-:Y:S02]  /*4ba0*/  IADD3 R3, R20.reuse, 0x1c0, RZ ;  /* 0x000001c014037810 */ /* 0x040fe40007ffe0ff */
[----:B------:R-:W-:Y:S01]  /*4bb0*/  IADD3 R2, R20, 0x1e0, RZ ;  /* 0x000001e014027810 */ /* 0x000fe20007ffe0ff */
        /* <DEDUP_REMOVED lines=13> */
.L_x_2573:
        /* <DEDUP_REMOVED lines=17> */
.L_x_2575:
[----:B------:R-:W-:Y:S05]  /*4da0*/  BSYNC B0 ;  /* 0x0000000000007941 */ /* 0x000fea0003800000 */
.L_x_2574:
[----:B0-----:R-:W-:Y:S01]  /*4db0*/  HADD2.F32 R5, -RZ, R33.H0_H0 ;  /* 0x20000021ff057230 */ /* 0x001fe20000004100 */
[----:B------:R-:W-:Y:S01]  /*4dc0*/  ISETP.GE.U32.AND P6, PT, R4, UR14, PT ;  /* 0x0000000e04007c0c */ /* 0x000fe2000bfc6070 */
[----:B------:R-:W-:Y:S01]  /*4dd0*/  HADD2.F32 R10, -RZ, R34.H0_H0 ;  /* 0x20000022ff0a7230 */ /* 0x000fe20000004100 */
[----:B------:R-:W-:Y:S01]  /*4de0*/  ISETP.GE.U32.AND P0, PT, R3, UR14, PT ;  /* 0x0000000e03007c0c */ /* 0x000fe2000bf06070 */
[----:B------:R-:W-:Y:S02]  /*4df0*/  HADD2.F32 R11, -RZ, R35.H0_H0 ;  /* 0x20000023ff0b7230 */ /* 0x000fe40000004100 */
[----:B------:R-:W-:Y:S01]  /*4e00*/  FADD.FTZ R5, R5, -UR7 ;  /* 0x8000000705057e21 */ /* 0x000fe20008010000 */
[----:B------:R-:W-:Y:S02]  /*4e10*/  HADD2.F32 R14, -RZ, R26.H0_H0 ;  /* 0x2000001aff0e7230 */ /* 0x000fe40000004100 */
[----:B------:R-:W-:Y:S01]  /*4e20*/  FADD.FTZ R10, R10, -UR7 ;  /* 0x800000070a0a7e21 */ /* 0x000fe20008010000 */
[----:B------:R-:W-:-:S02]  /*4e30*/  HADD2.F32 R20, -RZ, R28.H0_H0 ;  /* 0x2000001cff147230 */ /* 0x000fc40000004100 */
[----:B------:R-:W-:Y:S01]  /*4e40*/  FADD.FTZ R11, R11, -UR7 ;  /* 0x800000070b0b7e21 */ /* 0x000fe20008010000 */
[----:B------:R-:W-:Y:S02]  /*4e50*/  HADD2.F32 R24, -RZ, R30.H0_H0 ;  /* 0x2000001eff187230 */ /* 0x000fe40000004100 */
[----:B------:R-:W-:Y:S01]  /*4e60*/  FADD.FTZ R14, R14, -UR7 ;  /* 0x800000070e0e7e21 */ /* 0x000fe20008010000 */
[----:B------:R-:W-:Y:S01]  /*4e70*/  FMUL.FTZ R5, R5, UR8 ;  /* 0x0000000805057c20 */ /* 0x000fe20008410000 */
[----:B------:R-:W-:Y:S01]  /*4e80*/  FADD.FTZ R20, R20, -UR7 ;  /* 0x8000000714147e21 */ /* 0x000fe20008010000 */
[----:B------:R-:W-:Y:S01]  /*4e90*/  FMUL.FTZ R23, R10, UR8 ;  /* 0x000000080a177c20 */ /* 0x000fe20008410000 */
[----:B------:R-:W-:Y:S01]  /*4ea0*/  FADD.FTZ R24, R24, -UR7 ;  /* 0x8000000718187e21 */ /* 0x000fe20008010000 */
[----:B------:R-:W-:Y:S01]  /*4eb0*/  FMUL.FTZ R11, R11, UR8 ;  /* 0x000000080b0b7c20 */ /* 0x000fe20008410000 */
[----:B------:R-:W-:Y:S01]  /*4ec0*/  FMUL.FTZ R21, R14, UR8 ;  /* 0x000000080e157c20 */ /* 0x000fe20008410000 */
[----:B------:R-:W-:Y:S01]  /*4ed0*/  FMUL.FTZ R25, R20, UR8 ;  /* 0x0000000814197c20 */ /* 0x000fe20008410000 */
[----:B------:R-:W-:Y:S01]  /*4ee0*/  FMUL.FTZ R27, R24, UR8 ;  /* 0x00000008181b7c20 */ /* 0x000fe20008410000 */
[C-C-:B------:R-:W-:Y:S01]  /*4ef0*/  FFMA.FTZ R24, R16.reuse, R5, R18.reuse ;  /* 0x0000000510187223 */ /* 0x140fe20000010012 */
[C-C-:B------:R-:W-:Y:S01]  /*4f00*/  FFMA.FTZ R23, R16.reuse, R23, R18.reuse ;  /* 0x0000001710177223 */ /* 0x140fe20000010012 */
[C-C-:B------:R-:W-:Y:S01]  /*4f10*/  FFMA.FTZ R20, R16.reuse, R11, R18.reuse ;  /* 0x0000000b10147223 */ /* 0x140fe20000010012 */
[C-C-:B------:R-:W-:Y:S01]  /*4f20*/  FFMA.FTZ R10, R16.reuse, R21, R18.reuse ;  /* 0x00000015100a7223 */ /* 0x140fe20000010012 */
[C-C-:B------:R-:W-:Y:S01]  /*4f30*/  FFMA.FTZ R5, R16.reuse, R25, R18.reuse ;  /* 0x0000001910057223 */ /* 0x140fe20000010012 */
[----:B------:R-:W-:Y:S01]  /*4f40*/  FFMA.FTZ R16, R16, R27, R18 ;  /* 0x0000001b10107223 */ /* 0x000fe20000010012 */
[----:B------:R-:W-:Y:S01]  /*4f50*/  HADD2.F32 R14, -RZ, R34.H1_H1 ;  /* 0x30000022ff0e7230 */ /* 0x000fe20000004100 */
[----:B------:R-:W-:Y:S01]  /*4f60*/  ISETP.GE.U32.AND P1, PT, R2, UR14, PT ;  /* 0x0000000e02007c0c */ /* 0x000fe2000bf26070 */
[----:B------:R-:W-:Y:S01]  /*4f70*/  HADD2.F32 R18, -RZ, R35.H1_H1 ;  /* 0x30000023ff127230 */ /* 0x000fe20000004100 */
[----:B------:R-:W-:Y:S01]  /*4f80*/  SHF.R.S32.HI R12, RZ, 0x1f, R4 ;  /* 0x0000001fff0c7819 */ /* 0x000fe20000011404 */
[----:B------:R-:W-:Y:S01]  /*4f90*/  HADD2.F32 R21, -RZ, R26.H1_H1 ;  /* 0x3000001aff157230 */ /* 0x000fe20000004100 */
[----:B------:R-:W-:Y:S01]  /*4fa0*/  SHF.R.S32.HI R7, RZ, 0x1f, R3 ;  /* 0x0000001fff077819 */ /* 0x000fe20000011403 */
[----:B------:R-:W-:Y:S01]  /*4fb0*/  HADD2.F32 R25, -RZ, R28.H1_H1 ;  /* 0x3000001cff197230 */ /* 0x000fe20000004100 */
[----:B------:R-:W-:Y:S01]  /*4fc0*/  SHF.R.S32.HI R0, RZ, 0x1f, R2 ;  /* 0x0000001fff007819 */ /* 0x000fe20000011402 */
[----:B------:R-:W-:-:S02]  /*4fd0*/  HADD2.F32 R27, -RZ, R30.H1_H1 ;  /* 0x3000001eff1b7230 */ /* 0x000fc40000004100 */
[----:B------:R-:W-:Y:S01]  /*4fe0*/  FADD.FTZ R14, R14, -UR7 ;  /* 0x800000070e0e7e21 */ /* 0x000fe20008010000 */
[----:B------:R-:W-:Y:S01]  /*4ff0*/  HADD2.F32 R11, -RZ, R33.H1_H1 ;  /* 0x30000021ff0b7230 */ /* 0x000fe20000004100 */
[----:B------:R-:W-:Y:S01]  /*5000*/  ISETP.GE.AND.EX P6, PT, R12, UR15, PT, P6 ;  /* 0x0000000f0c007c0c */ /* 0x000fe2000bfc6360 */
[----:B------:R-:W-:Y:S01]  /*5010*/  FADD.FTZ R18, R18, -UR7 ;  /* 0x8000000712127e21 */ /* 0x000fe20008010000 */
[----:B------:R-:W-:Y:S01]  /*5020*/  ISETP.GE.AND.EX P0, PT, R7, UR15, PT, P0 ;  /* 0x0000000f07007c0c */ /* 0x000fe2000bf06300 */
[----:B------:R-:W-:Y:S01]  /*5030*/  FADD.FTZ R21, R21, -UR7 ;  /* 0x8000000715157e21 */ /* 0x000fe20008010000 */
[----:B------:R-:W-:Y:S01]  /*5040*/  ISETP.GE.AND.EX P1, PT, R0, UR15, PT, P1 ;  /* 0x0000000f00007c0c */ /* 0x000fe2000bf26310 */
[----:B------:R-:W-:Y:S01]  /*5050*/  FADD.FTZ R25, R25, -UR7 ;  /* 0x8000000719197e21 */ /* 0x000fe20008010000 */
[----:B------:R-:W-:Y:S01]  /*5060*/  FADD.FTZ R27, R27, -UR7 ;  /* 0x800000071b1b7e21 */ /* 0x000fe20008010000 */
[----:B------:R-:W-:Y:S01]  /*5070*/  FADD.FTZ R11, R11, -UR7 ;  /* 0x800000070b0b7e21 */ /* 0x000fe20008010000 */
[----:B------:R-:W-:Y:S01]  /*5080*/  FMUL.FTZ R14, R14, UR8 ;  /* 0x000000080e0e7c20 */ /* 0x000fe20008410000 */
[----:B------:R-:W-:Y:S01]  /*5090*/  ISETP.GT.U32.OR P6, PT, R22, 0x1ff, P6 ;  /* 0x000001ff1600780c */ /* 0x000fe200037c4470 */
[----:B------:R-:W-:Y:S01]  /*50a0*/  FMUL.FTZ R26, R18, UR8 ;  /* 0x00000008121a7c20 */ /* 0x000fe20008410000 */
[C---:B------:R-:W-:Y:S01]  /*50b0*/  ISETP.GT.U32.OR P0, PT, R22.reuse, 0x1ff, P0 ;  /* 0x000001ff1600780c */ /* 0x040fe20000704470 */
[----:B------:R-:W-:Y:S01]  /*50c0*/  FMUL.FTZ R28, R21, UR8 ;  /* 0x00000008151c7c20 */ /* 0x000fe20008410000 */
[----:B------:R-:W-:Y:S01]  /*50d0*/  ISETP.GT.U32.OR P1, PT, R22, 0x1ff, P1 ;  /* 0x000001ff1600780c */ /* 0x000fe20000f24470 */
        /* <DEDUP_REMOVED lines=20> */
.L_x_2576:
        /* <DEDUP_REMOVED lines=14> */
.L_x_2578:
[----:B------:R-:W-:Y:S05]  /*5300*/  BSYNC B0 ;  /* 0x0000000000007941 */ /* 0x000fea0003800000 */
.L_x_2577:
        /* <DEDUP_REMOVED lines=11> */
.L_x_2579:
[----:B------:R-:W-:Y:S04]  /*53c0*/  BSSY B0, `(.L_x_2580) ;  /* 0x000000f000007945 */ /* 0x000fe80003800000 */
[----:B------:R-:W-:Y:S05]  /*53d0*/  @P3 BRA `(.L_x_2581) ;  /* 0x0000000000343947 */ /* 0x000fea0003800000 */
[----:B------:R-:W-:Y:S01]  /*53e0*/  SHF.R.S32.HI R9, RZ, 0x1f, R8 ;  /* 0x0000001fff097819 */ /* 0x000fe20000011408 */
[----:B------:R-:W-:Y:S01]  /*53f0*/  ULDC.64 UR12, c[0x0][0x270] ;  /* 0x00009c00000c7ab9 */ /* 0x000fe20000000a00 */
[----:B0-----:R-:W-:Y:S02]  /*5400*/  MOV R26, R38 ;  /* 0x00000026001a7202 */ /* 0x001fe40000000f00 */
        /* <DEDUP_REMOVED lines=10> */
.L_x_2581:
[----:B------:R-:W-:Y:S05]  /*54b0*/  BSYNC B0 ;  /* 0x0000000000007941 */ /* 0x000fea0003800000 */
.L_x_2580:
        /* <DEDUP_REMOVED lines=11> */
.L_x_2582:
[----:B------:R-:W-:Y:S04]  /*5570*/  BSSY B0, `(.L_x_2583) ;  /* 0x000000e000007945 */ /* 0x000fe80003800000 */
[----:B------:R-:W-:Y:S05]  /*5580*/  @P4 BRA `(.L_x_2584) ;  /* 0x0000000000304947 */ /* 0x000fea0003800000 */
[----:B------:R-:W-:Y:S01]  /*5590*/  ULDC.64 UR12, c[0x0][0x270] ;  /* 0x00009c00000c7ab9 */ /* 0x000fe20000000a00 */
[----:B-1----:R-:W-:Y:S01]  /*55a0*/  MOV R8, R38 ;  /* 0x0000002600087202 */ /* 0x002fe20000000f00 */
[----:B------:R-:W-:Y:S01]  /*55b0*/  IMAD R6, R15, UR12, RZ ;  /* 0x0000000c0f067c24 */ /* 0x000fe2000f8e02ff */
[----:B------:R-:W-:Y:S02]  /*55c0*/  MOV R9, R41 ;  /* 0x0000002900097202 */ /* 0x000fe40000000f00 */
        /* <DEDUP_REMOVED lines=8> */
.L_x_2584:
[----:B------:R-:W-:Y:S05]  /*5650*/  BSYNC B0 ;  /* 0x0000000000007941 */ /* 0x000fea0003800000 */
.L_x_2583:
[----:B------:R-:W-:Y:S05]  /*5660*/  @!P5 BRA `(.L_x_2585) ;  /* 0x000000000028d947 */ /* 0x000fea0003800000 */
[----:B------:R-:W-:Y:S01]  /*5670*/  FMUL.FTZ R6, R10, -1.4426950216293334961 ;  /* 0xbfb8aa3b0a067820 */ /* 0x000fe20000410000 */
[----:B------:R-:W-:-:S05]  /*5680*/  FMUL.FTZ R13, R21, -1.4426950216293334961 ;  /* 0xbfb8aa3b150d7820 */ /* 0x000fca0000410000 */
[----:B------:R-:W1:Y:S08]  /*5690*/  MUFU.EX2 R6, R6 ;  /* 0x0000000600067308 */ /* 0x000e700000000800 */
[----:B------:R-:W3:Y:S01]  /*56a0*/  MUFU.EX2 R13, R13 ;  /* 0x0000000d000d7308 */ /* 0x000ee20000000800 */
[----:B-12---:R-:W-:-:S07]  /*56b0*/  FADD.FTZ R8, R6, 1 ;  /* 0x3f80000006087421 */ /* 0x006fce0000010000 */
[----:B------:R-:W1:Y:S01]  /*56c0*/  MUFU.RCP R9, R8 ;  /* 0x0000000800097308 */ /* 0x000e620000001000 */
[----:B---3--:R-:W-:-:S07]  /*56d0*/  FADD.FTZ R15, R13, 1 ;  /* 0x3f8000000d0f7421 */ /* 0x008fce0000010000 */
[----:B------:R-:W2:Y:S01]  /*56e0*/  MUFU.RCP R18, R15 ;  /* 0x0000000f00127308 */ /* 0x000ea20000001000 */
[----:B-1----:R-:W-:Y:S01]  /*56f0*/  FMUL.FTZ R10, R10, R9 ;  /* 0x000000090a0a7220 */ /* 0x002fe20000410000 */
[----:B--2---:R-:W-:-:S07]  /*5700*/  FMUL.FTZ R21, R21, R18 ;  /* 0x0000001215157220 */ /* 0x004fce0000410000 */
.L_x_2585:
[----:B------:R-:W-:Y:S04]  /*5710*/  BSSY B0, `(.L_x_2586) ;  /* 0x000000e000007945 */ /* 0x000fe80003800000 */
[----:B------:R-:W-:Y:S05]  /*5720*/  @P6 BRA `(.L_x_2587) ;  /* 0x0000000000306947 */ /* 0x000fea0003800000 */
[----:B------:R-:W-:Y:S01]  /*5730*/  ULDC.64 UR12, c[0x0][0x270] ;  /* 0x00009c00000c7ab9 */ /* 0x000fe20000000a00 */
[----:B-12---:R-:W-:Y:S01]  /*5740*/  MOV R8, R38 ;  /* 0x0000002600087202 */ /* 0x006fe20000000f00 */
        /* <DEDUP_REMOVED lines=10> */
.L_x_2587:
[----:B------:R-:W-:Y:S05]  /*57f0*/  BSYNC B0 ;  /* 0x0000000000007941 */ /* 0x000fea0003800000 */
.L_x_2586:
[----:B------:R-:W-:Y:S05]  /*5800*/  @!P5 BRA `(.L_x_2588) ;  /* 0x000000000028d947 */ /* 0x000fea0003800000 */
[----:B------:R-:W-:Y:S01]  /*5810*/  FMUL.FTZ R4, R5, -1.4426950216293334961 ;  /* 0xbfb8aa3b05047820 */ /* 0x000fe20000410000 */
[----:B-123--:R-:W-:-:S05]  /*5820*/  FMUL.FTZ R8, R14, -1.4426950216293334961 ;  /* 0xbfb8aa3b0e087820 */ /* 0x00efca0000410000 */
[----:B------:R-:W1:Y:S08]  /*5830*/  MUFU.EX2 R4, R4 ;  /* 0x0000000400047308 */ /* 0x000e700000000800 */
[----:B------:R-:W2:Y:S01]  /*5840*/  MUFU.EX2 R8, R8 ;  /* 0x0000000800087308 */ /* 0x000ea20000000800 */
[----:B-1----:R-:W-:-:S07]  /*5850*/  FADD.FTZ R6, R4, 1 ;  /* 0x3f80000004067421 */ /* 0x002fce0000010000 */
[----:B------:R-:W1:Y:S01]  /*5860*/  MUFU.RCP R6, R6 ;  /* 0x0000000600067308 */ /* 0x000e620000001000 */
[----:B--2---:R-:W-:-:S07]  /*5870*/  FADD.FTZ R9, R8, 1 ;  /* 0x3f80000008097421 */ /* 0x004fce0000010000 */
[----:B------:R-:W2:Y:S01]  /*5880*/  MUFU.RCP R9, R9 ;  /* 0x0000000900097308 */ /* 0x000ea20000001000 */
[----:B-1----:R-:W-:Y:S01]  /*5890*/  FMUL.FTZ R5, R5, R6 ;  /* 0x0000000605057220 */ /* 0x002fe20000410000 */
[----:B--2---:R-:W-:-:S07]  /*58a0*/  FMUL.FTZ R14, R14, R9 ;  /* 0x000000090e0e7220 */ /* 0x004fce0000410000 */
.L_x_2588:
[----:B------:R-:W-:Y:S04]  /*58b0*/  BSSY B0, `(.L_x_2589) ;  /* 0x000000e000007945 */ /* 0x000fe80003800000 */
[----:B------:R-:W-:Y:S05]  /*58c0*/  @P0 BRA `(.L_x_2590) ;  /* 0x0000000000300947 */ /* 0x000fea0003800000 */
[----:B------:R-:W-:Y:S01]  /*58d0*/  ULDC.64 UR12, c[0x0][0x270] ;  /* 0x00009c00000c7ab9 */ /* 0x000fe20000000a00 */
[----:B------:R-:W-:Y:S01]  /*58e0*/  MOV R6, R38 ;  /* 0x0000002600067202 */ /* 0x000fe20000000f00 */
[----:B------:R-:W-:Y:S01]  /*58f0*/  IMAD R4, R7, UR12, RZ ;  /* 0x0000000c07047c24 */ /* 0x000fe2000f8e02ff */
[----:B------:R-:W-:Y:S02]  /*5900*/  MOV R7, R41 ;  /* 0x0000002900077202 */ /* 0x000fe40000000f00 */
[----:B------:R-:W-:Y:S01]  /*5910*/  F2FP.F16.F32.PACK_AB R5, R14, R5 ;  /* 0x000000050e05723e */ /* 0x000fe200000000ff */
[----:B-123--:R-:W-:-:S04]  /*5920*/  IMAD.WIDE.U32 R8, R3, UR12, R6 ;  /* 0x0000000c03087c25 */ /* 0x00efc8000f8e0006 */
[----:B------:R-:W-:Y:S01]  /*5930*/  IMAD R3, R3, UR13, R4 ;  /* 0x0000000d03037c24 */ /* 0x000fe2000f8e0204 */
[----:B------:R-:W-:Y:S02]  /*5940*/  ULDC.64 UR12, c[0x0][0x210] ;  /* 0x00008400000c7ab9 */ /* 0x000fe40000000a00 */
[----:B------:R-:W-:Y:S02]  /*5950*/  LEA R6, P0, R8, UR12, 0x1 ;  /* 0x0000000c08067c11 */ /* 0x000fe4000f8008ff */
[----:B------:R-:W-:-:S04]  /*5960*/  IADD3 R3, R9, R3, RZ ;  /* 0x0000000309037210 */ /* 0x000fc80007ffe0ff */
[----:B------:R-:W-:-:S05]  /*5970*/  LEA.HI.X R7, R8, UR13, R3, 0x1, P0 ;  /* 0x0000000d08077c11 */ /* 0x000fca00080f0c03 */
[----:B------:R4:W-:Y:S02]  /*5980*/  STG.E desc[UR10][R6.64], R5 ;  /* 0x0000000506007986 */ /* 0x0009e4000c10190a */
.L_x_2590:
[----:B------:R-:W-:Y:S05]  /*5990*/  BSYNC B0 ;  /* 0x0000000000007941 */ /* 0x000fea0003800000 */
.L_x_2589:
[----:B------:R-:W-:Y:S05]  /*59a0*/  @!P5 BRA `(.L_x_2591) ;  /* 0x000000000028d947 */ /* 0x000fea0003800000 */
[----:B------:R-:W-:Y:S01]  /*59b0*/  FMUL.FTZ R3, R16, -1.4426950216293334961 ;  /* 0xbfb8aa3b10037820 */ /* 0x000fe20000410000 */
[----:B----4-:R-:W-:-:S05]  /*59c0*/  FMUL.FTZ R6, R11, -1.4426950216293334961 ;  /* 0xbfb8aa3b0b067820 */ /* 0x010fca0000410000 */
[----:B------:R-:W4:Y:S08]  /*59d0*/  MUFU.EX2 R3, R3 ;  /* 0x0000000300037308 */ /* 0x000f300000000800 */
[----:B------:R-:W5:Y:S01]  /*59e0*/  MUFU.EX2 R6, R6 ;  /* 0x0000000600067308 */ /* 0x000f620000000800 */
[----:B----4-:R-:W-:-:S07]  /*59f0*/  FADD.FTZ R4, R3, 1 ;  /* 0x3f80000003047421 */ /* 0x010fce0000010000 */
[----:B------:R-:W4:Y:S01]  /*5a00*/  MUFU.RCP R5, R4 ;  /* 0x0000000400057308 */ /* 0x000f220000001000 */
[----:B-----5:R-:W-:-:S07]  /*5a10*/  FADD.FTZ R7, R6, 1 ;  /* 0x3f80000006077421 */ /* 0x020fce0000010000 */
[----:B-123--:R-:W1:Y:S01]  /*5a20*/  MUFU.RCP R8, R7 ;  /* 0x0000000700087308 */ /* 0x00ee620000001000 */
[----:B----4-:R-:W-:Y:S01]  /*5a30*/  FMUL.FTZ R16, R16, R5 ;  /* 0x0000000510107220 */ /* 0x010fe20000410000 */
[----:B-1----:R-:W-:-:S07]  /*5a40*/  FMUL.FTZ R11, R11, R8 ;  /* 0x000000080b0b7220 */ /* 0x002fce0000410000 */
.L_x_2591:
        /* <DEDUP_REMOVED lines=13> */
.L_x_2593:
[----:B------:R-:W-:Y:S05]  /*5b20*/  BSYNC B0 ;  /* 0x0000000000007941 */ /* 0x000fea0003800000 */
.L_x_2592:
[----:B------:R-:W-:Y:S01]  /*5b30*/  ULDC UR7, c[0x0][0x288] ;  /* 0x0000a20000077ab9 */ /* 0x000fe20000000800 */
[----:B------:R-:W-:Y:S01]  /*5b40*/  ULDC UR8, c[0x0][0x258] ;  /* 0x0000960000087ab9 */ /* 0x000fe20000000800 */
[----:B------:R-:W-:Y:S01]  /*5b50*/  ULDC UR6, c[0x0][0x10] ;  /* 0x0000040000067ab9 */ /* 0x000fe20000000800 */
[----:B------:R-:W-:Y:S02]  /*5b60*/  UIMAD UR7, UR7, UR8, URZ ;  /* 0x00000008070772a4 */ /* 0x000fe4000f8e023f */
[----:B------:R-:W-:Y:S02]  /*5b70*/  UIADD3 UR5, UR6, UR5, URZ ;  /* 0x0000000506057290 */ /* 0x000fe4000fffe03f */
[----:B------:R-:W-:Y:S02]  /*5b80*/  UIADD3 UR4, UR4, 0x1, URZ ;  /* 0x0000000104047890 */ /* 0x000fe4000fffe03f */
[----:B------:R-:W-:-:S06]  /*5b90*/  UISETP.GE.AND UP0, UPT, UR5, UR7, UPT ;  /* 0x000000070500728c */ /* 0x000fcc000bf06270 */
[----:B------:R-:W-:-:S13]  /*5ba0*/  PLOP3.LUT P0, PT, PT, PT, UP0, 0x80, 0x0 ;  /* 0x000000000000781c */ /* 0x000fda0003f0f008 */
[----:B------:R-:W-:Y:S05]  /*5bb0*/  @!P0 BRA `(.L_x_2594) ;  /* 0xffffffa4003c8947 */ /* 0x000fea000383ffff */
[----:B------:R-:W-:Y:S05]  /*5bc0*/  EXIT ;  /* 0x000000000000794d */ /* 0x000fea0003800000 */
.L_x_2595:
        /* <DEDUP_REMOVED lines=11> */
.L_x_3347:


//--------------------- .text._Z35group_norm_nhwc_fwd_one_pass_kernelI11Fp16IOBf16WLi64ELi32ELi512EEv26Group_norm_nhwc_fwd_params --------------------------
	.section	.text._Z35group_norm_nhwc_fwd_one_pass_kernelI11Fp16IOBf16WLi64ELi32ELi512EEv26Group_norm_nhwc_fwd_params,"ax",@progbits
	.align	128
        .global         _Z35group_norm_nhwc_fwd_one_pass_kernelI11Fp16IOBf16WLi64ELi32ELi512EEv26Group_norm_nhwc_fwd_params
        .type           _Z35group_norm_nhwc_fwd_one_pass_kernelI11Fp16IOBf16WLi64ELi32ELi512EEv26Group_norm_nhwc_fwd_params,@function
        .size           _Z35group_norm_nhwc_fwd_one_pass_kernelI11Fp16IOBf16WLi64ELi32ELi512EEv26Group_norm_nhwc_fwd_params,(.L_x_3348 - _Z35group_norm_nhwc_fwd_one_pass_kernelI11Fp16IOBf16WLi64ELi32ELi512EEv26Group_norm_nhwc_fwd_params)
        .other          _Z35group_norm_nhwc_fwd_one_pass_kernelI11Fp16IOBf16WLi64ELi32ELi512EEv26Group_norm_nhwc_fwd_params,@"STO_CUDA_ENTRY STV_DEFAULT"
_Z35group_norm_nhwc_fwd_one_pass_kernelI11Fp16IOBf16WLi64ELi32ELi512EEv26Group_norm_nhwc_fwd_params:
.text._Z35group_norm_nhwc_fwd_one_pass_kernelI11Fp16IOBf16WLi64ELi32ELi512EEv26Group_norm_nhwc_fwd_params:
        /* <DEDUP_REMOVED lines=19> */
.L_x_2611:
        /* <DEDUP_REMOVED lines=161> */
.L_x_2597:
[----:B------:R-:W-:Y:S05]  /*0b40*/  BSYNC B0 ;  /* 0x0000000000007941 */ /* 0x000fea0003800000 */
.L_x_2596:
[----:B------:R-:W1:Y:S02]  /*0b50*/  LDC R14, c[0x0][0xc] ;  /* 0x00000300ff0e7b82 */ /* 0x000e640000000800 */
        /* <DEDUP_REMOVED lines=13> */
[----:B------:R-:W-:-:S03]  /*0c30*/  IADD3 R11, R11, R12, RZ ;  /* 0x0000000c0b0b7210 */ /* 0x000fc60007ffe0ff */
[----:B---3--:R-:W-:Y:S01]  /*0c40*/  IMAD.WIDE R8, R13, 0x4, R8 ;  /* 0x000000040d087825 */ /* 0x008fe200078e0208 */
[----:B------:R-:W-:-:S03]  /*0c50*/  MOV R13, 0xffffffff ;  /* 0xffffffff000d7802 */ /* 0x000fc60000000f00 */
[----:B----4-:R-:W-:Y:S01]  /*0c60*/  IMAD.WIDE.U32 R6, R11, 0x4, R6 ;  /* 0x000000040b067825 */ /* 0x010fe200078e0006 */
[----:B------:R-:W-:Y:S02]  /*0c70*/  SEL R11, R14, RZ, !P0 ;  /* 0x000000ff0e0b7207 */ /* 0x000fe40004000000 */
[----:B------:R-:W-:Y:S01]  /*0c80*/  SEL R13, R13, 0x1, P0 ;  /* 0x000000010d0d7807 */ /* 0x000fe20000000000 */
[----:B------:R-:W-:Y:S01]  /*0c90*/  IMAD.WIDE.U32 R8, R15, 0x8, R8 ;  /* 0x000000080f087825 */ /* 0x000fe200078e0008 */
[----:B------:R-:W-:-:S04]  /*0ca0*/  ISETP.NE.AND P0, PT, R11, -0x1, PT ;  /* 0xffffffff0b00780c */ /* 0x000fc80003f05270 */
[----:B------:R1:W-:Y:S01]  /*0cb0*/  STG.E.64 desc[UR8][R8.64], R4 ;  /* 0x0000000408007986 */ /* 0x0003e2000c101b08 */
[----:B------:R-:W-:Y:S06]  /*0cc0*/  MEMBAR.ALL.GPU ;  /* 0x0000000000007992 */ /* 0x000fec000000a000 */
[----:B------:R-:W-:-:S00]  /*0cd0*/  ERRBAR ;  /* 0x00000000000079ab */ /* 0x000fc00000000000 */
[----:B------:R-:W-:Y:S06]  /*0ce0*/  CGAERRBAR ;  /* 0x00000000000075ab */ /* 0x000fec0000000000 */
[----:B------:R1:W-:Y:S01]  /*0cf0*/  REDG.E.ADD.S32.STRONG.GPU desc[UR8][R6.64], R13 ;  /* 0x0000000d0600798e */ /* 0x0003e2000c10e388 */
[----:B------:R-:W-:Y:S05]  /*0d00*/  @!P0 BRA `(.L_x_2599) ;  /* 0x0000000000148947 */ /* 0x000fea0003800000 */
.L_x_2600:
[----:B-1----:R-:W2:Y:S04]  /*0d10*/  LDG.E.STRONG.GPU R8, desc[UR8][R6.64] ;  /* 0x0000000806087981 */ /* 0x002ea8000c1ef900 */
[----:B--2---:R-:W-:Y:S01]  /*0d20*/  CCTL.IVALL ;  /* 0x00000000ff00798f */ /* 0x004fe20002000000 */
[----:B------:R-:W-:Y:S05]  /*0d30*/  YIELD ;  /* 0x0000000000007946 */ /* 0x000fea0003800000 */
[----:B------:R-:W-:-:S13]  /*0d40*/  ISETP.NE.AND P0, PT, R8, R11, PT ;  /* 0x0000000b0800720c */ /* 0x000fda0003f05270 */
[----:B------:R-:W-:Y:S05]  /*0d50*/  @P0 BRA `(.L_x_2600) ;  /* 0xfffffffc00ec0947 */ /* 0x000fea000383ffff */
.L_x_2599:
        /* <DEDUP_REMOVED lines=12> */
.L_x_2602:
[----:B------:R-:W-:-:S13]  /*0e20*/  ISETP.EQ.OR P3, PT, R15, UR5, P1 ;  /* 0x000000050f007c0c */ /* 0x000fda0008f62670 */
[----:B------:R-:W2:Y:S01]  /*0e30*/  @!P3 LDC R8, c[0x0][0x10] ;  /* 0x00000400ff08bb82 */ /* 0x000ea20000000800 */
[----:B------:R-:W3:Y:S01]  /*0e40*/  @!P3 S2R R10, SR_CTAID.Y ;  /* 0x00000000000ab919 */ /* 0x000ee20000002600 */
[----:B------:R-:W-:-:S06]  /*0e50*/  @!P3 LOP3.LUT R9, R17, 0x1, RZ, 0xc0, !PT ;  /* 0x000000011109b812 */ /* 0x000fcc00078ec0ff */
[----:B------:R-:W4:Y:S01]  /*0e60*/  @!P3 LDC.64 R6, c[0x0][0x248] ;  /* 0x00009200ff06bb82 */ /* 0x000f220000000a00 */
[----:B--2---:R-:W-:-:S04]  /*0e70*/  @!P3 IMAD R9, R9, R8, RZ ;  /* 0x000000080909b224 */ /* 0x004fc800078e02ff */
[----:B------:R-:W-:-:S05]  /*0e80*/  @!P3 IMAD R9, R9, R14, RZ ;  /* 0x0000000e0909b224 */ /* 0x000fca00078e02ff */
[----:B------:R-:W-:-:S05]  /*0e90*/  @!P3 SHF.L.U32 R9, R9, 0x1, RZ ;  /* 0x000000010909b819 */ /* 0x000fca00000006ff */
[----:B----4-:R-:W-:-:S04]  /*0ea0*/  @!P3 IMAD.WIDE R6, R9, 0x4, R6 ;  /* 0x000000040906b825 */ /* 0x010fc800078e0206 */
[----:B---3--:R-:W-:-:S04]  /*0eb0*/  @!P3 IMAD R9, R8, R15, R10 ;  /* 0x0000000f0809b224 */ /* 0x008fc800078e020a */
        /* <DEDUP_REMOVED lines=22> */
[-C--:B--2---:R-:W-:Y:S02]  /*1020*/  @!P2 IMAD R29, R10, R12.reuse, R29 ;  /* 0x0000000c0a1da224 */ /* 0x084fe400078e021d */
        /* <DEDUP_REMOVED lines=31> */
.L_x_2601:
        /* <DEDUP_REMOVED lines=19> */
.L_x_2604:
[----:B------:R-:W-:Y:S05]  /*1350*/  BSYNC B0 ;  /* 0x0000000000007941 */ /* 0x000fea0003800000 */
.L_x_2603:
        /* <DEDUP_REMOVED lines=32> */
.L_x_2598:
[----:B------:R-:W-:Y:S01]  /*1560*/  ULDC.64 UR6, c[0x0][0x218] ;  /* 0x0000860000067ab9 */ /* 0x000fe20000000a00 */
[----:B------:R-:W-:Y:S01]  /*1570*/  LOP3.LUT P0, RZ, R0, UR5, RZ, 0xfc, !PT ;  /* 0x0000000500ff7c12 */ /* 0x000fe2000f80fcff */
[----:B------:R-:W-:Y:S01]  /*1580*/  ULDC UR11, c[0x0][0x2a4] ;  /* 0x0000a900000b7ab9 */ /* 0x000fe20000000800 */
[----:B------:R-:W-:Y:S01]  /*1590*/  ISETP.EQ.U32.AND P2, PT, RZ, UR6, PT ;  /* 0x00000006ff007c0c */ /* 0x000fe2000bf42070 */
[----:B------:R-:W-:Y:S01]  /*15a0*/  UMOV UR6, 0x400 ;  /* 0x0000040000067882 */ /* 0x000fe20000000000 */
[----:B-1----:R-:W-:Y:S01]  /*15b0*/  SHF.L.U32 R8, R24, 0x1, RZ ;  /* 0x0000000118087819 */ /* 0x002fe200000006ff */
[----:B------:R-:W-:Y:S01]  /*15c0*/  ULDC.64 UR12, c[0x0][0x228] ;  /* 0x00008a00000c7ab9 */ /* 0x000fe20000000a00 */
[----:B------:R-:W-:Y:S01]  /*15d0*/  ISETP.EQ.OR.EX P0, PT, RZ, UR7, P0, P2 ;  /* 0x00000007ff007c0c */ /* 0x000fe20008702720 */
[----:B------:R-:W1:Y:S01]  /*15e0*/  S2UR UR7, SR_CgaCtaId ;  /* 0x00000000000779c3 */ /* 0x000e620000008800 */
[----:B------:R-:W-:Y:S01]  /*15f0*/  ULDC.64 UR14, c[0x0][0x230] ;  /* 0x00008c00000e7ab9 */ /* 0x000fe20000000a00 */
[----:B------:R-:W-:-:S02]  /*1600*/  IADD3 R10, P2, R8, UR12, RZ ;  /* 0x0000000c080a7c10 */ /* 0x000fc4000ff5e0ff */
[----:B------:R-:W-:Y:S02]  /*1610*/  SHF.L.U64.HI R24, R24, 0x1, R25 ;  /* 0x0000000118187819 */ /* 0x000fe40000010219 */
[----:B------:R-:W-:Y:S02]  /*1620*/  IADD3 R8, P3, R8, UR14, RZ ;  /* 0x0000000e08087c10 */ /* 0x000fe4000ff7e0ff */
[C---:B------:R-:W-:Y:S02]  /*1630*/  IADD3.X R11, R24.reuse, UR13, RZ, P2, !PT ;  /* 0x0000000d180b7c10 */ /* 0x040fe400097fe4ff */
[----:B------:R-:W-:Y:S02]  /*1640*/  IADD3.X R9, R24, UR15, RZ, P3, !PT ;  /* 0x0000000f18097c10 */ /* 0x000fe40009ffe4ff */
[----:B------:R-:W2:Y:S01]  /*1650*/  @!P0 LDC.64 R6, c[0x0][0x218] ;  /* 0x00008600ff068b82 */ /* 0x000ea20000000a00 */
[----:B------:R-:W-:Y:S01]  /*1660*/  @!P0 FMUL.FTZ R13, R5, UR11 ;  /* 0x0000000b050d8c20 */ /* 0x000fe20008410000 */
[----:B------:R-:W-:Y:S01]  /*1670*/  @!P0 FMUL.FTZ R12, R4, UR11 ;  /* 0x0000000b040c8c20 */ /* 0x000fe20008410000 */
[----:B-1----:R-:W-:-:S09]  /*1680*/  ULEA UR6, UR7, UR6, 0x18 ;  /* 0x0000000607067291 */ /* 0x002fd2000f8ec03f */
[----:B------:R0:W-:Y:S01]  /*1690*/  @!P1 STS.64 [UR6+0x98], R4 ;  /* 0x00009804ff009988 */ /* 0x0001e20008000a06 */
[----:B--2---:R-:W-:-:S05]  /*16a0*/  @!P0 IMAD.WIDE R26, R19, 0x8, R6 ;  /* 0x00000008131a8825 */ /* 0x004fca00078e0206 */
[----:B------:R-:W-:Y:S01]  /*16b0*/  @!P0 STG.E.64 desc[UR8][R26.64], R12 ;  /* 0x0000000c1a008986 */ /* 0x000fe2000c101b08 */
[----:B0-----:R-:W0:Y:S08]  /*16c0*/  LDC R4, c[0x0][0x294] ;  /* 0x0000a500ff047b82 */ /* 0x001e300000000800 */
[----:B------:R-:W-:Y:S06]  /*16d0*/  BAR.SYNC.DEFER_BLOCKING 0x0 ;  /* 0x0000000000007b1d */ /* 0x000fec0000010000 */
[----:B------:R-:W2:Y:S04]  /*16e0*/  LDG.E.U16 R24, desc[UR8][R10.64+0x2] ;  /* 0x000002080a187981 */ /* 0x000ea8000c1e1500 */
[----:B------:R-:W3:Y:S04]  /*16f0*/  LDG.E.U16 R25, desc[UR8][R8.64+0x2] ;  /* 0x0000020808197981 */ /* 0x000ee8000c1e1500 */
[----:B------:R1:W4:Y:S04]  /*1700*/  LDG.E.U16 R14, desc[UR8][R10.64] ;  /* 0x000000080a0e7981 */ /* 0x000328000c1e1500 */
[----:B------:R5:W4:Y:S04]  /*1710*/  LDG.E.U16 R15, desc[UR8][R8.64] ;  /* 0x00000008080f7981 */ /* 0x000b28000c1e1500 */
[----:B------:R-:W5:Y:S01]  /*1720*/  LDS.64 R6, [UR6+0x98] ;  /* 0x00009806ff067984 */ /* 0x000f620008000a00 */
[----:B------:R-:W-:Y:S01]  /*1730*/  ISETP.NE.AND P2, PT, RZ, UR10, PT ;  /* 0x0000000aff007c0c */ /* 0x000fe2000bf45270 */
[----:B-1----:R-:W-:Y:S01]  /*1740*/  HADD2.F32 R11, -RZ, R16.H0_H0 ;  /* 0x20000010ff0b7230 */ /* 0x002fe20000004100 */
[----:B------:R-:W-:Y:S01]  /*1750*/  ULDC.64 UR6, c[0x0][0x278] ;  /* 0x00009e0000067ab9 */ /* 0x000fe20000000a00 */
[----:B-----5:R-:W-:-:S04]  /*1760*/  FMUL.FTZ R28, R6, UR11 ;  /* 0x0000000b061c7c20 */ /* 0x020fc80008410000 */
[----:B------:R-:W-:-:S04]  /*1770*/  FMUL.FTZ R6, R28, R28 ;  /* 0x0000001c1c067220 */ /* 0x000fc80000410000 */
[----:B------:R-:W-:-:S05]  /*1780*/  FFMA.FTZ R6, R7, UR11, -R6 ;  /* 0x0000000b07067c23 */ /* 0x000fca0008010806 */
[----:B------:R-:W-:-:S13]  /*1790*/  FSETP.GTU.FTZ.AND P0, PT, R6, RZ, PT ;  /* 0x000000ff0600720b */ /* 0x000fda0003f1c000 */
[----:B------:R-:W1:Y:S01]  /*17a0*/  @P0 LDC R5, c[0x0][0x238] ;  /* 0x00008e00ff050b82 */ /* 0x000e620000000800 */
[----:B------:R-:W-:Y:S01]  /*17b0*/  SHF.R.U32.HI R7, RZ, 0x4, R0 ;  /* 0x00000004ff077819 */ /* 0x000fe20000011600 */
[----:B------:R-:W-:-:S04]  /*17c0*/  HADD2.F32 R13, -RZ, R16.H1_H1 ;  /* 0x30000010ff0d7230 */ /* 0x000fc80000004100 */
[----:B0-----:R-:W-:Y:S02]  /*17d0*/  IMAD R7, R4, UR5, R7 ;  /* 0x0000000504077c24 */ /* 0x001fe4000f8e0207 */
[----:B-1----:R-:W-:Y:S01]  /*17e0*/  @P0 FADD.FTZ R6, R6, R5 ;  /* 0x0000000506060221 */ /* 0x002fe20000010000 */
[----:B------:R-:W-:Y:S01]  /*17f0*/  HFMA2.MMA R5, -RZ, RZ, 1.875, 0 ;  /* 0x3f800000ff057435 */ /* 0x000fe200000001ff */
[----:B------:R-:W-:-:S09]  /*1800*/  HADD2.F32 R27, -RZ, R3.H0_H0 ;  /* 0x20000003ff1b7230 */ /* 0x000fd20000004100 */
[----:B------:R0:W1:Y:S01]  /*1810*/  @P0 MUFU.RSQ R5, R6 ;  /* 0x0000000600050308 */ /* 0x0000620000001400 */
[----:B------:R-:W-:Y:S01]  /*1820*/  HADD2.F32 R3, -RZ, R3.H1_H1 ;  /* 0x30000003ff037230 */ /* 0x000fe20000004100 */
[----:B------:R-:W-:Y:S01]  /*1830*/  IADD3 R8, R7, 0x20, RZ ;  /* 0x0000002007087810 */ /* 0x000fe20007ffe0ff */
[--C-:B------:R-:W-:Y:S01]  /*1840*/  FADD.FTZ R12, R13, -R28.reuse ;  /* 0x8000001c0d0c7221 */ /* 0x100fe20000010000 */
[--C-:B------:R-:W-:Y:S01]  /*1850*/  FADD.FTZ R10, R27, -R28.reuse ;  /* 0x8000001c1b0a7221 */ /* 0x100fe20000010000 */
[----:B------:R-:W-:Y:S02]  /*1860*/  ISETP.GE.U32.AND P0, PT, R7, UR6, PT ;  /* 0x0000000607007c0c */ /* 0x000fe4000bf06070 */
[----:B------:R-:W-:Y:S01]  /*1870*/  SHF.R.S32.HI R4, RZ, 0x1f, R7 ;  /* 0x0000001fff047819 */ /* 0x000fe20000011407 */
[--C-:B0-----:R-:W-:Y:S01]  /*1880*/  FADD.FTZ R6, R11, -R28.reuse ;  /* 0x8000001c0b067221 */ /* 0x101fe20000010000 */
[----:B------:R-:W-:Y:S01]  /*1890*/  ISETP.GE.U32.AND P1, PT, R8, UR6, PT ;  /* 0x0000000608007c0c */ /* 0x000fe2000bf26070 */
[----:B------:R-:W-:Y:S01]  /*18a0*/  FADD.FTZ R28, R3, -R28 ;  /* 0x8000001c031c7221 */ /* 0x000fe20000010000 */
[----:B------:R-:W-:-:S02]  /*18b0*/  SHF.R.S32.HI R9, RZ, 0x1f, R8 ;  /* 0x0000001fff097819 */ /* 0x000fc40000011408 */
[----:B------:R-:W-:Y:S02]  /*18c0*/  ISETP.GE.AND.EX P0, PT, R4, UR7, PT, P0 ;  /* 0x0000000704007c0c */ /* 0x000fe4000bf06300 */
[----:B------:R-:W-:Y:S01]  /*18d0*/  ISETP.GE.AND.EX P1, PT, R9, UR7, PT, P1 ;  /* 0x0000000709007c0c */ /* 0x000fe2000bf26310 */
[-C--:B-1----:R-:W-:Y:S01]  /*18e0*/  FMUL.FTZ R12, R12, R5.reuse ;  /* 0x000000050c0c7220 */ /* 0x082fe20000410000 */
[-C--:B------:R-:W-:Y:S01]  /*18f0*/  FMUL.FTZ R28, R28, R5.reuse ;  /* 0x000000051c1c7220 */ /* 0x080fe20000410000 */
[-C--:B------:R-:W-:Y:S01]  /*1900*/  FMUL.FTZ R3, R10, R5.reuse ;  /* 0x000000050a037220 */ /* 0x080fe20000410000 */
[----:B------:R-:W-:Y:S01]  /*1910*/  FMUL.FTZ R6, R6, R5 ;  /* 0x0000000506067220 */ /* 0x000fe20000410000 */
[C---:B------:R-:W-:Y:S02]  /*1920*/  ISETP.GT.U32.OR P0, PT, R0.reuse, 0x1ff, P0 ;  /* 0x000001ff0000780c */ /* 0x040fe40000704470 */
[----:B------:R-:W-:Y:S02]  /*1930*/  ISETP.GT.U32.OR P1, PT, R0, 0x1ff, P1 ;  /* 0x000001ff0000780c */ /* 0x000fe40000f24470 */
[----:B--2---:R-:W-:-:S02]  /*1940*/  SHF.L.U32 R13, R24, 0x10, RZ ;  /* 0x00000010180d7819 */ /* 0x004fc400000006ff */
[----:B---3--:R-:W-:Y:S02]  /*1950*/  SHF.L.U32 R25, R25, 0x10, RZ ;  /* 0x0000001019197819 */ /* 0x008fe400000006ff */
[----:B----4-:R-:W-:Y:S02]  /*1960*/  SHF.L.U32 R14, R14, 0x10, RZ ;  /* 0x000000100e0e7819 */ /* 0x010fe400000006ff */
[----:B------:R-:W-:Y:S01]  /*1970*/  SHF.L.U32 R15, R15, 0x10, RZ ;  /* 0x000000100f0f7819 */ /* 0x000fe200000006ff */
[C-C-:B------:R-:W-:Y:S01]  /*1980*/  FFMA.FTZ R11, R13.reuse, R12, R25.reuse ;  /* 0x0000000c0d0b7223 */ /* 0x140fe20000010019 */
[----:B------:R-:W-:-:S03]  /*1990*/  FFMA.FTZ R10, R13, R28, R25 ;  /* 0x0000001c0d0a7223 */ /* 0x000fc60000010019 */
        /* <DEDUP_REMOVED lines=13> */
.L_x_2605:
        /* <DEDUP_REMOVED lines=14> */
.L_x_2607:
[----:B------:R-:W-:Y:S05]  /*1b50*/  BSYNC B0 ;  /* 0x0000000000007941 */ /* 0x000fea0003800000 */
.L_x_2606:
        /* <DEDUP_REMOVED lines=11> */
.L_x_2608:
        /* <DEDUP_REMOVED lines=13> */
.L_x_2610:
[----:B------:R-:W-:Y:S05]  /*1ce0*/  BSYNC B0 ;  /* 0x0000000000007941 */ /* 0x000fea0003800000 */
.L_x_2609:
[----:B-1----:R-:W1:Y:S01]  /*1cf0*/  LDC R4, c[0x0][0x10] ;  /* 0x00000400ff047b82 */ /* 0x002e620000000800 */
[----:B------:R-:W-:Y:S02]  /*1d00*/  IADD3 R17, R17, 0x1, RZ ;  /* 0x0000000111117810 */ /* 0x000fe40007ffe0ff */
[----:B-1----:R-:W-:-:S04]  /*1d10*/  IADD3 R19, R4, R19, RZ ;  /* 0x0000001304137210 */ /* 0x002fc80007ffe0ff */
[----:B------:R-:W-:-:S13]  /*1d20*/  ISETP.GE.AND P0, PT, R19, UR4, PT ;  /* 0x0000000413007c0c */ /* 0x000fda000bf06270 */
[----:B------:R-:W-:Y:S05]  /*1d30*/  @!P0 BRA `(.L_x_2611) ;  /* 0xffffffe000fc8947 */ /* 0x000fea000383ffff */
[----:B------:R-:W-:Y:S05]  /*1d40*/  EXIT ;  /* 0x000000000000794d */ /* 0x000fea0003800000 */
.L_x_2612:
        /* <DEDUP_REMOVED lines=11> */
.L_x_3348:


//--------------------- .text._Z35group_norm_nhwc_fwd_one_pass_kernelI11Fp16IOBf16WLi128ELi32ELi512EEv26Group_norm_nhwc_fwd_params --------------------------
	.section	.text._Z35group_norm_nhwc_fwd_one_pass_kernelI11Fp16IOBf16WLi128ELi32ELi512EEv26Group_norm_nhwc_fwd_params,"ax",@progbits
	.align	128
        .global         _Z35group_norm_nhwc_fwd_one_pass_kernelI11Fp16IOBf16WLi128ELi32ELi512EEv26Group_norm_nhwc_fwd_params
        .type           _Z35group_norm_nhwc_fwd_one_pass_kernelI11Fp16IOBf16WLi128ELi32ELi512EEv26Group_norm_nhwc_fwd_params,@function
        .size           _Z35group_norm_nhwc_fwd_one_pass_kernelI11Fp16IOBf16WLi128ELi32ELi512EEv26Group_norm_nhwc_fwd_params,(.L_x_3349 - _Z35group_norm_nhwc_fwd_one_pass_kernelI11Fp16IOBf16WLi128ELi32ELi512EEv26Group_norm_nhwc_fwd_params)
        .other          _Z35group_norm_nhwc_fwd_one_pass_kernelI11Fp16IOBf16WLi128ELi32ELi512EEv26Group_norm_nhwc_fwd_params,@"STO_CUDA_ENTRY STV_DEFAULT"
_Z35group_norm_nhwc_fwd_one_pass_kernelI11Fp16IOBf16WLi128ELi32ELi512EEv26Group_norm_nhwc_fwd_params:
.text._Z35group_norm_nhwc_fwd_one_pass_kernelI11Fp16IOBf16WLi128ELi32ELi512EEv26Group_norm_nhwc_fwd_params:
        /* <DEDUP_REMOVED lines=18> */
.L_x_2637:
[----:B012---:R-:W0:Y:S01]  /*0120*/  LDC R6, c[0x0][0x288] ;  /* 0x0000a200ff067b82 */ /* 0x007e220000000800 */
[----:B---3--:R-:W3:Y:S01]  /*0130*/  S2R R3, SR_TID.X ;  /* 0x0000000000037919 */ /* 0x008ee20000002100 */
[----:B------:R-:W-:Y:S01]  /*0140*/  ULDC.64 UR4, c[0x0][0x278] ;  /* 0x00009e0000047ab9 */ /* 0x000fe20000000a00 */
[----:B------:R-:W-:Y:S01]  /*0150*/  ULDC.64 UR10, c[0x0][0x280] ;  /* 0x0000a000000a7ab9 */ /* 0x000fe20000000a00 */
[----:B------:R-:W-:-:S04]  /*0160*/  MOV R20, RZ ;  /* 0x000000ff00147202 */ /* 0x000fc80000000f00 */
[----:B------:R-:W4:Y:S01]  /*0170*/  LDC R10, c[0x0][0x294] ;  /* 0x0000a500ff0a7b82 */ /* 0x000f220000000800 */
[----:B0-----:R-:W-:-:S04]  /*0180*/  IABS R9, R6 ;  /* 0x0000000600097213 */ /* 0x001fc80000000000 */
[----:B------:R-:W0:Y:S01]  /*0190*/  I2F.RP R7, R9 ;  /* 0x0000000900077306 */ /* 0x000e220000209400 */
[----:B---3--:R-:W-:-:S05]  /*01a0*/  SHF.R.U32.HI R31, RZ, 0x4, R3 ;  /* 0x00000004ff1f7819 */ /* 0x008fca0000011603 */
[----:B----4-:R-:W-:Y:S02]  /*01b0*/  IMAD R31, R10, UR6, R31 ;  /* 0x000000060a1f7c24 */ /* 0x010fe4000f8e021f */
[----:B0-----:R-:W0:Y:S03]  /*01c0*/  MUFU.RCP R7, R7 ;  /* 0x0000000700077308 */ /* 0x001e260000001000 */
[C---:B------:R-:W-:Y:S02]  /*01d0*/  ISETP.GE.U32.AND P0, PT, R31.reuse, UR4, PT ;  /* 0x000000041f007c0c */ /* 0x040fe4000bf06070 */
[----:B------:R-:W-:Y:S02]  /*01e0*/  SHF.R.S32.HI R13, RZ, 0x1f, R31 ;  /* 0x0000001fff0d7819 */ /* 0x000fe4000001141f */
[----:B------:R-:W-:Y:S02]  /*01f0*/  IADD3 R14, R31, 0x20, RZ ;  /* 0x000000201f0e7810 */ /* 0x000fe40007ffe0ff */
[----:B------:R-:W-:-:S02]  /*0200*/  ISETP.GE.AND.EX P0, PT, R13, UR5, PT, P0 ;  /* 0x000000050d007c0c */ /* 0x000fc4000bf06300 */
[----:B------:R-:W-:Y:S02]  /*0210*/  IADD3 R12, R31, 0x60, RZ ;  /* 0x000000601f0c7810 */ /* 0x000fe40007ffe0ff */
[----:B------:R-:W-:Y:S02]  /*0220*/  ISETP.LT.U32.AND P0, PT, R3, 0x200, !P0 ;  /* 0x000002000300780c */ /* 0x000fe40004701070 */
[----:B------:R-:W-:Y:S02]  /*0230*/  SHF.R.S32.HI R19, RZ, 0x1f, R12 ;  /* 0x0000001fff137819 */ /* 0x000fe4000001140c */
[----:B0-----:R-:W-:-:S04]  /*0240*/  IADD3 R4, R7, 0xffffffe, RZ ;  /* 0x0ffffffe07047810 */ /* 0x001fc80007ffe0ff */
[----:B------:R0:W3:Y:S02]  /*0250*/  F2I.FTZ.U32.TRUNC.NTZ R5, R4 ;  /* 0x0000000400057305 */ /* 0x0000e4000021f000 */
[----:B0-----:R-:W-:Y:S02]  /*0260*/  MOV R4, RZ ;  /* 0x000000ff00047202 */ /* 0x001fe40000000f00 */
[----:B---3--:R-:W-:-:S05]  /*0270*/  IADD3 R8, RZ, -R5, RZ ;  /* 0x80000005ff087210 */ /* 0x008fca0007ffe0ff */
[----:B------:R-:W-:Y:S01]  /*0280*/  IMAD R11, R8, R9, RZ ;  /* 0x00000009080b7224 */ /* 0x000fe200078e02ff */
[----:B------:R-:W-:-:S03]  /*0290*/  IABS R8, R21 ;  /* 0x0000001500087213 */ /* 0x000fc60000000000 */
[----:B------:R-:W-:Y:S01]  /*02a0*/  IMAD.HI.U32 R5, R5, R11, R4 ;  /* 0x0000000b05057227 */ /* 0x000fe200078e0004 */
[----:B------:R-:W-:-:S05]  /*02b0*/  SHF.R.S32.HI R11, RZ, 0x1f, R14 ;  /* 0x0000001fff0b7819 */ /* 0x000fca000001140e */
        /* <DEDUP_REMOVED lines=8> */
[----:B------:R-:W-:Y:S02]  /*0340*/  ISETP.GE.U32.AND P3, PT, R4, R9, PT ;  /* 0x000000090400720c */ /* 0x000fe40003f66070 */
[----:B------:R-:W-:Y:S02]  /*0350*/  LOP3.LUT R4, R21, R6, RZ, 0x3c, !PT ;  /* 0x0000000615047212 */ /* 0x000fe400078e3cff */
[----:B------:R-:W-:Y:S02]  /*0360*/  ISETP.NE.AND P4, PT, R6, RZ, PT ;  /* 0x000000ff0600720c */ /* 0x000fe40003f85270 */
[----:B------:R-:W-:-:S07]  /*0370*/  ISETP.GE.AND P2, PT, R4, RZ, PT ;  /* 0x000000ff0400720c */ /* 0x000fce0003f46270 */
[----:B------:R-:W-:-:S04]  /*0380*/  @P3 IADD3 R5, R5, 0x1, RZ ;  /* 0x0000000105053810 */ /* 0x000fc80007ffe0ff */
[----:B------:R-:W-:Y:S02]  /*0390*/  MOV R25, R5 ;  /* 0x0000000500197202 */ /* 0x000fe40000000f00 */
[----:B------:R-:W0:Y:S02]  /*03a0*/  @P0 LDC.64 R4, c[0x0][0x270] ;  /* 0x00009c00ff040b82 */ /* 0x000e240000000a00 */
[----:B------:R-:W-:Y:S02]  /*03b0*/  @!P2 IADD3 R25, -R25, RZ, RZ ;  /* 0x000000ff1919a210 */ /* 0x000fe40007ffe1ff */
[----:B------:R-:W-:Y:S02]  /*03c0*/  @!P4 LOP3.LUT R25, RZ, R6, RZ, 0x33, !PT ;  /* 0x00000006ff19c212 */ /* 0x000fe400078e33ff */
[----:B------:R-:W-:Y:S02]  /*03d0*/  ISETP.GE.U32.AND P2, PT, R14, UR4, PT ;  /* 0x000000040e007c0c */ /* 0x000fe4000bf46070 */
[----:B------:R-:W-:-:S02]  /*03e0*/  IADD3 R8, -R25, RZ, RZ ;  /* 0x000000ff19087210 */ /* 0x000fc40007ffe1ff */
[----:B------:R-:W-:Y:S02]  /*03f0*/  ISETP.GE.AND.EX P2, PT, R11, UR5, PT, P2 ;  /* 0x000000050b007c0c */ /* 0x000fe4000bf46320 */
[----:B------:R-:W-:Y:S01]  /*0400*/  ISETP.GE.U32.AND P4, PT, R12, UR4, PT ;  /* 0x000000040c007c0c */ /* 0x000fe2000bf86070 */
[----:B------:R-:W-:Y:S01]  /*0410*/  IMAD R6, R6, R8, R21 ;  /* 0x0000000806067224 */ /* 0x000fe200078e0215 */
[----:B------:R-:W-:Y:S02]  /*0420*/  ISETP.LT.U32.AND P2, PT, R3, 0x200, !P2 ;  /* 0x000002000300780c */ /* 0x000fe40005741070 */
[----:B------:R-:W-:Y:S02]  /*0430*/  SHF.R.S32.HI R8, RZ, 0x1f, R25 ;  /* 0x0000001fff087819 */ /* 0x000fe40000011419 */
[----:B------:R-:W-:Y:S02]  /*0440*/  LEA R28, R6, R7, 0x5 ;  /* 0x00000007061c7211 */ /* 0x000fe400078e28ff */
[----:B------:R-:W-:Y:S01]  /*0450*/  ISETP.GE.AND.EX P4, PT, R19, UR5, PT, P4 ;  /* 0x0000000513007c0c */ /* 0x000fe2000bf86340 */
[----:B------:R-:W-:Y:S01]  /*0460*/  IMAD R8, R8, UR10, RZ ;  /* 0x0000000a08087c24 */ /* 0x000fe2000f8e02ff */
[----:B------:R-:W-:Y:S01]  /*0470*/  SHF.R.S32.HI R29, RZ, 0x1f, R28 ;  /* 0x0000001fff1d7819 */ /* 0x000fe2000001141c */
[----:B0-----:R-:W-:Y:S01]  /*0480*/  @P0 IMAD R10, R13, R4, RZ ;  /* 0x000000040d0a0224 */ /* 0x001fe200078e02ff */
[----:B------:R-:W-:Y:S01]  /*0490*/  IADD3 R13, R31, 0x40, RZ ;  /* 0x000000401f0d7810 */ /* 0x000fe20007ffe0ff */
[----:B------:R-:W-:-:S02]  /*04a0*/  IMAD R27, R25, UR11, R8 ;  /* 0x0000000b191b7c24 */ /* 0x000fc4000f8e0208 */
[----:B------:R-:W0:Y:S01]  /*04b0*/  @P2 LDC.64 R6, c[0x0][0x270] ;  /* 0x00009c00ff062b82 */ /* 0x000e220000000a00 */
[----:B------:R-:W-:Y:S01]  /*04c0*/  IMAD.WIDE.U32 R24, R25, UR10, R28 ;  /* 0x0000000a19187c25 */ /* 0x000fe2000f8e001c */
[----:B------:R-:W-:Y:S02]  /*04d0*/  ISETP.GE.U32.AND P3, PT, R13, UR4, PT ;  /* 0x000000040d007c0c */ /* 0x000fe4000bf66070 */
[----:B------:R-:W-:Y:S01]  /*04e0*/  SHF.R.S32.HI R15, RZ, 0x1f, R13 ;  /* 0x0000001fff0f7819 */ /* 0x000fe2000001140d */
[----:B------:R-:W-:Y:S01]  /*04f0*/  @P0 IMAD R23, R31, R5, R10 ;  /* 0x000000051f170224 */ /* 0x000fe200078e020a */
[----:B------:R-:W-:Y:S02]  /*0500*/  IADD3 R27, R25, R27, RZ ;  /* 0x0000001b191b7210 */ /* 0x000fe40007ffe0ff */
[----:B------:R-:W3:Y:S01]  /*0510*/  @P0 LDC.64 R8, c[0x0][0x220] ;  /* 0x00008800ff080b82 */ /* 0x000ee20000000a00 */
[----:B------:R-:W-:Y:S02]  /*0520*/  @P0 MOV R26, R24 ;  /* 0x00000018001a0202 */ /* 0x000fe40000000f00 */
[----:B------:R-:W-:-:S02]  /*0530*/  ISETP.GE.AND.EX P3, PT, R15, UR5, PT, P3 ;  /* 0x000000050f007c0c */ /* 0x000fc4000bf66330 */
[----:B------:R-:W-:Y:S01]  /*0540*/  ISETP.LT.U32.AND P4, PT, R3, 0x200, !P4 ;  /* 0x000002000300780c */ /* 0x000fe20006781070 */
[----:B------:R-:W-:Y:S01]  /*0550*/  @P0 IMAD.WIDE.U32 R30, R31, R4, R26 ;  /* 0x000000041f1e0225 */ /* 0x000fe200078e001a */
[----:B------:R-:W-:Y:S01]  /*0560*/  ISETP.LT.U32.AND P3, PT, R3, 0x200, !P3 ;  /* 0x000002000300780c */ /* 0x000fe20005f61070 */
[----:B------:R-:W4:Y:S03]  /*0570*/  @P2 LDC.64 R4, c[0x0][0x220] ;  /* 0x00008800ff042b82 */ /* 0x000f260000000a00 */
[----:B------:R-:W-:Y:S02]  /*0580*/  @P0 IADD3 R10, R31, R23, RZ ;  /* 0x000000171f0a0210 */ /* 0x000fe40007ffe0ff */
[----:B---3--:R-:W-:Y:S01]  /*0590*/  @P0 LEA R32, P5, R30, R8, 0x1 ;  /* 0x000000081e200211 */ /* 0x008fe200078a08ff */
[----:B0-----:R-:W-:-:S03]  /*05a0*/  @P2 IMAD R8, R11, R6, RZ ;  /* 0x000000060b082224 */ /* 0x001fc600078e02ff */
[----:B------:R-:W-:Y:S01]  /*05b0*/  @P0 LEA.HI.X R33, R30, R9, R10, 0x1, P5 ;  /* 0x000000091e210211 */ /* 0x000fe200028f0c0a */
[C---:B------:R-:W-:Y:S02]  /*05c0*/  @P2 IMAD R16, R14.reuse, R7, R8 ;  /* 0x000000070e102224 */ /* 0x040fe400078e0208 */
[----:B------:R-:W0:Y:S01]  /*05d0*/  @P3 LDC.64 R10, c[0x0][0x270] ;  /* 0x00009c00ff0a3b82 */ /* 0x000e220000000a00 */
[----:B------:R-:W-:Y:S02]  /*05e0*/  @P2 MOV R8, R24 ;  /* 0x0000001800082202 */ /* 0x000fe40000000f00 */
[----:B------:R-:W-:Y:S01]  /*05f0*/  @P2 MOV R9, R27 ;  /* 0x0000001b00092202 */ /* 0x000fe20000000f00 */
[----:B------:R3:W5:Y:S02]  /*0600*/  @P0 LDG.E R20, desc[UR8][R32.64] ;  /* 0x0000000820140981 */ /* 0x000764000c1e1900 */
[----:B------:R-:W-:Y:S02]  /*0610*/  @P2 IMAD.WIDE.U32 R8, R14, R6, R8 ;  /* 0x000000060e082225 */ /* 0x000fe400078e0008 */
[----:B------:R-:W1:Y:S03]  /*0620*/  @P4 LDC.64 R6, c[0x0][0x270] ;  /* 0x00009c00ff064b82 */ /* 0x000e660000000a00 */
[----:B------:R-:W-:-:S02]  /*0630*/  @P2 IADD3 R16, R9, R16, RZ ;  /* 0x0000001009102210 */ /* 0x000fc40007ffe0ff */
[----:B----4-:R-:W-:-:S04]  /*0640*/  @P2 LEA R30, P5, R8, R4, 0x1 ;  /* 0x00000004081e2211 */ /* 0x010fc800078a08ff */
[----:B------:R-:W-:Y:S02]  /*0650*/  @P2 LEA.HI.X R31, R8, R5, R16, 0x1, P5 ;  /* 0x00000005081f2211 */ /* 0x000fe400028f0c10 */
[----:B------:R-:W4:Y:S01]  /*0660*/  @P3 LDC.64 R8, c[0x0][0x220] ;  /* 0x00008800ff083b82 */ /* 0x000f220000000a00 */
[----:B0-----:R-:W-:-:S07]  /*0670*/  @P3 IMAD R14, R15, R10, RZ ;  /* 0x0000000a0f0e3224 */ /* 0x001fce00078e02ff */
[----:B------:R-:W0:Y:S01]  /*0680*/  @P4 LDC.64 R4, c[0x0][0x220] ;  /* 0x00008800ff044b82 */ /* 0x000e220000000a00 */
[----:B------:R-:W-:Y:S01]  /*0690*/  @P3 IMAD R11, R13, R11, R14 ;  /* 0x0000000b0d0b3224 */ /* 0x000fe200078e020e */
[----:B------:R-:W-:Y:S02]  /*06a0*/  @P3 MOV R14, R24 ;  /* 0x00000018000e3202 */ /* 0x000fe40000000f00 */
[-C--:B------:R-:W-:Y:S01]  /*06b0*/  @P3 MOV R15, R27.reuse ;  /* 0x0000001b000f3202 */ /* 0x080fe20000000f00 */
[----:B-1----:R-:W-:Y:S01]  /*06c0*/  @P4 IMAD R19, R19, R6, RZ ;  /* 0x0000000613134224 */ /* 0x002fe200078e02ff */
[----:B---3--:R-:W-:Y:S02]  /*06d0*/  @P4 MOV R32, R24 ;  /* 0x0000001800204202 */ /* 0x008fe40000000f00 */
[----:B------:R-:W-:Y:S01]  /*06e0*/  @P4 MOV R33, R27 ;  /* 0x0000001b00214202 */ /* 0x000fe20000000f00 */
[----:B------:R-:W-:-:S04]  /*06f0*/  @P3 IMAD.WIDE.U32 R14, R13, R10, R14 ;  /* 0x0000000a0d0e3225 */ /* 0x000fc800078e000e */
[C---:B------:R-:W-:Y:S01]  /*0700*/  @P4 IMAD R7, R12.reuse, R7, R19 ;  /* 0x000000070c074224 */ /* 0x040fe200078e0213 */
[----:B------:R-:W-:Y:S01]  /*0710*/  CS2R R18, SRZ ;  /* 0x0000000000127805 */ /* 0x000fe2000001ff00 */
[----:B------:R-:W-:Y:S01]  /*0720*/  @P4 IMAD.WIDE.U32 R12, R12, R6, R32 ;  /* 0x000000060c0c4225 */ /* 0x000fe200078e0020 */
[----:B------:R-:W-:Y:S02]  /*0730*/  @P3 IADD3 R11, R15, R11, RZ ;  /* 0x0000000b0f0b3210 */ /* 0x000fe40007ffe0ff */
[C---:B----4-:R-:W-:Y:S02]  /*0740*/  @P3 LEA R8, P0, R14.reuse, R8, 0x1 ;  /* 0x000000080e083211 */ /* 0x050fe400078008ff */
[----:B------:R-:W3:Y:S01]  /*0750*/  @P2 LDG.E R18, desc[UR8][R30.64] ;  /* 0x000000081e122981 */ /* 0x000ee2000c1e1900 */
[----:B------:R-:W-:Y:S02]  /*0760*/  @P4 IADD3 R7, R13, R7, RZ ;  /* 0x000000070d074210 */ /* 0x000fe40007ffe0ff */
[----:B------:R-:W-:-:S02]  /*0770*/  @P3 LEA.HI.X R9, R14, R9, R11, 0x1, P0 ;  /* 0x000000090e093211 */ /* 0x000fc400000f0c0b */
[C---:B0-----:R-:W-:Y:S02]  /*0780*/  @P4 LEA R4, P2, R12.reuse, R4, 0x1 ;  /* 0x000000040c044211 */ /* 0x041fe400078408ff */
[----:B------:R-:W-:Y:S01]  /*0790*/  MOV R16, RZ ;  /* 0x000000ff00107202 */ /* 0x000fe20000000f00 */
[----:B------:R-:W4:Y:S01]  /*07a0*/  @P3 LDG.E R19, desc[UR8][R8.64] ;  /* 0x0000000808133981 */ /* 0x000f22000c1e1900 */
[----:B------:R-:W-:-:S05]  /*07b0*/  @P4 LEA.HI.X R5, R12, R5, R7, 0x1, P2 ;  /* 0x000000050c054211 */ /* 0x000fca00010f0c07 */
[----:B------:R-:W2:Y:S01]  /*07c0*/  @P4 LDG.E R16, desc[UR8][R4.64] ;  /* 0x0000000804104981 */ /* 0x000ea2000c1e1900 */
[----:B------:R-:W0:Y:S02]  /*07d0*/  S2R R12, SR_LANEID ;  /* 0x00000000000c7919 */ /* 0x000e240000000000 */
[C---:B0-----:R-:W-:Y:S01]  /*07e0*/  ISETP.GT.AND P0, PT, R12.reuse, 0x1e, PT ;  /* 0x0000001e0c00780c */ /* 0x041fe20003f04270 */
[----:B------:R-:W0:Y:S01]  /*07f0*/  S2UR UR5, SR_CgaCtaId ;  /* 0x00000000000579c3 */ /* 0x000e220000008800 */
[----:B------:R-:W-:Y:S01]  /*0800*/  UMOV UR4, 0x400 ;  /* 0x0000040000047882 */ /* 0x000fe20000000000 */
[----:B------:R-:W-:Y:S01]  /*0810*/  ISETP.NE.AND P2, PT, R12, RZ, PT ;  /* 0x000000ff0c00720c */ /* 0x000fe20003f45270 */
[----:B0-----:R-:W-:Y:S01]  /*0820*/  ULEA UR4, UR5, UR4, 0x18 ;  /* 0x0000000405047291 */ /* 0x001fe2000f8ec03f */
[--C-:B-----5:R-:W-:Y:S02]  /*0830*/  HADD2.F32 R7, -RZ, R20.reuse.H1_H1 ;  /* 0x30000014ff077230 */ /* 0x120fe40000004100 */
[----:B------:R-:W-:-:S03]  /*0840*/  HADD2.F32 R6, -RZ, R20.H0_H0 ;  /* 0x20000014ff067230 */ /* 0x000fc60000004100 */
[----:B------:R-:W-:Y:S02]  /*0850*/  FMUL.FTZ R11, R7, R7 ;  /* 0x00000007070b7220 */ /* 0x000fe40000410000 */
[C---:B------:R-:W-:Y:S02]  /*0860*/  FADD.FTZ R7, R6.reuse, R7 ;  /* 0x0000000706077221 */ /* 0x040fe40000010000 */
[----:B------:R-:W-:Y:S02]  /*0870*/  FFMA.FTZ R11, R6, R6, R11 ;  /* 0x00000006060b7223 */ /* 0x000fe4000001000b */
[----:B------:R-:W-:Y:S02]  /*0880*/  FADD.FTZ R6, RZ, R7 ;  /* 0x00000007ff067221 */ /* 0x000fe40000010000 */
[----:B------:R-:W-:Y:S01]  /*0890*/  FADD.FTZ R11, RZ, R11 ;  /* 0x0000000bff0b7221 */ /* 0x000fe20000010000 */
[--C-:B---3--:R-:W-:Y:S02]  /*08a0*/  HADD2.F32 R13, -RZ, R18.reuse.H1_H1 ;  /* 0x30000012ff0d7230 */ /* 0x108fe40000004100 */
[----:B------:R-:W-:-:S03]  /*08b0*/  HADD2.F32 R10, -RZ, R18.H0_H0 ;  /* 0x20000012ff0a7230 */ /* 0x000fc60000004100 */
[----:B------:R-:W-:Y:S01]  /*08c0*/  FMUL.FTZ R15, R13, R13 ;  /* 0x0000000d0d0f7220 */ /* 0x000fe20000410000 */
[--C-:B----4-:R-:W-:Y:S02]  /*08d0*/  HADD2.F32 R8, -RZ, R19.reuse.H1_H1 ;  /* 0x30000013ff087230 */ /* 0x110fe40000004100 */
[C---:B------:R-:W-:Y:S01]  /*08e0*/  FADD.FTZ R13, R10.reuse, R13 ;  /* 0x0000000d0a0d7221 */ /* 0x040fe20000010000 */
[----:B------:R-:W-:Y:S02]  /*08f0*/  HADD2.F32 R7, -RZ, R19.H0_H0 ;  /* 0x20000013ff077230 */ /* 0x000fe40000004100 */
[----:B------:R-:W-:Y:S01]  /*0900*/  FFMA.FTZ R10, R10, R10, R15 ;  /* 0x0000000a0a0a7223 */ /* 0x000fe2000001000f */
[----:B------:R-:W-:Y:S01]  /*0910*/  FMUL.FTZ R14, R8, R8 ;  /* 0x00000008080e7220 */ /* 0x000fe20000410000 */
[--C-:B--2---:R-:W-:Y:S02]  /*0920*/  HADD2.F32 R4, -RZ, R16.reuse.H1_H1 ;  /* 0x30000010ff047230 */ /* 0x104fe40000004100 */
[----:B------:R-:W-:Y:S01]  /*0930*/  FADD.FTZ R6, R6, R13 ;  /* 0x0000000d06067221 */ /* 0x000fe20000010000 */
[----:B------:R-:W-:-:S02]  /*0940*/  HADD2.F32 R5, -RZ, R16.H0_H0 ;  /* 0x20000010ff057230 */ /* 0x000fc40000004100 */
[----:B------:R-:W-:Y:S01]  /*0950*/  FADD.FTZ R9, R7, R8 ;  /* 0x0000000807097221 */ /* 0x000fe20000010000 */
[----:B------:R-:W-:Y:S01]  /*0960*/  FADD.FTZ R10, R11, R10 ;  /* 0x0000000a0b0a7221 */ /* 0x000fe20000010000 */
[----:B------:R-:W-:Y:S01]  /*0970*/  FFMA.FTZ R7, R7, R7, R14 ;  /* 0x0000000707077223 */ /* 0x000fe2000001000e */
        /* <DEDUP_REMOVED lines=82> */
.L_x_2614:
[----:B------:R-:W-:Y:S05]  /*0ea0*/  BSYNC B0 ;  /* 0x0000000000007941 */ /* 0x000fea0003800000 */
.L_x_2613:
        /* <DEDUP_REMOVED lines=25> */
.L_x_2617:
[----:B0-----:R-:W2:Y:S04]  /*1040*/  LDG.E.STRONG.GPU R6, desc[UR8][R4.64] ;  /* 0x0000000804067981 */ /* 0x001ea8000c1ef900 */
[----:B--2---:R-:W-:Y:S01]  /*1050*/  CCTL.IVALL ;  /* 0x00000000ff00798f */ /* 0x004fe20002000000 */
[----:B------:R-:W-:Y:S05]  /*1060*/  YIELD ;  /* 0x0000000000007946 */ /* 0x000fea0003800000 */
[----:B------:R-:W-:-:S13]  /*1070*/  ISETP.NE.AND P0, PT, R6, R13, PT ;  /* 0x0000000d0600720c */ /* 0x000fda0003f05270 */
[----:B------:R-:W-:Y:S05]  /*1080*/  @P0 BRA `(.L_x_2617) ;  /* 0xfffffffc00ec0947 */ /* 0x000fea000383ffff */
.L_x_2616:
        /* <DEDUP_REMOVED lines=17> */
.L_x_2621:
[----:B------:R-:W-:-:S13]  /*11a0*/  ISETP.EQ.OR P5, PT, R13, UR6, P2 ;  /* 0x000000060d007c0c */ /* 0x000fda00097a2670 */
[----:B------:R-:W-:-:S04]  /*11b0*/  @!P5 IMAD R31, R0, R13, R17 ;  /* 0x0000000d001fd224 */ /* 0x000fc800078e0211 */
[----:B------:R-:W-:-:S05]  /*11c0*/  @!P5 IMAD.WIDE.U32 R30, R31, 0x8, R14 ;  /* 0x000000081f1ed825 */ /* 0x000fca00078e000e */
[----:B------:R0:W2:Y:S01]  /*11d0*/  @!P5 LDG.E.64 R10, desc[UR8][R30.64] ;  /* 0x000000081e0ad981 */ /* 0x0000a2000c1e1b00 */
[C---:B------:R-:W-:Y:S02]  /*11e0*/  IADD3 R7, R13.reuse, 0x1, RZ ;  /* 0x000000010d077810 */ /* 0x040fe40007ffe0ff */
[----:B------:R-:W-:Y:S02]  /*11f0*/  IADD3 R4, R13, 0x2, RZ ;  /* 0x000000020d047810 */ /* 0x000fe40007ffe0ff */
[----:B------:R-:W-:Y:S02]  /*1200*/  ISETP.EQ.OR P6, PT, R7, UR6, P2 ;  /* 0x0000000607007c0c */ /* 0x000fe400097c2670 */
[----:B------:R-:W-:-:S11]  /*1210*/  ISETP.EQ.OR P3, PT, R4, UR6, P2 ;  /* 0x0000000604007c0c */ /* 0x000fd60009762670 */
[C-C-:B------:R-:W-:Y:S02]  /*1220*/  @!P6 IMAD R7, R0.reuse, R7, R17.reuse ;  /* 0x000000070007e224 */ /* 0x140fe400078e0211 */
[----:B------:R-:W-:Y:S02]  /*1230*/  @!P3 IMAD R5, R0, R4, R17 ;  /* 0x000000040005b224 */ /* 0x000fe400078e0211 */
[----:B------:R-:W-:-:S04]  /*1240*/  @!P6 IMAD.WIDE.U32 R6, R7, 0x8, R14 ;  /* 0x000000080706e825 */ /* 0x000fc800078e000e */
[----:B0-----:R-:W-:Y:S02]  /*1250*/  @!P3 IMAD.WIDE.U32 R30, R5, 0x8, R14 ;  /* 0x00000008051eb825 */ /* 0x001fe400078e000e */
        /* <DEDUP_REMOVED lines=103> */
.L_x_2620:
        /* <DEDUP_REMOVED lines=17> */
[----:B------:R-:W-:-:S04]  /*19e0*/  @!P5 IMAD.WIDE.U32 R30, R31, 0x8, R14 ;  /* 0x000000081f1ed825 */ /* 0x000fc800078e000e */
[----:B--2---:R-:W-:Y:S01]  /*19f0*/  @!P3 FADD.FTZ R9, R9, R5 ;  /* 0x000000050909b221 */ /* 0x004fe20000010000 */
[----:B------:R-:W-:Y:S02]  /*1a00*/  @!P0 IMAD R5, R0, R6, R17 ;  /* 0x0000000600058224 */ /* 0x000fe400078e0211 */
[----:B------:R-:W-:Y:S01]  /*1a10*/  @!P3 FADD.FTZ R8, R8, R4 ;  /* 0x000000040808b221 */ /* 0x000fe20000010000 */
[----:B------:R-:W2:Y:S01]  /*1a20*/  @!P5 LDG.E.64 R6, desc[UR8][R30.64] ;  /* 0x000000081e06d981 */ /* 0x000ea2000c1e1b00 */
[----:B------:R-:W-:Y:S01]  /*1a30*/  ISETP.EQ.OR P3, PT, R13, UR6, P2 ;  /* 0x000000060d007c0c */ /* 0x000fe20009762670 */
[----:B------:R-:W-:-:S06]  /*1a40*/  @!P0 IMAD.WIDE.U32 R4, R5, 0x8, R14 ;  /* 0x0000000805048825 */ /* 0x000fcc00078e000e */
[----:B------:R-:W4:Y:S01]  /*1a50*/  @!P0 LDG.E.64 R4, desc[UR8][R4.64] ;  /* 0x0000000804048981 */ /* 0x000f22000c1e1b00 */
[----:B---3--:R-:W-:Y:S01]  /*1a60*/  @!P4 FADD.FTZ R9, R9, R11 ;  /* 0x0000000b0909c221 */ /* 0x008fe20000010000 */
[----:B------:R-:W-:-:S04]  /*1a70*/  @!P4 FADD.FTZ R8, R8, R10 ;  /* 0x0000000a0808c221 */ /* 0x000fc80000010000 */
[----:B------:R-:W-:-:S04]  /*1a80*/  @!P3 IMAD R11, R0, R13, R17 ;  /* 0x0000000d000bb224 */ /* 0x000fc800078e0211 */
[----:B------:R-:W-:-:S06]  /*1a90*/  @!P3 IMAD.WIDE.U32 R10, R11, 0x8, R14 ;  /* 0x000000080b0ab825 */ /* 0x000fcc00078e000e */
[----:B------:R-:W3:Y:S01]  /*1aa0*/  @!P3 LDG.E.64 R10, desc[UR8][R10.64] ;  /* 0x000000080a0ab981 */ /* 0x000ee2000c1e1b00 */
[----:B--2---:R-:W-:Y:S01]  /*1ab0*/  @!P5 FADD.FTZ R8, R8, R6 ;  /* 0x000000060808d221 */ /* 0x004fe20000010000 */
[----:B------:R-:W-:Y:S01]  /*1ac0*/  IADD3 R6, R13, 0x1, RZ ;  /* 0x000000010d067810 */ /* 0x000fe20007ffe0ff */
[----:B------:R-:W-:Y:S01]  /*1ad0*/  @!P5 FADD.FTZ R9, R9, R7 ;  /* 0x000000070909d221 */ /* 0x000fe20000010000 */
[----:B------:R-:W-:Y:S02]  /*1ae0*/  IADD3 R7, R13, 0x2, RZ ;  /* 0x000000020d077810 */ /* 0x000fe40007ffe0ff */
[----:B------:R-:W-:Y:S02]  /*1af0*/  ISETP.EQ.OR P5, PT, R6, UR6, P2 ;  /* 0x0000000606007c0c */ /* 0x000fe400097a2670 */
[----:B------:R-:W-:Y:S01]  /*1b00*/  ISETP.EQ.OR P6, PT, R7, UR6, P2 ;  /* 0x0000000607007c0c */ /* 0x000fe200097c2670 */
[----:B----4-:R-:W-:Y:S01]  /*1b10*/  @!P0 FADD.FTZ R8, R8, R4 ;  /* 0x0000000408088221 */ /* 0x010fe20000010000 */
[----:B------:R-:W-:-:S04]  /*1b20*/  IADD3 R4, R13, 0x3, RZ ;  /* 0x000000030d047810 */ /* 0x000fc80007ffe0ff */
[----:B------:R-:W-:Y:S01]  /*1b30*/  ISETP.EQ.OR P4, PT, R4, UR6, P2 ;  /* 0x0000000604007c0c */ /* 0x000fe20009782670 */
[----:B------:R-:W-:-:S04]  /*1b40*/  @!P0 FADD.FTZ R9, R9, R5 ;  /* 0x0000000509098221 */ /* 0x000fc80000010000 */
[C-C-:B------:R-:W-:Y:S02]  /*1b50*/  @!P5 IMAD R31, R0.reuse, R6, R17.reuse ;  /* 0x00000006001fd224 */ /* 0x140fe400078e0211 */
[----:B------:R-:W-:Y:S02]  /*1b60*/  @!P6 IMAD R7, R0, R7, R17 ;  /* 0x000000070007e224 */ /* 0x000fe400078e0211 */
[----:B------:R-:W-:-:S04]  /*1b70*/  @!P5 IMAD.WIDE.U32 R30, R31, 0x8, R14 ;  /* 0x000000081f1ed825 */ /* 0x000fc800078e000e */
[----:B---3--:R-:W-:Y:S01]  /*1b80*/  @!P3 FADD.FTZ R9, R9, R11 ;  /* 0x0000000b0909b221 */ /* 0x008fe20000010000 */
[----:B------:R-:W-:-:S04]  /*1b90*/  @!P6 IMAD.WIDE.U32 R6, R7, 0x8, R14 ;  /* 0x000000080706e825 */ /* 0x000fc800078e000e */
[----:B------:R-:W-:Y:S01]  /*1ba0*/  @!P3 FADD.FTZ R8, R8, R10 ;  /* 0x0000000a0808b221 */ /* 0x000fe20000010000 */
[----:B------:R-:W-:Y:S02]  /*1bb0*/  @!P4 IMAD R11, R0, R4, R17 ;  /* 0x00000004000bc224 */ /* 0x000fe400078e0211 */
[----:B------:R-:W2:Y:S02]  /*1bc0*/  @!P5 LDG.E.64 R4, desc[UR8][R30.64] ;  /* 0x000000081e04d981 */ /* 0x000ea4000c1e1b00 */
[----:B------:R-:W-:Y:S02]  /*1bd0*/  @!P4 IMAD.WIDE.U32 R10, R11, 0x8, R14 ;  /* 0x000000080b0ac825 */ /* 0x000fe400078e000e */
[----:B------:R-:W3:Y:S04]  /*1be0*/  @!P6 LDG.E.64 R6, desc[UR8][R6.64] ;  /* 0x000000080606e981 */ /* 0x000ee8000c1e1b00 */
[----:B------:R-:W4:Y:S01]  /*1bf0*/  @!P4 LDG.E.64 R10, desc[UR8][R10.64] ;  /* 0x000000080a0ac981 */ /* 0x000f22000c1e1b00 */
[----:B------:R-:W-:-:S02]  /*1c00*/  IADD3 R12, R12, -0x4, RZ ;  /* 0xfffffffc0c0c7810 */ /* 0x000fc40007ffe0ff */
[----:B------:R-:W-:Y:S02]  /*1c10*/  PLOP3.LUT P0, PT, PT, PT, PT, 0x8, 0x0 ;  /* 0x000000000000781c */ /* 0x000fe40003f0e170 */
[----:B------:R-:W-:Y:S02]  /*1c20*/  IADD3 R12, R12, -0x4, RZ ;  /* 0xfffffffc0c0c7810 */ /* 0x000fe40007ffe0ff */
[----:B------:R-:W-:Y:S01]  /*1c30*/  IADD3 R13, R13, 0x4, RZ ;  /* 0x000000040d0d7810 */ /* 0x000fe20007ffe0ff */
[----:B--2---:R-:W-:Y:S01]  /*1c40*/  @!P5 FADD.FTZ R8, R8, R4 ;  /* 0x000000040808d221 */ /* 0x004fe20000010000 */
[----:B------:R-:W-:-:S03]  /*1c50*/  @!P5 FADD.FTZ R9, R9, R5 ;  /* 0x000000050909d221 */ /* 0x000fc60000010000 */
[----:B---3--:R-:W-:Y:S01]  /*1c60*/  @!P6 FADD.FTZ R8, R8, R6 ;  /* 0x000000060808e221 */ /* 0x008fe20000010000 */
[----:B------:R-:W-:-:S03]  /*1c70*/  @!P6 FADD.FTZ R9, R9, R7 ;  /* 0x000000070909e221 */ /* 0x000fc60000010000 */
[----:B----4-:R-:W-:Y:S01]  /*1c80*/  @!P4 FADD.FTZ R8, R8, R10 ;  /* 0x0000000a0808c221 */ /* 0x010fe20000010000 */
[----:B------:R-:W-:-:S07]  /*1c90*/  @!P4 FADD.FTZ R9, R9, R11 ;  /* 0x0000000b0909c221 */ /* 0x000fce0000010000 */
.L_x_2622:
[----:B------:R-:W-:-:S13]  /*1ca0*/  ISETP.NE.OR P0, PT, R12, RZ, P0 ;  /* 0x000000ff0c00720c */ /* 0x000fda0000705670 */
[----:B------:R-:W-:Y:S05]  /*1cb0*/  @!P0 BRA `(.L_x_2618) ;  /* 0x00000000007c8947 */ /* 0x000fea0003800000 */
.L_x_2619:
        /* <DEDUP_REMOVED lines=31> */
.L_x_2618:
        /* <DEDUP_REMOVED lines=12> */
.L_x_2624:
[----:B------:R-:W-:Y:S05]  /*1f70*/  BSYNC B0 ;  /* 0x0000000000007941 */ /* 0x000fea0003800000 */
.L_x_2623:
        /* <DEDUP_REMOVED lines=16> */
.L_x_2615:
[----:B------:R-:W1:Y:S01]  /*2080*/  S2UR UR5, SR_CgaCtaId ;  /* 0x00000000000579c3 */ /* 0x000e620000008800 */
[----:B------:R-:W-:Y:S01]  /*2090*/  UMOV UR4, 0x400 ;  /* 0x0000040000047882 */ /* 0x000fe20000000000 */
[----:B0-----:R-:W-:Y:S01]  /*20a0*/  SHF.R.S32.HI R7, RZ, 0x1f, R28 ;  /* 0x0000001fff077819 */ /* 0x001fe2000001141c */
[----:B------:R-:W-:Y:S01]  /*20b0*/  ULDC UR7, c[0x0][0x2a4] ;  /* 0x0000a90000077ab9 */ /* 0x000fe20000000800 */
[C---:B------:R-:W-:Y:S01]  /*20c0*/  SHF.L.U32 R12, R28.reuse, 0x1, RZ ;  /* 0x000000011c0c7819 */ /* 0x040fe200000006ff */
[----:B------:R-:W-:Y:S01]  /*20d0*/  @P1 FMUL.FTZ R11, R9, UR7 ;  /* 0x00000007090b1c20 */ /* 0x000fe20008410000 */
[----:B------:R-:W-:Y:S01]  /*20e0*/  SHF.L.U64.HI R6, R28, 0x1, R7 ;  /* 0x000000011c067819 */ /* 0x000fe20000010207 */
[----:B------:R-:W-:Y:S01]  /*20f0*/  @P1 FMUL.FTZ R10, R8, UR7 ;  /* 0x00000007080a1c20 */ /* 0x000fe20008410000 */
[----:B------:R-:W0:Y:S01]  /*2100*/  @P1 LDC.64 R4, c[0x0][0x218] ;  /* 0x00008600ff041b82 */ /* 0x000e220000000a00 */
[----:B------:R-:W-:Y:S01]  /*2110*/  ULDC.64 UR10, c[0x0][0x228] ;  /* 0x00008a00000a7ab9 */ /* 0x000fe20000000a00 */
[----:B------:R-:W-:Y:S01]  /*2120*/  ULDC.64 UR12, c[0x0][0x230] ;  /* 0x00008c00000c7ab9 */ /* 0x000fe20000000a00 */
[----:B------:R-:W-:-:S02]  /*2130*/  IADD3 R14, P0, R12, UR10, RZ ;  /* 0x0000000a0c0e7c10 */ /* 0x000fc4000ff1e0ff */
[----:B------:R-:W-:Y:S02]  /*2140*/  IADD3 R12, P3, R12, UR12, RZ ;  /* 0x0000000c0c0c7c10 */ /* 0x000fe4000ff7e0ff */
[C---:B------:R-:W-:Y:S02]  /*2150*/  IADD3.X R15, R6.reuse, UR11, RZ, P0, !PT ;  /* 0x0000000b060f7c10 */ /* 0x040fe400087fe4ff */
[----:B------:R-:W-:Y:S01]  /*2160*/  IADD3.X R13, R6, UR13, RZ, P3, !PT ;  /* 0x0000000d060d7c10 */ /* 0x000fe20009ffe4ff */
[----:B-1----:R-:W-:Y:S01]  /*2170*/  ULEA UR4, UR5, UR4, 0x18 ;  /* 0x0000000405047291 */ /* 0x002fe2000f8ec03f */
[----:B0-----:R-:W-:-:S08]  /*2180*/  @P1 IMAD.WIDE R28, R21, 0x8, R4 ;  /* 0x00000008151c1825 */ /* 0x001fd000078e0204 */
[----:B------:R-:W-:Y:S04]  /*2190*/  @!P2 STS.64 [UR4+0x98], R8 ;  /* 0x00009808ff00a988 */ /* 0x000fe80008000a04 */
[----:B------:R0:W-:Y:S01]  /*21a0*/  @P1 STG.E.64 desc[UR8][R28.64], R10 ;  /* 0x0000000a1c001986 */ /* 0x0001e2000c101b08 */
[----:B------:R-:W-:Y:S06]  /*21b0*/  BAR.SYNC.DEFER_BLOCKING 0x0 ;  /* 0x0000000000007b1d */ /* 0x000fec0000010000 */
[----:B------:R-:W2:Y:S04]  /*21c0*/  LDG.E.U16 R23, desc[UR8][R14.64+0x2] ;  /* 0x000002080e177981 */ /* 0x000ea8000c1e1500 */
[----:B------:R-:W3:Y:S04]  /*21d0*/  LDG.E.U16 R30, desc[UR8][R12.64+0x2] ;  /* 0x000002080c1e7981 */ /* 0x000ee8000c1e1500 */
[----:B------:R1:W4:Y:S04]  /*21e0*/  LDG.E.U16 R4, desc[UR8][R14.64] ;  /* 0x000000080e047981 */ /* 0x000328000c1e1500 */
[----:B------:R5:W4:Y:S01]  /*21f0*/  LDG.E.U16 R5, desc[UR8][R12.64] ;  /* 0x000000080c057981 */ /* 0x000b22000c1e1500 */
[----:B0-----:R-:W-:-:S02]  /*2200*/  HADD2.F32 R11, -RZ, R20.H1_H1 ;  /* 0x30000014ff0b7230 */ /* 0x001fc40000004100 */
[----:B------:R-:W-:Y:S01]  /*2210*/  HADD2.F32 R33, -RZ, R18.H1_H1 ;  /* 0x30000012ff217230 */ /* 0x000fe20000004100 */
[----:B------:R-:W0:Y:S01]  /*2220*/  LDS.64 R6, [UR4+0x98] ;  /* 0x00009804ff067984 */ /* 0x000e220008000a00 */
[--C-:B------:R-:W-:Y:S01]  /*2230*/  HADD2.F32 R9, -RZ, R19.reuse.H1_H1 ;  /* 0x30000013ff097230 */ /* 0x100fe20000004100 */
[----:B------:R-:W-:Y:S01]  /*2240*/  ULDC.64 UR4, c[0x0][0x278] ;  /* 0x00009e0000047ab9 */ /* 0x000fe20000000a00 */
[----:B-1----:R-:W-:Y:S01]  /*2250*/  HADD2.F32 R15, -RZ, R19.H0_H0 ;  /* 0x20000013ff0f7230 */ /* 0x002fe20000004100 */
[----:B------:R-:W1:Y:S01]  /*2260*/  S2R R28, SR_TID.X ;  /* 0x00000000001c7919 */ /* 0x000e620000002100 */
[----:B------:R-:W-:Y:S02]  /*2270*/  HADD2.F32 R31, -RZ, R20.H0_H0 ;  /* 0x20000014ff1f7230 */ /* 0x000fe40000004100 */
[----:B-----5:R-:W-:Y:S02]  /*2280*/  HADD2.F32 R13, -RZ, R16.H1_H1 ;  /* 0x30000010ff0d7230 */ /* 0x020fe40000004100 */
[----:B------:R-:W-:-:S02]  /*2290*/  HADD2.F32 R29, -RZ, R18.H0_H0 ;  /* 0x20000012ff1d7230 */ /* 0x000fc40000004100 */
[----:B------:R-:W-:Y:S02]  /*22a0*/  HADD2.F32 R19, -RZ, R16.H0_H0 ;  /* 0x20000010ff137230 */ /* 0x000fe40000004100 */
[----:B0-----:R-:W-:-:S04]  /*22b0*/  FMUL.FTZ R32, R6, UR7 ;  /* 0x0000000706207c20 */ /* 0x001fc80008410000 */
[----:B------:R-:W-:Y:S01]  /*22c0*/  FMUL.FTZ R6, R32, R32 ;  /* 0x0000002020067220 */ /* 0x000fe20000410000 */
[--C-:B------:R-:W-:Y:S01]  /*22d0*/  FADD.FTZ R35, R13, -R32.reuse ;  /* 0x800000200d237221 */ /* 0x100fe20000010000 */
[----:B------:R-:W-:Y:S01]  /*22e0*/  FADD.FTZ R11, R11, -R32 ;  /* 0x800000200b0b7221 */ /* 0x000fe20000010000 */
[----:B------:R-:W0:Y:S01]  /*22f0*/  S2R R13, SR_TID.X ;  /* 0x00000000000d7919 */ /* 0x000e220000002100 */
[----:B------:R-:W-:Y:S01]  /*2300*/  FFMA.FTZ R6, R7, UR7, -R6 ;  /* 0x0000000707067c23 */ /* 0x000fe20008010806 */
[--C-:B------:R-:W-:Y:S01]  /*2310*/  FADD.FTZ R33, R33, -R32.reuse ;  /* 0x8000002021217221 */ /* 0x100fe20000010000 */
[--C-:B------:R-:W-:Y:S01]  /*2320*/  FADD.FTZ R9, R9, -R32.reuse ;  /* 0x8000002009097221 */ /* 0x100fe20000010000 */
[--C-:B------:R-:W-:Y:S01]  /*2330*/  FADD.FTZ R15, R15, -R32.reuse ;  /* 0x800000200f0f7221 */ /* 0x100fe20000010000 */
[--C-:B------:R-:W-:Y:S01]  /*2340*/  FADD.FTZ R31, R31, -R32.reuse ;  /* 0x800000201f1f7221 */ /* 0x100fe20000010000 */
[----:B------:R-:W-:Y:S01]  /*2350*/  FSETP.GTU.FTZ.AND P0, PT, R6, RZ, PT ;  /* 0x000000ff0600720b */ /* 0x000fe20003f1c000 */
[--C-:B------:R-:W-:Y:S01]  /*2360*/  FADD.FTZ R29, R29, -R32.reuse ;  /* 0x800000201d1d7221 */ /* 0x100fe20000010000 */
[----:B------:R-:W-:-:S11]  /*2370*/  FADD.FTZ R19, R19, -R32 ;  /* 0x8000002013137221 */ /* 0x000fd60000010000 */
[----:B------:R-:W5:Y:S02]  /*2380*/  @P0 LDC R7, c[0x0][0x238] ;  /* 0x00008e00ff070b82 */ /* 0x000f640000000800 */
[----:B-----5:R-:W-:Y:S01]  /*2390*/  @P0 FADD.FTZ R8, R6, R7 ;  /* 0x0000000706080221 */ /* 0x020fe20000010000 */
[----:B------:R-:W-:-:S05]  /*23a0*/  HFMA2.MMA R6, -RZ, RZ, 1.875, 0 ;  /* 0x3f800000ff067435 */ /* 0x000fca00000001ff */
[----:B------:R-:W5:Y:S05]  /*23b0*/  LDC R7, c[0x0][0x294] ;  /* 0x0000a500ff077b82 */ /* 0x000f6a0000000800 */
[----:B------:R1:W0:Y:S02]  /*23c0*/  @P0 MUFU.RSQ R6, R8 ;  /* 0x0000000800060308 */ /* 0x0002240000001400 */
[----:B-1----:R-:W-:-:S05]  /*23d0*/  SHF.R.U32.HI R8, RZ, 0x4, R3 ;  /* 0x00000004ff087819 */ /* 0x002fca0000011603 */
[----:B-----5:R-:W-:Y:S02]  /*23e0*/  IMAD R7, R7, UR6, R8 ;  /* 0x0000000607077c24 */ /* 0x020fe4000f8e0208 */
[-C--:B0-----:R-:W-:Y:S01]  /*23f0*/  FMUL.FTZ R11, R11, R6.reuse ;  /* 0x000000060b0b7220 */ /* 0x081fe20000410000 */
[-C--:B------:R-:W-:Y:S01]  /*2400*/  FMUL.FTZ R33, R33, R6.reuse ;  /* 0x0000000621217220 */ /* 0x080fe20000410000 */
[-C--:B------:R-:W-:Y:S01]  /*2410*/  FMUL.FTZ R37, R9, R6.reuse ;  /* 0x0000000609257220 */ /* 0x080fe20000410000 */
[-C--:B------:R-:W-:Y:S01]  /*2420*/  FMUL.FTZ R35, R35, R6.reuse ;  /* 0x0000000623237220 */ /* 0x080fe20000410000 */
[----:B------:R-:W-:Y:S01]  /*2430*/  IADD3 R12, R7, 0x20, RZ ;  /* 0x00000020070c7810 */ /* 0x000fe20007ffe0ff */
[-C--:B------:R-:W-:Y:S01]  /*2440*/  FMUL.FTZ R18, R15, R6.reuse ;  /* 0x000000060f127220 */ /* 0x080fe20000410000 */
[-C--:B------:R-:W-:Y:S01]  /*2450*/  FMUL.FTZ R20, R31, R6.reuse ;  /* 0x000000061f147220 */ /* 0x080fe20000410000 */
[----:B------:R-:W-:Y:S01]  /*2460*/  FMUL.FTZ R19, R19, R6 ;  /* 0x0000000613137220 */ /* 0x000fe20000410000 */
[----:B------:R-:W-:-:S02]  /*2470*/  IADD3 R15, R7, 0x40, RZ ;  /* 0x00000040070f7810 */ /* 0x000fc40007ffe0ff */
[C---:B------:R-:W-:Y:S02]  /*2480*/  IADD3 R14, R7.reuse, 0x60, RZ ;  /* 0x00000060070e7810 */ /* 0x040fe40007ffe0ff */
[----:B------:R-:W-:Y:S02]  /*2490*/  ISETP.GE.U32.AND P0, PT, R7, UR4, PT ;  /* 0x0000000407007c0c */ /* 0x000fe4000bf06070 */
[----:B------:R-:W-:Y:S02]  /*24a0*/  SHF.R.S32.HI R16, RZ, 0x1f, R7 ;  /* 0x0000001fff107819 */ /* 0x000fe40000011407 */
[----:B------:R-:W-:Y:S02]  /*24b0*/  ISETP.GE.U32.AND P2, PT, R12, UR4, PT ;  /* 0x000000040c007c0c */ /* 0x000fe4000bf46070 */
[----:B------:R-:W-:Y:S02]  /*24c0*/  ISETP.GE.U32.AND P3, PT, R15, UR4, PT ;  /* 0x000000040f007c0c */ /* 0x000fe4000bf66070 */
[----:B------:R-:W-:Y:S01]  /*24d0*/  ISETP.GE.U32.AND P4, PT, R14, UR4, PT ;  /* 0x000000040e007c0c */ /* 0x000fe2000bf86070 */
[----:B------:R-:W-:Y:S01]  /*24e0*/  ULDC.U8 UR4, c[0x0][0x28c] ;  /* 0x0000a30000047ab9 */ /* 0x000fe20000000000 */
[----:B------:R-:W-:-:S02]  /*24f0*/  ISETP.GE.AND.EX P0, PT, R16, UR5, PT, P0 ;  /* 0x0000000510007c0c */ /* 0x000fc4000bf06300 */
[----:B------:R-:W-:Y:S02]  /*2500*/  ISETP.NE.AND P5, PT, RZ, UR4, PT ;  /* 0x00000004ff007c0c */ /* 0x000fe4000bfa5270 */
[----:B------:R-:W-:Y:S02]  /*2510*/  ISETP.LT.U32.AND P0, PT, R3, 0x200, !P0 ;  /* 0x000002000300780c */ /* 0x000fe40004701070 */
[----:B------:R-:W-:-:S04]  /*2520*/  SHF.R.S32.HI R3, RZ, 0x1f, R14 ;  /* 0x0000001fff037819 */ /* 0x000fc8000001140e */
[----:B------:R-:W-:-:S04]  /*2530*/  ISETP.GE.AND.EX P4, PT, R3, UR5, PT, P4 ;  /* 0x0000000503007c0c */ /* 0x000fc8000bf86340 */
[----:B------:R-:W-:Y:S02]  /*2540*/  ISETP.LT.U32.AND P4, PT, R28, 0x200, !P4 ;  /* 0x000002001c00780c */ /* 0x000fe40006781070 */
[----:B--2---:R-:W-:Y:S02]  /*2550*/  SHF.L.U32 R23, R23, 0x10, RZ ;  /* 0x0000001017177819 */ /* 0x004fe400000006ff */
[----:B---3--:R-:W-:Y:S02]  /*2560*/  SHF.L.U32 R30, R30, 0x10, RZ ;  /* 0x000000101e1e7819 */ /* 0x008fe400000006ff */
[----:B----4-:R-:W-:-:S03]  /*2570*/  SHF.L.U32 R4, R4, 0x10, RZ ;  /* 0x0000001004047819 */ /* 0x010fc600000006ff */
[C-C-:B------:R-:W-:Y:S01]  /*2580*/  FFMA.FTZ R8, R23.reuse, R11, R30.reuse ;  /* 0x0000000b17087223 */ /* 0x140fe2000001001e */
[C-C-:B------:R-:W-:Y:S01]  /*2590*/  FFMA.FTZ R9, R23.reuse, R33, R30.reuse ;  /* 0x0000002117097223 */ /* 0x140fe2000001001e */
[C-C-:B------:R-:W-:Y:S01]  /*25a0*/  FFMA.FTZ R10, R23.reuse, R37, R30.reuse ;  /* 0x00000025170a7223 */ /* 0x140fe2000001001e */
[----:B------:R-:W-:Y:S01]  /*25b0*/  FFMA.FTZ R11, R23, R35, R30 ;  /* 0x00000023170b7223 */ /* 0x000fe2000001001e */
[----:B------:R-:W-:Y:S01]  /*25c0*/  FMUL.FTZ R23, R29, R6 ;  /* 0x000000061d177220 */ /* 0x000fe20000410000 */
[----:B------:R-:W-:Y:S02]  /*25d0*/  SHF.R.S32.HI R6, RZ, 0x1f, R12 ;  /* 0x0000001fff067819 */ /* 0x000fe4000001140c */
[----:B------:R-:W-:Y:S02]  /*25e0*/  SHF.L.U32 R5, R5, 0x10, RZ ;  /* 0x0000001005057819 */ /* 0x000fe400000006ff */
[----:B------:R-:W-:-:S04]  /*25f0*/  ISETP.GE.AND.EX P2, PT, R6, UR5, PT, P2 ;  /* 0x0000000506007c0c */ /* 0x000fc8000bf46320 */
[----:B------:R-:W-:Y:S02]  /*2600*/  ISETP.LT.U32.AND P2, PT, R13, 0x200, !P2 ;  /* 0x000002000d00780c */ /* 0x000fe40005741070 */
[----:B------:R-:W-:-:S04]  /*2610*/  SHF.R.S32.HI R13, RZ, 0x1f, R15 ;  /* 0x0000001fff0d7819 */ /* 0x000fc8000001140f */
[----:B------:R-:W-:-:S04]  /*2620*/  ISETP.GE.AND.EX P3, PT, R13, UR5, PT, P3 ;  /* 0x000000050d007c0c */ /* 0x000fc8000bf66330 */
[----:B------:R-:W-:Y:S01]  /*2630*/  ISETP.LT.U32.AND P3, PT, R28, 0x200, !P3 ;  /* 0x000002001c00780c */ /* 0x000fe20005f61070 */
[C-C-:B------:R-:W-:Y:S01]  /*2640*/  FFMA.FTZ R28, R4.reuse, R23, R5.reuse ;  /* 0x00000017041c7223 */ /* 0x140fe20000010005 */
[C-C-:B------:R-:W-:Y:S01]  /*2650*/  FFMA.FTZ R23, R4.reuse, R18, R5.reuse ;  /* 0x0000001204177223 */ /* 0x140fe20000010005 */
[C-C-:B------:R-:W-:Y:S01]  /*2660*/  FFMA.FTZ R18, R4.reuse, R19, R5.reuse ;  /* 0x0000001304127223 */ /* 0x140fe20000010005 */
[----:B------:R-:W-:Y:S01]  /*2670*/  FFMA.FTZ R19, R4, R20, R5 ;  /* 0x0000001404137223 */ /* 0x000fe20000010005 */
[----:B------:R-:W-:Y:S08]  /*2680*/  @!P5 BRA `(.L_x_2625) ;  /* 0x000000000028d947 */ /* 0x000ff00003800000 */
        /* <DEDUP_REMOVED lines=10> */
.L_x_2625:
        /* <DEDUP_REMOVED lines=14> */
.L_x_2627:
[----:B------:R-:W-:Y:S05]  /*2810*/  BSYNC B0 ;  /* 0x0000000000007941 */ /* 0x000fea0003800000 */
.L_x_2626:
[----:B------:R-:W-:Y:S05]  /*2820*/  @!P5 BRA `(.L_x_2628) ;  /* 0x000000000028d947 */ /* 0x000fea0003800000 */
        /* <DEDUP_REMOVED lines=10> */
.L_x_2628:
        /* <DEDUP_REMOVED lines=14> */
.L_x_2630:
[----:B------:R-:W-:Y:S05]  /*29b0*/  BSYNC B0 ;  /* 0x0000000000007941 */ /* 0x000fea0003800000 */
.L_x_2629:
[----:B------:R-:W-:Y:S05]  /*29c0*/  @!P5 BRA `(.L_x_2631) ;  /* 0x000000000028d947 */ /* 0x000fea0003800000 */
[----:B------:R-:W-:Y:S01]  /*29d0*/  FMUL.FTZ R4, R23, -1.4426950216293334961 ;  /* 0xbfb8aa3b17047820 */ /* 0x000fe20000410000 */
[----:B-1----:R-:W-:-:S05]  /*29e0*/  FMUL.FTZ R7, R10, -1.4426950216293334961 ;  /* 0xbfb8aa3b0a077820 */ /* 0x002fca0000410000 */
        /* <DEDUP_REMOVED lines=8> */
.L_x_2631:
[----:B------:R-:W-:Y:S04]  /*2a70*/  BSSY B0, `(.L_x_2632) ;  /* 0x000000e000007945 */ /* 0x000fe80003800000 */
[----:B------:R-:W-:Y:S05]  /*2a80*/  @!P3 BRA `(.L_x_2633) ;  /* 0x000000000030b947 */ /* 0x000fea0003800000 */
[----:B------:R-:W-:Y:S01]  /*2a90*/  ULDC.64 UR4, c[0x0][0x270] ;  /* 0x00009c0000047ab9 */ /* 0x000fe20000000a00 */
[----:B------:R-:W-:Y:S01]  /*2aa0*/  MOV R4, R24 ;  /* 0x0000001800047202 */ /* 0x000fe20000000f00 */
[----:B-1----:R-:W-:Y:S01]  /*2ab0*/  IMAD R6, R13, UR4, RZ ;  /* 0x000000040d067c24 */ /* 0x002fe2000f8e02ff */
        /* <DEDUP_REMOVED lines=9> */
.L_x_2633:
[----:B------:R-:W-:Y:S05]  /*2b50*/  BSYNC B0 ;  /* 0x0000000000007941 */ /* 0x000fea0003800000 */
.L_x_2632:
[----:B------:R-:W-:Y:S05]  /*2b60*/  @!P5 BRA `(.L_x_2634) ;  /* 0x000000000028d947 */ /* 0x000fea0003800000 */
[----:B------:R-:W-:Y:S01]  /*2b70*/  FMUL.FTZ R4, R18, -1.4426950216293334961 ;  /* 0xbfb8aa3b12047820 */ /* 0x000fe20000410000 */
[----:B-12---:R-:W-:-:S05]  /*2b80*/  FMUL.FTZ R6, R11, -1.4426950216293334961 ;  /* 0xbfb8aa3b0b067820 */ /* 0x006fca0000410000 */
        /* <DEDUP_REMOVED lines=8> */
.L_x_2634:
        /* <DEDUP_REMOVED lines=13> */
.L_x_2636:
[----:B------:R-:W-:Y:S05]  /*2ce0*/  BSYNC B0 ;  /* 0x0000000000007941 */ /* 0x000fea0003800000 */
.L_x_2635:
[----:B------:R-:W-:Y:S01]  /*2cf0*/  ULDC UR4, c[0x0][0x288] ;  /* 0x0000a20000047ab9 */ /* 0x000fe20000000800 */
[----:B------:R-:W-:Y:S01]  /*2d00*/  ULDC UR5, c[0x0][0x258] ;  /* 0x0000960000057ab9 */ /* 0x000fe20000000800 */
[----:B------:R-:W-:Y:S01]  /*2d10*/  IADD3 R21, R0, R21, RZ ;  /* 0x0000001500157210 */ /* 0x000fe20007ffe0ff */
[----:B------:R-:W-:Y:S01]  /*2d20*/  UIMAD UR4, UR4, UR5, URZ ;  /* 0x00000005040472a4 */ /* 0x000fe2000f8e023f */
[----:B------:R-:W-:-:S05]  /*2d30*/  IADD3 R22, R22, 0x1, RZ ;  /* 0x0000000116167810 */ /* 0x000fca0007ffe0ff */
[----:B------:R-:W-:-:S13]  /*2d40*/  ISETP.GE.AND P0, PT, R21, UR4, PT ;  /* 0x0000000415007c0c */ /* 0x000fda000bf06270 */
[----:B------:R-:W-:Y:S05]  /*2d50*/  @!P0 BRA `(.L_x_2637) ;  /* 0xffffffd000f08947 */ /* 0x000fea000383ffff */
[----:B------:R-:W-:Y:S05]  /*2d60*/  EXIT ;  /* 0x000000000000794d */ /* 0x000fea0003800000 */
.L_x_2638:
        /* <DEDUP_REMOVED lines=9> */
.L_x_3349:


//--------------------- .text._Z35group_norm_nhwc_fwd_one_pass_kernelI11Fp16IOBf16WLi256ELi32ELi512EEv26Group_norm_nhwc_fwd_params --------------------------
	.section	.text._Z35group_norm_nhwc_fwd_one_pass_kernelI11Fp16IOBf16WLi256ELi32ELi512EEv26Group_norm_nhwc_fwd_params,"ax",@progbits
	.align	128
        .global         _Z35group_norm_nhwc_fwd_one_pass_kernelI11Fp16IOBf16WLi256ELi32ELi512EEv26Group_norm_nhwc_fwd_params
        .type           _Z35group_norm_nhwc_fwd_one_pass_kernelI11Fp16IOBf16WLi256ELi32ELi512EEv26Group_norm_nhwc_fwd_params,@function
        .size           _Z35group_norm_nhwc_fwd_one_pass_kernelI11Fp16IOBf16WLi256ELi32ELi512EEv26Group_norm_nhwc_fwd_params,(.L_x_3350 - _Z35group_norm_nhwc_fwd_one_pass_kernelI11Fp16IOBf16WLi256ELi32ELi512EEv26Group_norm_nhwc_fwd_params)
        .other          _Z35group_norm_nhwc_fwd_one_pass_kernelI11Fp16IOBf16WLi256ELi32ELi512EEv26Group_norm_nhwc_fwd_params,@"STO_CUDA_ENTRY STV_DEFAULT"
_Z35group_norm_nhwc_fwd_one_pass_kernelI11Fp16IOBf16WLi256ELi32ELi512EEv26Group_norm_nhwc_fwd_params:
.text._Z35group_norm_nhwc_fwd_one_pass_kernelI11Fp16IOBf16WLi256ELi32ELi512EEv26Group_norm_nhwc_fwd_params:
        /* <DEDUP_REMOVED lines=12> */
[----:B------:R-:W-:Y:S01]  /*00c0*/  ULDC UR11, c[0x0][0x10] ;  /* 0x00000400000b7ab9 */ /* 0x000fe20000000800 */
[----:B------:R-:W-:Y:S01]  /*00d0*/  ULDC.U8 UR12, c[0x0][0x28c] ;  /* 0x0000a300000c7ab9 */ /* 0x000fe20000000000 */
[----:B------:R-:W-:-:S03]  /*00e0*/  ULDC.64 UR8, c[0x0][0x208] ;  /* 0x0000820000087ab9 */ /* 0x000fc60000000a00 */
[----:B------:R-:W1:Y:S08]  /*00f0*/  LDC R5, c[0x0][0x294] ;  /* 0x0000a500ff057b82 */ /* 0x000e700000000800 */
[----:B------:R-:W2:Y:S01]  /*0100*/  S2UR UR6, SR_CgaCtaId ;  /* 0x00000000000679c3 */ /* 0x000ea20000008800 */
[--C-:B0-----:R-:W-:Y:S02]  /*0110*/  SHF.R.U32.HI R0, RZ, 0x4, R4.reuse ;  /* 0x00000004ff007819 */ /* 0x101fe40000011604 */
[----:B------:R-:W-:-:S03]  /*0120*/  SHF.R.S32.HI R3, RZ, 0x1f, R4 ;  /* 0x0000001fff037819 */ /* 0x000fc60000011404 */
[----:B-1----:R-:W-:Y:S01]  /*0130*/  IMAD R0, R5, UR10, R0 ;  /* 0x0000000a05007c24 */ /* 0x002fe2000f8e0200 */
[----:B------:R-:W-:Y:S01]  /*0140*/  LEA.HI R3, R3, R4, RZ, 0x5 ;  /* 0x0000000403037211 */ /* 0x000fe200078f28ff */
[----:B--2---:R-:W-:-:S03]  /*0150*/  ULEA UR4, UR6, UR4, 0x18 ;  /* 0x0000000406047291 */ /* 0x004fc6000f8ec03f */
[----:B------:R-:W-:Y:S02]  /*0160*/  SHF.R.S32.HI R3, RZ, 0x5, R3 ;  /* 0x00000005ff037819 */ /* 0x000fe40000011403 */
[C---:B------:R-:W-:Y:S02]  /*0170*/  IADD3 R36, R0.reuse, 0x20, RZ ;  /* 0x0000002000247810 */ /* 0x040fe40007ffe0ff */
[C---:B------:R-:W-:Y:S02]  /*0180*/  IADD3 R34, R0.reuse, 0x60, RZ ;  /* 0x0000006000227810 */ /* 0x040fe40007ffe0ff */
[C---:B------:R-:W-:Y:S02]  /*0190*/  IADD3 R33, R0.reuse, 0x80, RZ ;  /* 0x0000008000217810 */ /* 0x040fe40007ffe0ff */
[C---:B------:R-:W-:Y:S02]  /*01a0*/  IADD3 R32, R0.reuse, 0xa0, RZ ;  /* 0x000000a000207810 */ /* 0x040fe40007ffe0ff */
[----:B------:R-:W-:-:S02]  /*01b0*/  IADD3 R31, R0, 0xc0, RZ ;  /* 0x000000c0001f7810 */ /* 0x000fc40007ffe0ff */
[----:B------:R-:W-:Y:S02]  /*01c0*/  IADD3 R35, R0, 0xe0, RZ ;  /* 0x000000e000237810 */ /* 0x000fe40007ffe0ff */
[----:B------:R-:W-:Y:S01]  /*01d0*/  LEA R37, R3, UR4, 0x3 ;  /* 0x0000000403257c11 */ /* 0x000fe2000f8e18ff */
[----:B------:R-:W-:Y:S01]  /*01e0*/  UMOV UR4, URZ ;  /* 0x0000003f00047c82 */ /* 0x000fe20008000000 */
[----:B------:R-:W-:Y:S02]  /*01f0*/  SHF.R.S32.HI R5, RZ, 0x1f, R36 ;  /* 0x0000001fff057819 */ /* 0x000fe40000011424 */
[----:B------:R-:W-:Y:S02]  /*0200*/  SHF.R.S32.HI R4, RZ, 0x1f, R34 ;  /* 0x0000001fff047819 */ /* 0x000fe40000011422 */
[----:B------:R-:W-:Y:S02]  /*0210*/  SHF.R.S32.HI R3, RZ, 0x1f, R33 ;  /* 0x0000001fff037819 */ /* 0x000fe40000011421 */
[----:B------:R-:W-:-:S02]  /*0220*/  SHF.R.S32.HI R5, RZ, 0x1f, R32 ;  /* 0x0000001fff057819 */ /* 0x000fc40000011420 */
[----:B------:R-:W-:Y:S02]  /*0230*/  SHF.R.S32.HI R4, RZ, 0x1f, R31 ;  /* 0x0000001fff047819 */ /* 0x000fe4000001141f */
[----:B------:R-:W-:-:S07]  /*0240*/  SHF.R.S32.HI R3, RZ, 0x1f, R35 ;  /* 0x0000001fff037819 */ /* 0x000fce0000011423 */
.L_x_2675:
[----:B01--4-:R-:W0:Y:S01]  /*0250*/  LDC R3, c[0x0][0x288] ;  /* 0x0000a200ff037b82 */ /* 0x013e220000000800 */
[----:B------:R-:W1:Y:S01]  /*0260*/  S2R R28, SR_TID.X ;  /* 0x00000000001c7919 */ /* 0x000e620000002100 */
[----:B------:R-:W-:Y:S01]  /*0270*/  ULDC.64 UR14, c[0x0][0x278] ;  /* 0x00009e00000e7ab9 */ /* 0x000fe20000000a00 */
[----:B------:R-:W-:Y:S01]  /*0280*/  SHF.R.S32.HI R14, RZ, 0x1f, R36 ;  /* 0x0000001fff0e7819 */ /* 0x000fe20000011424 */
[----:B------:R-:W-:Y:S01]  /*0290*/  ULDC.64 UR6, c[0x0][0x280] ;  /* 0x0000a00000067ab9 */ /* 0x000fe20000000a00 */
[----:B------:R-:W-:Y:S02]  /*02a0*/  ISETP.GE.U32.AND P5, PT, R36, UR14, PT ;  /* 0x0000000e24007c0c */ /* 0x000fe4000bfa6070 */
[----:B------:R-:W-:Y:S02]  /*02b0*/  IADD3 R12, R0, 0x40, RZ ;  /* 0x00000040000c7810 */ /* 0x000fe40007ffe0ff */
[----:B------:R-:W-:Y:S02]  /*02c0*/  ISETP.GE.AND.EX P5, PT, R14, UR15, PT, P5 ;  /* 0x0000000f0e007c0c */ /* 0x000fe4000bfa6350 */
[----:B------:R-:W-:-:S02]  /*02d0*/  SHF.R.S32.HI R27, RZ, 0x1f, R34 ;  /* 0x0000001fff1b7819 */ /* 0x000fc40000011422 */
[----:B------:R-:W-:Y:S02]  /*02e0*/  ISETP.GE.U32.AND P4, PT, R33, UR14, PT ;  /* 0x0000000e21007c0c */ /* 0x000fe4000bf86070 */
[----:B------:R-:W-:-:S04]  /*02f0*/  SHF.R.S32.HI R29, RZ, 0x1f, R33 ;  /* 0x0000001fff1d7819 */ /* 0x000fc80000011421 */
[----:B------:R-:W-:Y:S02]  /*0300*/  ISETP.GE.AND.EX P4, PT, R29, UR15, PT, P4 ;  /* 0x0000000f1d007c0c */ /* 0x000fe4000bf86340 */
[----:B------:R-:W-:Y:S02]  /*0310*/  SHF.R.S32.HI R29, RZ, 0x1f, R32 ;  /* 0x0000001fff1d7819 */ /* 0x000fe40000011420 */
[----:B0-----:R-:W-:-:S04]  /*0320*/  IABS R7, R3 ;  /* 0x0000000300077213 */ /* 0x001fc80000000000 */
[----:B------:R-:W0:Y:S01]  /*0330*/  I2F.RP R6, R7 ;  /* 0x0000000700067306 */ /* 0x000e220000209400 */
[C---:B-1----:R-:W-:Y:S02]  /*0340*/  ISETP.GT.U32.AND P1, PT, R28.reuse, 0x1ff, PT ;  /* 0x000001ff1c00780c */ /* 0x042fe40003f24070 */
[C---:B------:R-:W-:Y:S02]  /*0350*/  ISETP.LT.U32.AND P5, PT, R28.reuse, 0x200, !P5 ;  /* 0x000002001c00780c */ /* 0x040fe40006fa1070 */
[----:B------:R-:W-:-:S03]  /*0360*/  ISETP.LT.U32.AND P4, PT, R28, 0x200, !P4 ;  /* 0x000002001c00780c */ /* 0x000fc60006781070 */
[----:B0-----:R-:W0:Y:S08]  /*0370*/  MUFU.RCP R6, R6 ;  /* 0x0000000600067308 */ /* 0x001e300000001000 */
[----:B---3--:R-:W1:Y:S08]  /*0380*/  @P5 LDC.64 R16, c[0x0][0x270] ;  /* 0x00009c00ff105b82 */ /* 0x008e700000000a00 */
[----:B--2---:R-:W2:Y:S01]  /*0390*/  @P5 LDC.64 R10, c[0x0][0x220] ;  /* 0x00008800ff0a5b82 */ /* 0x004ea20000000a00 */
[----:B0-----:R-:W-:-:S04]  /*03a0*/  IADD3 R4, R6, 0xffffffe, RZ ;  /* 0x0ffffffe06047810 */ /* 0x001fc80007ffe0ff */
[----:B------:R0:W3:Y:S02]  /*03b0*/  F2I.FTZ.U32.TRUNC.NTZ R5, R4 ;  /* 0x0000000400057305 */ /* 0x0000e4000021f000 */
[----:B0-----:R-:W-:Y:S01]  /*03c0*/  HFMA2.MMA R4, -RZ, RZ, 0, 0 ;  /* 0x00000000ff047435 */ /* 0x001fe200000001ff */
[----:B---3--:R-:W-:-:S05]  /*03d0*/  IADD3 R8, RZ, -R5, RZ ;  /* 0x80000005ff087210 */ /* 0x008fca0007ffe0ff */
[----:B------:R-:W-:Y:S01]  /*03e0*/  IMAD R9, R8, R7, RZ ;  /* 0x0000000708097224 */ /* 0x000fe200078e02ff */
[----:B------:R-:W-:-:S03]  /*03f0*/  IABS R8, UR13 ;  /* 0x0000000d00087c13 */ /* 0x000fc60008000000 */
[----:B------:R-:W-:Y:S01]  /*0400*/  IMAD.HI.U32 R5, R5, R9, R4 ;  /* 0x0000000905057227 */ /* 0x000fe200078e0004 */
[----:B------:R-:W-:Y:S02]  /*0410*/  LOP3.LUT R4, R3, UR13, RZ, 0x3c, !PT ;  /* 0x0000000d03047c12 */ /* 0x000fe4000f8e3cff */
[----:B------:R-:W-:Y:S02]  /*0420*/  SHF.R.S32.HI R9, RZ, 0x1f, R0 ;  /* 0x0000001fff097819 */ /* 0x000fe40000011400 */
[----:B------:R-:W-:Y:S01]  /*0430*/  ISETP.GE.AND P3, PT, R4, RZ, PT ;  /* 0x000000ff0400720c */ /* 0x000fe20003f66270 */
[----:B------:R-:W-:-:S05]  /*0440*/  IMAD.HI.U32 R5, R5, R8, RZ ;  /* 0x0000000805057227 */ /* 0x000fca00078e00ff */
[----:B------:R-:W-:-:S05]  /*0450*/  IADD3 R6, -R5, RZ, RZ ;  /* 0x000000ff05067210 */ /* 0x000fca0007ffe1ff */
[----:B------:R-:W-:-:S05]  /*0460*/  IMAD R6, R7, R6, R8 ;  /* 0x0000000607067224 */ /* 0x000fca00078e0208 */
[----:B------:R-:W-:-:S13]  /*0470*/  ISETP.GT.U32.AND P0, PT, R7, R6, PT ;  /* 0x000000060700720c */ /* 0x000fda0003f04070 */
[-C--:B------:R-:W-:Y:S02]  /*0480*/  @!P0 IADD3 R6, R6, -R7.reuse, RZ ;  /* 0x8000000706068210 */ /* 0x080fe40007ffe0ff */
[----:B------:R-:W-:Y:S02]  /*0490*/  @!P0 IADD3 R5, R5, 0x1, RZ ;  /* 0x0000000105058810 */ /* 0x000fe40007ffe0ff */
[----:B------:R-:W-:Y:S02]  /*04a0*/  ISETP.GE.U32.AND P2, PT, R6, R7, PT ;  /* 0x000000070600720c */ /* 0x000fe40003f46070 */
[----:B------:R-:W-:-:S11]  /*04b0*/  ISETP.NE.AND P0, PT, R3, RZ, PT ;  /* 0x000000ff0300720c */ /* 0x000fd60003f05270 */
[----:B------:R-:W-:Y:S02]  /*04c0*/  @P2 IADD3 R5, R5, 0x1, RZ ;  /* 0x0000000105052810 */ /* 0x000fe40007ffe0ff */
[----:B------:R-:W-:Y:S02]  /*04d0*/  ISETP.GE.U32.AND P2, PT, R0, UR14, PT ;  /* 0x0000000e00007c0c */ /* 0x000fe4000bf46070 */
[----:B------:R-:W-:Y:S02]  /*04e0*/  MOV R7, R5 ;  /* 0x0000000500077202 */ /* 0x000fe40000000f00 */
[----:B------:R-:W-:Y:S02]  /*04f0*/  ISETP.GE.OR.EX P2, PT, R9, UR15, P1, P2 ;  /* 0x0000000f09007c0c */ /* 0x000fe40008f46720 */
[----:B------:R-:W-:Y:S02]  /*0500*/  @!P3 IADD3 R7, -R7, RZ, RZ ;  /* 0x000000ff0707b210 */ /* 0x000fe40007ffe1ff */
[----:B------:R-:W-:-:S02]  /*0510*/  @!P0 LOP3.LUT R7, RZ, R3, RZ, 0x33, !PT ;  /* 0x00000003ff078212 */ /* 0x000fc400078e33ff */
[----:B------:R-:W-:Y:S02]  /*0520*/  ISETP.GE.U32.AND P0, PT, R12, UR14, PT ;  /* 0x0000000e0c007c0c */ /* 0x000fe4000bf06070 */
[----:B------:R-:W-:Y:S02]  /*0530*/  IADD3 R4, -R7, RZ, RZ ;  /* 0x000000ff07047210 */ /* 0x000fe40007ffe1ff */
[----:B------:R-:W-:Y:S02]  /*0540*/  ISETP.GE.U32.AND P3, PT, R34, UR14, PT ;  /* 0x0000000e22007c0c */ /* 0x000fe4000bf66070 */
[----:B------:R-:W-:Y:S01]  /*0550*/  SHF.L.U32 R5, R28, 0x1, RZ ;  /* 0x000000011c057819 */ /* 0x000fe200000006ff */
[----:B------:R-:W-:Y:S01]  /*0560*/  IMAD R4, R3, R4, UR13 ;  /* 0x0000000d03047e24 */ /* 0x000fe2000f8e0204 */
[----:B------:R-:W-:Y:S01]  /*0570*/  SHF.R.S32.HI R3, RZ, 0x1f, R12 ;  /* 0x0000001fff037819 */ /* 0x000fe2000001140c */
[----:B------:R-:W0:Y:S01]  /*0580*/  @!P2 LDC.64 R18, c[0x0][0x270] ;  /* 0x00009c00ff12ab82 */ /* 0x000e220000000a00 */
[----:B------:R-:W-:-:S02]  /*0590*/  LOP3.LUT R5, R5, 0x1e, RZ, 0xc0, !PT ;  /* 0x0000001e05057812 */ /* 0x000fc400078ec0ff */
[----:B------:R-:W-:Y:S02]  /*05a0*/  ISETP.GE.OR.EX P1, PT, R3, UR15, P1, P0 ;  /* 0x0000000f03007c0c */ /* 0x000fe40008f26700 */
[----:B------:R-:W-:Y:S02]  /*05b0*/  ISETP.GE.AND.EX P0, PT, R27, UR15, PT, P3 ;  /* 0x0000000f1b007c0c */ /* 0x000fe4000bf06330 */
[----:B------:R-:W-:Y:S01]  /*05c0*/  SHF.R.S32.HI R6, RZ, 0x1f, R7 ;  /* 0x0000001fff067819 */ /* 0x000fe20000011407 */
[----:B------:R-:W3:Y:S01]  /*05d0*/  @!P2 LDC.64 R20, c[0x0][0x220] ;  /* 0x00008800ff14ab82 */ /* 0x000ee20000000a00 */
[----:B------:R-:W-:Y:S01]  /*05e0*/  ISETP.LT.U32.AND P0, PT, R28, 0x200, !P0 ;  /* 0x000002001c00780c */ /* 0x000fe20004701070 */
[----:B------:R-:W-:Y:S01]  /*05f0*/  HFMA2.MMA R28, -RZ, RZ, 0, 0 ;  /* 0x00000000ff1c7435 */ /* 0x000fe200000001ff */
[----:B------:R-:W-:Y:S01]  /*0600*/  LEA R4, R4, R5, 0x5 ;  /* 0x0000000504047211 */ /* 0x000fe200078e28ff */
[----:B------:R-:W-:-:S03]  /*0610*/  IMAD R6, R6, UR6, RZ ;  /* 0x0000000606067c24 */ /* 0x000fc6000f8e02ff */
[----:B------:R-:W-:Y:S01]  /*0620*/  SHF.R.S32.HI R5, RZ, 0x1f, R4 ;  /* 0x0000001fff057819 */ /* 0x000fe20000011404 */
[----:B------:R-:W4:Y:S01]  /*0630*/  @!P1 LDC.64 R24, c[0x0][0x270] ;  /* 0x00009c00ff189b82 */ /* 0x000f220000000a00 */
[C---:B------:R-:W-:Y:S02]  /*0640*/  IMAD R13, R7.reuse, UR7, R6 ;  /* 0x00000007070d7c24 */ /* 0x040fe4000f8e0206 */
[----:B------:R-:W-:-:S05]  /*0650*/  IMAD.WIDE.U32 R6, R7, UR6, R4 ;  /* 0x0000000607067c25 */ /* 0x000fca000f8e0004 */
[----:B------:R-:W5:Y:S01]  /*0660*/  @P0 LDC.64 R22, c[0x0][0x270] ;  /* 0x00009c00ff160b82 */ /* 0x000f620000000a00 */
[----:B0-----:R-:W-:Y:S01]  /*0670*/  @!P2 IMAD R26, R9, R18, RZ ;  /* 0x00000012091aa224 */ /* 0x001fe200078e02ff */
[----:B------:R-:W-:Y:S01]  /*0680*/  IADD3 R9, R7, R13, RZ ;  /* 0x0000000d07097210 */ /* 0x000fe20007ffe0ff */
[----:B-1----:R-:W-:Y:S01]  /*0690*/  @P5 IMAD R13, R14, R16, RZ ;  /* 0x000000100e0d5224 */ /* 0x002fe200078e02ff */
[-C--:B------:R-:W-:Y:S01]  /*06a0*/  @!P2 MOV R8, R6.reuse ;  /* 0x000000060008a202 */ /* 0x080fe20000000f00 */
[----:B------:R-:W-:Y:S01]  /*06b0*/  @!P2 IMAD R26, R0, R19, R26 ;  /* 0x00000013001aa224 */ /* 0x000fe200078e021a */
[----:B------:R-:W-:Y:S01]  /*06c0*/  @P5 MOV R14, R6 ;  /* 0x00000006000e5202 */ /* 0x000fe20000000f00 */
[----:B------:R-:W-:Y:S01]  /*06d0*/  @P5 IMAD R13, R36, R17, R13 ;  /* 0x00000011240d5224 */ /* 0x000fe200078e020d */
[----:B------:R-:W-:Y:S01]  /*06e0*/  @P5 MOV R15, R9 ;  /* 0x00000009000f5202 */ /* 0x000fe20000000f00 */
[----:B------:R-:W-:-:S04]  /*06f0*/  @!P2 IMAD.WIDE.U32 R18, R0, R18, R8 ;  /* 0x000000120012a225 */ /* 0x000fc800078e0008 */
[----:B------:R-:W-:Y:S01]  /*0700*/  @P5 IMAD.WIDE.U32 R16, R36, R16, R14 ;  /* 0x0000001024105225 */ /* 0x000fe200078e000e */
[----:B------:R-:W-:Y:S01]  /*0710*/  @!P2 IADD3 R26, R19, R26, RZ ;  /* 0x0000001a131aa210 */ /* 0x000fe20007ffe0ff */
[----:B------:R-:W0:Y:S01]  /*0720*/  @!P1 LDC.64 R14, c[0x0][0x220] ;  /* 0x00008800ff0e9b82 */ /* 0x000e220000000a00 */
[C---:B---3--:R-:W-:Y:S01]  /*0730*/  @!P2 LEA R20, P3, R18.reuse, R20, 0x1 ;  /* 0x000000141214a211 */ /* 0x048fe200078608ff */
[----:B----4-:R-:W-:Y:S01]  /*0740*/  @!P1 IMAD R3, R3, R24, RZ ;  /* 0x0000001803039224 */ /* 0x010fe200078e02ff */
[----:B------:R-:W-:Y:S02]  /*0750*/  @P5 IADD3 R13, R17, R13, RZ ;  /* 0x0000000d110d5210 */ /* 0x000fe40007ffe0ff */
[----:B------:R-:W-:Y:S01]  /*0760*/  @!P2 LEA.HI.X R21, R18, R21, R26, 0x1, P3 ;  /* 0x000000151215a211 */ /* 0x000fe200018f0c1a */
[----:B------:R-:W-:Y:S01]  /*0770*/  @!P1 IMAD R25, R12, R25, R3 ;  /* 0x000000190c199224 */ /* 0x000fe200078e0203 */
[----:B--2---:R-:W-:Y:S01]  /*0780*/  @P5 LEA R10, P6, R16, R10, 0x1 ;  /* 0x0000000a100a5211 */ /* 0x004fe200078c08ff */
[----:B------:R-:W1:Y:S01]  /*0790*/  @P0 LDC.64 R18, c[0x0][0x220] ;  /* 0x00008800ff120b82 */ /* 0x000e620000000a00 */
[----:B-----5:R-:W-:Y:S01]  /*07a0*/  @P0 IMAD R3, R27, R22, RZ ;  /* 0x000000161b030224 */ /* 0x020fe200078e02ff */
[----:B------:R-:W-:-:S02]  /*07b0*/  @!P1 MOV R26, R6 ;  /* 0x00000006001a9202 */ /* 0x000fc40000000f00 */
[----:B------:R-:W-:Y:S01]  /*07c0*/  @!P1 MOV R27, R9 ;  /* 0x00000009001b9202 */ /* 0x000fe20000000f00 */
[----:B------:R-:W-:Y:S01]  /*07d0*/  @P0 IMAD R3, R34, R23, R3 ;  /* 0x0000001722030224 */ /* 0x000fe200078e0203 */
[----:B------:R-:W-:Y:S02]  /*07e0*/  @P5 LEA.HI.X R11, R16, R11, R13, 0x1, P6 ;  /* 0x0000000b100b5211 */ /* 0x000fe400030f0c0d */
[----:B------:R-:W-:Y:S01]  /*07f0*/  ISETP.GE.U32.AND P3, PT, R32, UR14, PT ;  /* 0x0000000e20007c0c */ /* 0x000fe2000bf66070 */
[----:B------:R-:W-:Y:S01]  /*0800*/  @!P1 IMAD.WIDE.U32 R12, R12, R24, R26 ;  /* 0x000000180c0c9225 */ /* 0x000fe200078e001a */
[----:B------:R-:W2:Y:S01]  /*0810*/  @P4 LDC.64 R16, c[0x0][0x270] ;  /* 0x00009c00ff104b82 */ /* 0x000ea20000000a00 */
[----:B------:R-:W3:Y:S01]  /*0820*/  S2R R27, SR_TID.X ;  /* 0x00000000001b7919 */ /* 0x000ee20000002100 */
[----:B------:R-:W-:Y:S02]  /*0830*/  ISETP.GE.AND.EX P3, PT, R29, UR15, PT, P3 ;  /* 0x0000000f1d007c0c */ /* 0x000fe4000bf66330 */
[----:B------:R-:W-:Y:S01]  /*0840*/  @!P1 IADD3 R13, R13, R25, RZ ;  /* 0x000000190d0d9210 */ /* 0x000fe20007ffe0ff */
[----:B------:R4:W5:Y:S01]  /*0850*/  @P5 LDG.E R28, desc[UR8][R10.64] ;  /* 0x000000080a1c5981 */ /* 0x000962000c1e1900 */
[----:B0-----:R-:W-:-:S02]  /*0860*/  @!P1 LEA R14, P6, R12, R14, 0x1 ;  /* 0x0000000e0c0e9211 */ /* 0x001fc400078c08ff */
[----:B------:R-:W-:Y:S02]  /*0870*/  @P0 MOV R24, R6 ;  /* 0x0000000600180202 */ /* 0x000fe40000000f00 */
[----:B------:R-:W-:Y:S02]  /*0880*/  @P0 MOV R25, R9 ;  /* 0x0000000900190202 */ /* 0x000fe40000000f00 */
[----:B------:R-:W-:Y:S02]  /*0890*/  @!P1 LEA.HI.X R15, R12, R15, R13, 0x1, P6 ;  /* 0x0000000f0c0f9211 */ /* 0x000fe400030f0c0d */
[----:B------:R-:W-:Y:S01]  /*08a0*/  ISETP.GE.U32.AND P5, PT, R31, UR14, PT ;  /* 0x0000000e1f007c0c */ /* 0x000fe2000bfa6070 */
[----:B------:R-:W-:Y:S01]  /*08b0*/  @P0 IMAD.WIDE.U32 R22, R34, R22, R24 ;  /* 0x0000001622160225 */ /* 0x000fe200078e0018 */
[----:B------:R-:W-:Y:S01]  /*08c0*/  SHF.R.S32.HI R30, RZ, 0x1f, R31 ;  /* 0x0000001fff1e7819 */ /* 0x000fe2000001141f */
[----:B----4-:R-:W0:Y:S01]  /*08d0*/  @P4 LDC.64 R10, c[0x0][0x220] ;  /* 0x00008800ff0a4b82 */ /* 0x010e220000000a00 */
[----:B---3--:R-:W-:-:S02]  /*08e0*/  ISETP.LT.U32.AND P3, PT, R27, 0x200, !P3 ;  /* 0x000002001b00780c */ /* 0x008fc40005f61070 */
[----:B------:R-:W-:Y:S02]  /*08f0*/  @P0 IADD3 R3, R23, R3, RZ ;  /* 0x0000000317030210 */ /* 0x000fe40007ffe0ff */
[----:B-1----:R-:W-:-:S09]  /*0900*/  @P0 LEA R18, P6, R22, R18, 0x1 ;  /* 0x0000001216120211 */ /* 0x002fd200078c08ff */
[----:B------:R-:W1:Y:S01]  /*0910*/  @P3 LDC.64 R12, c[0x0][0x270] ;  /* 0x00009c00ff0c3b82 */ /* 0x000e620000000a00 */
[----:B------:R-:W-:Y:S02]  /*0920*/  SHF.R.S32.HI R26, RZ, 0x1f, R33 ;  /* 0x0000001fff1a7819 */ /* 0x000fe40000011421 */
[----:B------:R-:W-:Y:S01]  /*0930*/  ISETP.GE.AND.EX P5, PT, R30, UR15, PT, P5 ;  /* 0x0000000f1e007c0c */ /* 0x000fe2000bfa6350 */
[----:B------:R-:W-:Y:S01]  /*0940*/  HFMA2.MMA R30, -RZ, RZ, 0, 0 ;  /* 0x00000000ff1e7435 */ /* 0x000fe200000001ff */
[----:B------:R-:W-:Y:S01]  /*0950*/  @P0 LEA.HI.X R19, R22, R19, R3, 0x1, P6 ;  /* 0x0000001316130211 */ /* 0x000fe200030f0c03 */
[----:B--2---:R-:W-:Y:S01]  /*0960*/  @P4 IMAD R3, R26, R16, RZ ;  /* 0x000000101a034224 */ /* 0x004fe200078e02ff */
[----:B------:R-:W-:Y:S02]  /*0970*/  ISETP.LT.U32.AND P5, PT, R27, 0x200, !P5 ;  /* 0x000002001b00780c */ /* 0x000fe40006fa1070 */
[----:B------:R-:W-:Y:S02]  /*0980*/  @P4 MOV R22, R6 ;  /* 0x0000000600164202 */ /* 0x000fe40000000f00 */
[----:B------:R-:W-:Y:S01]  /*0990*/  @P4 MOV R23, R9 ;  /* 0x0000000900174202 */ /* 0x000fe20000000f00 */
[----:B------:R-:W-:Y:S01]  /*09a0*/  @P4 IMAD R3, R33, R17, R3 ;  /* 0x0000001121034224 */ /* 0x000fe200078e0203 */
[----:B------:R-:W-:-:S02]  /*09b0*/  ISETP.GE.U32.AND P6, PT, R35, UR14, PT ;  /* 0x0000000e23007c0c */ /* 0x000fc4000bfc6070 */
[----:B------:R-:W-:Y:S02]  /*09c0*/  CS2R R24, SRZ ;  /* 0x0000000000187805 */ /* 0x000fe4000001ff00 */
[----:B------:R-:W-:Y:S01]  /*09d0*/  SHF.R.S32.HI R26, RZ, 0x1f, R35 ;  /* 0x0000001fff1a7819 */ /* 0x000fe20000011423 */
[----:B------:R-:W-:Y:S01]  /*09e0*/  @P4 IMAD.WIDE.U32 R16, R33, R16, R22 ;  /* 0x0000001021104225 */ /* 0x000fe200078e0016 */
[----:B------:R2:W3:Y:S02]  /*09f0*/  @!P2 LDG.E R30, desc[UR8][R20.64] ;  /* 0x00000008141ea981 */ /* 0x0004e4000c1e1900 */
[----:B------:R-:W-:Y:S02]  /*0a00*/  ISETP.GE.AND.EX P6, PT, R26, UR15, PT, P6 ;  /* 0x0000000f1a007c0c */ /* 0x000fe4000bfc6360 */
[----:B------:R-:W-:Y:S01]  /*0a10*/  @P4 IADD3 R3, R17, R3, RZ ;  /* 0x0000000311034210 */ /* 0x000fe20007ffe0ff */
[----:B------:R4:W3:Y:S01]  /*0a20*/  @P0 LDG.E R24, desc[UR8][R18.64] ;  /* 0x0000000812180981 */ /* 0x0008e2000c1e1900 */
[----:B--2---:R-:W2:Y:S01]  /*0a30*/  @P3 LDC.64 R20, c[0x0][0x220] ;  /* 0x00008800ff143b82 */ /* 0x004ea20000000a00 */
[----:B-1----:R-:W-:Y:S01]  /*0a40*/  @P3 IMAD R17, R29, R12, RZ ;  /* 0x0000000c1d113224 */ /* 0x002fe200078e02ff */
[----:B------:R-:W-:Y:S01]  /*0a50*/  HFMA2.MMA R29, -RZ, RZ, 0, 0 ;  /* 0x00000000ff1d7435 */ /* 0x000fe200000001ff */
[----:B------:R-:W-:-:S05]  /*0a60*/  ISETP.LT.U32.AND P6, PT, R27, 0x200, !P6 ;  /* 0x000002001b00780c */ /* 0x000fca00077c1070 */
[----:B----4-:R-:W1:Y:S01]  /*0a70*/  @P5 LDC.64 R18, c[0x0][0x270] ;  /* 0x00009c00ff125b82 */ /* 0x010e620000000a00 */
[C---:B0-----:R-:W-:Y:S02]  /*0a80*/  @P4 LEA R10, P0, R16.reuse, R10, 0x1 ;  /* 0x0000000a100a4211 */ /* 0x041fe400078008ff */
[----:B------:R-:W-:Y:S01]  /*0a90*/  @P3 MOV R22, R6 ;  /* 0x0000000600163202 */ /* 0x000fe20000000f00 */
[----:B------:R0:W4:Y:S01]  /*0aa0*/  @!P1 LDG.E R29, desc[UR8][R14.64] ;  /* 0x000000080e1d9981 */ /* 0x000122000c1e1900 */
[----:B------:R-:W-:Y:S02]  /*0ab0*/  @P3 MOV R23, R9 ;  /* 0x0000000900173202 */ /* 0x000fe40000000f00 */
[----:B------:R-:W-:Y:S01]  /*0ac0*/  @P4 LEA.HI.X R11, R16, R11, R3, 0x1, P0 ;  /* 0x0000000b100b4211 */ /* 0x000fe200000f0c03 */
[C---:B------:R-:W-:Y:S02]  /*0ad0*/  @P3 IMAD R3, R32.reuse, R13, R17 ;  /* 0x0000000d20033224 */ /* 0x040fe400078e0211 */
[----:B------:R-:W1:Y:S01]  /*0ae0*/  @P6 LDC.64 R16, c[0x0][0x270] ;  /* 0x00009c00ff106b82 */ /* 0x000e620000000a00 */
[----:B------:R-:W-:-:S07]  /*0af0*/  @P3 IMAD.WIDE.U32 R12, R32, R12, R22 ;  /* 0x0000000c200c3225 */ /* 0x000fce00078e0016 */
[----:B0-----:R-:W0:Y:S01]  /*0b00*/  @P5 LDC.64 R14, c[0x0][0x220] ;  /* 0x00008800ff0e5b82 */ /* 0x001e220000000a00 */
[----:B------:R-:W-:Y:S01]  /*0b10*/  @P3 IADD3 R3, R13, R3, RZ ;  /* 0x000000030d033210 */ /* 0x000fe20007ffe0ff */
[----:B------:R1:W4:Y:S01]  /*0b20*/  @P4 LDG.E R25, desc[UR8][R10.64] ;  /* 0x000000080a194981 */ /* 0x000322000c1e1900 */
[C---:B--2---:R-:W-:Y:S02]  /*0b30*/  @P3 LEA R20, P0, R12.reuse, R20, 0x1 ;  /* 0x000000140c143211 */ /* 0x044fe400078008ff */
[----:B------:R-:W-:Y:S02]  /*0b40*/  SHF.R.S32.HI R23, RZ, 0x1f, R31 ;  /* 0x0000001fff177819 */ /* 0x000fe4000001141f */
[----:B------:R-:W-:Y:S02]  /*0b50*/  @P3 LEA.HI.X R21, R12, R21, R3, 0x1, P0 ;  /* 0x000000150c153211 */ /* 0x000fe400000f0c03 */
[----:B------:R-:W2:Y:S01]  /*0b60*/  @P6 LDC.64 R12, c[0x0][0x220] ;  /* 0x00008800ff0c6b82 */ /* 0x000ea20000000a00 */
[----:B-1----:R-:W-:Y:S01]  /*0b70*/  @P5 IMAD R3, R23, R18, RZ ;  /* 0x0000001217035224 */ /* 0x002fe200078e02ff */
[----:B------:R-:W-:-:S02]  /*0b80*/  @P5 MOV R22, R6 ;  /* 0x0000000600165202 */ /* 0x000fc40000000f00 */
[----:B------:R-:W-:Y:S01]  /*0b90*/  @P5 MOV R23, R9 ;  /* 0x0000000900175202 */ /* 0x000fe20000000f00 */
[----:B------:R-:W-:Y:S01]  /*0ba0*/  HFMA2.MMA R10, -RZ, RZ, 0, 0 ;  /* 0x00000000ff0a7435 */ /* 0x000fe200000001ff */
[C---:B------:R-:W-:Y:S02]  /*0bb0*/  @P5 IMAD R11, R31.reuse, R19, R3 ;  /* 0x000000131f0b5224 */ /* 0x040fe400078e0203 */
[----:B------:R-:W-:-:S05]  /*0bc0*/  @P5 IMAD.WIDE.U32 R18, R31, R18, R22 ;  /* 0x000000121f125225 */ /* 0x000fca00078e0016 */
[----:B------:R-:W-:Y:S02]  /*0bd0*/  @P5 IADD3 R11, R19, R11, RZ ;  /* 0x0000000b130b5210 */ /* 0x000fe40007ffe0ff */
[----:B------:R1:W4:Y:S01]  /*0be0*/  @P3 LDG.E R10, desc[UR8][R20.64] ;  /* 0x00000008140a3981 */ /* 0x000322000c1e1900 */
[----:B0-----:R-:W-:Y:S01]  /*0bf0*/  @P5 LEA R14, P0, R18, R14, 0x1 ;  /* 0x0000000e120e5211 */ /* 0x001fe200078008ff */
[----:B------:R-:W-:-:S03]  /*0c00*/  @P6 IMAD R3, R26, R16, RZ ;  /* 0x000000101a036224 */ /* 0x000fc600078e02ff */
[----:B------:R-:W-:Y:S01]  /*0c10*/  @P5 LEA.HI.X R15, R18, R15, R11, 0x1, P0 ;  /* 0x0000000f120f5211 */ /* 0x000fe200000f0c0b */
[----:B------:R-:W-:Y:S01]  /*0c20*/  HFMA2.MMA R11, -RZ, RZ, 0, 0 ;  /* 0x00000000ff0b7435 */ /* 0x000fe200000001ff */
[----:B-1----:R-:W-:Y:S02]  /*0c30*/  @P6 MOV R20, R6 ;  /* 0x0000000600146202 */ /* 0x002fe40000000f00 */
[----:B------:R-:W-:Y:S01]  /*0c40*/  @P6 MOV R21, R9 ;  /* 0x0000000900156202 */ /* 0x000fe20000000f00 */
[----:B------:R-:W-:-:S06]  /*0c50*/  @P6 IMAD R3, R35, R17, R3 ;  /* 0x0000001123036224 */ /* 0x000fcc00078e0203 */
[----:B------:R-:W4:Y:S01]  /*0c60*/  @P5 LDG.E R11, desc[UR8][R14.64] ;  /* 0x000000080e0b5981 */ /* 0x000f22000c1e1900 */
[----:B------:R-:W-:-:S05]  /*0c70*/  @P6 IMAD.WIDE.U32 R16, R35, R16, R20 ;  /* 0x0000001023106225 */ /* 0x000fca00078e0014 */
[----:B------:R-:W-:Y:S02]  /*0c80*/  @P6 IADD3 R3, R17, R3, RZ ;  /* 0x0000000311036210 */ /* 0x000fe40007ffe0ff */
[----:B--2---:R-:W-:-:S04]  /*0c90*/  @P6 LEA R12, P0, R16, R12, 0x1 ;  /* 0x0000000c100c6211 */ /* 0x004fc800078008ff */
[----:B------:R-:W-:Y:S02]  /*0ca0*/  @P6 LEA.HI.X R13, R16, R13, R3, 0x1, P0 ;  /* 0x0000000d100d6211 */ /* 0x000fe400000f0c03 */
[----:B------:R-:W-:-:S06]  /*0cb0*/  MOV R3, RZ ;  /* 0x000000ff00037202 */ /* 0x000fcc0000000f00 */
[----:B------:R0:W2:Y:S01]  /*0cc0*/  @P6 LDG.E R3, desc[UR8][R12.64] ;  /* 0x000000080c036981 */ /* 0x0000a2000c1e1900 */
[----:B------:R-:W1:Y:S02]  /*0cd0*/  S2R R22, SR_LANEID ;  /* 0x0000000000167919 */ /* 0x000e640000000000 */
[----:B-1----:R-:W-:Y:S01]  /*0ce0*/  ISETP.GT.AND P0, PT, R22, 0x1e, PT ;  /* 0x0000001e1600780c */ /* 0x002fe20003f04270 */
[--C-:B-----5:R-:W-:Y:S02]  /*0cf0*/  HADD2.F32 R23, -RZ, R28.reuse.H1_H1 ;  /* 0x3000001cff177230 */ /* 0x120fe40000004100 */
[----:B------:R-:W-:-:S03]  /*0d00*/  HADD2.F32 R18, -RZ, R28.H0_H0 ;  /* 0x2000001cff127230 */ /* 0x000fc60000004100 */
[----:B------:R-:W-:Y:S02]  /*0d10*/  FMUL.FTZ R21, R23, R23 ;  /* 0x0000001717157220 */ /* 0x000fe40000410000 */
[C---:B0-----:R-:W-:Y:S02]  /*0d20*/  FADD.FTZ R12, R18.reuse, R23 ;  /* 0x00000017120c7221 */ /* 0x041fe40000010000 */
[----:B------:R-:W-:Y:S01]  /*0d30*/  FFMA.FTZ R18, R18, R18, R21 ;  /* 0x0000001212127223 */ /* 0x000fe20000010015 */
[--C-:B---3--:R-:W-:Y:S02]  /*0d40*/  HADD2.F32 R20, -RZ, R30.reuse.H1_H1 ;  /* 0x3000001eff147230 */ /* 0x108fe40000004100 */
[----:B------:R-:W-:-:S03]  /*0d50*/  HADD2.F32 R17, -RZ, R30.H0_H0 ;  /* 0x2000001eff117230 */ /* 0x000fc60000004100 */
[----:B------:R-:W-:Y:S02]  /*0d60*/  FMUL.FTZ R16, R20, R20 ;  /* 0x0000001414107220 */ /* 0x000fe40000410000 */
[C---:B------:R-:W-:Y:S02]  /*0d70*/  FADD.FTZ R19, R17.reuse, R20 ;  /* 0x0000001411137221 */ /* 0x040fe40000010000 */
[----:B------:R-:W-:Y:S02]  /*0d80*/  FFMA.FTZ R17, R17, R17, R16 ;  /* 0x0000001111117223 */ /* 0x000fe40000010010 */
[----:B------:R-:W-:Y:S02]  /*0d90*/  FADD.FTZ R13, RZ, R19 ;  /* 0x00000013ff0d7221 */ /* 0x000fe40000010000 */
[----:B------:R-:W-:Y:S01]  /*0da0*/  FADD.FTZ R17, RZ, R17 ;  /* 0x00000011ff117221 */ /* 0x000fe20000010000 */
[--C-:B----4-:R-:W-:Y:S02]  /*0db0*/  HADD2.F32 R15, -RZ, R29.reuse.H1_H1 ;  /* 0x3000001dff0f7230 */ /* 0x110fe40000004100 */
[----:B------:R-:W-:-:S03]  /*0dc0*/  HADD2.F32 R16, -RZ, R29.H0_H0 ;  /* 0x2000001dff107230 */ /* 0x000fc60000004100 */
[----:B------:R-:W-:Y:S01]  /*0dd0*/  FMUL.FTZ R14, R15, R15 ;  /* 0x0000000f0f0e7220 */ /* 0x000fe20000410000 */
[----:B------:R-:W-:Y:S01]  /*0de0*/  FADD.FTZ R13, R13, R12 ;  /* 0x0000000c0d0d7221 */ /* 0x000fe20000010000 */
[C---:B------:R-:W-:Y:S02]  /*0df0*/  FADD.FTZ R15, R16.reuse, R15 ;  /* 0x0000000f100f7221 */ /* 0x040fe40000010000 */
[----:B------:R-:W-:Y:S01]  /*0e00*/  FFMA.FTZ R12, R16, R16, R14 ;  /* 0x00000010100c7223 */ /* 0x000fe2000001000e */
[--C-:B------:R-:W-:Y:S02]  /*0e10*/  HADD2.F32 R16, -RZ, R24.reuse.H1_H1 ;  /* 0x30000018ff107230 */ /* 0x100fe40000004100 */
[----:B------:R-:W-:Y:S02]  /*0e20*/  HADD2.F32 R14, -RZ, R24.H0_H0 ;  /* 0x20000018ff0e7230 */ /* 0x000fe40000004100 */
[----:B------:R-:W-:Y:S01]  /*0e30*/  FADD.FTZ R17, R17, R18 ;  /* 0x0000001211117221 */ /* 0x000fe20000010000 */
[----:B------:R-:W-:Y:S01]  /*0e40*/  FADD.FTZ R13, R13, R15 ;  /* 0x0000000f0d0d7221 */ /* 0x000fe20000010000 */
[----:B------:R-:W-:Y:S01]  /*0e50*/  FMUL.FTZ R15, R16, R16 ;  /* 0x00000010100f7220 */ /* 0x000fe20000410000 */
[----:B------:R-:W-:Y:S01]  /*0e60*/  FADD.FTZ R18, R14, R16 ;  /* 0x000000100e127221 */ /* 0x000fe20000010000 */
[----:B------:R-:W-:Y:S01]  /*0e70*/  FADD.FTZ R12, R17, R12 ;  /* 0x0000000c110c7221 */ /* 0x000fe20000010000 */
[----:B------:R-:W-:-:S02]  /*0e80*/  HADD2.F32 R16, -RZ, R25.H1_H1 ;  /* 0x30000019ff107230 */ /* 0x000fc40000004100 */
[----:B------:R-:W-:Y:S02]  /*0e90*/  HADD2.F32 R17, -RZ, R25.H0_H0 ;  /* 0x20000019ff117230 */ /* 0x000fe40000004100 */
[----:B------:R-:W-:Y:S01]  /*0ea0*/  FADD.FTZ R18, R13, R18 ;  /* 0x000000120d127221 */ /* 0x000fe20000010000 */
[----:B------:R-:W-:Y:S01]  /*0eb0*/  FFMA.FTZ R15, R14, R14, R15 ;  /* 0x0000000e0e0f7223 */ /* 0x000fe2000001000f */
[----:B------:R-:W-:Y:S01]  /*0ec0*/  FMUL.FTZ R13, R16, R16 ;  /* 0x00000010100d7220 */ /* 0x000fe20000410000 */
[C---:B------:R-:W-:Y:S02]  /*0ed0*/  FADD.FTZ R16, R17.reuse, R16 ;  /* 0x0000001011107221 */ /* 0x040fe40000010000 */
[----:B------:R-:W-:Y:S01]  /*0ee0*/  FADD.FTZ R15, R12, R15 ;  /* 0x0000000f0c0f7221 */ /* 0x000fe20000010000 */
[----:B------:R-:W-:Y:S01]  /*0ef0*/  FFMA.FTZ R13, R17, R17, R13 ;  /* 0x00000011110d7223 */ /* 0x000fe2000001000d */
[----:B------:R-:W-:Y:S01]  /*0f00*/  FADD.FTZ R16, R18, R16 ;  /* 0x0000001012107221 */ /* 0x000fe20000010000 */
[----:B------:R-:W-:-:S02]  /*0f10*/  HADD2.F32 R14, -RZ, R10.H1_H1 ;  /* 0x3000000aff0e7230 */ /* 0x000fc40000004100 */
[----:B------:R-:W-:-:S03]  /*0f20*/  HADD2.F32 R12, -RZ, R10.H0_H0 ;  /* 0x2000000aff0c7230 */ /* 0x000fc60000004100 */
[----:B------:R-:W-:Y:S02]  /*0f30*/  FMUL.FTZ R18, R14, R14 ;  /* 0x0000000e0e127220 */ /* 0x000fe40000410000 */
[C---:B------:R-:W-:Y:S02]  /*0f40*/  FADD.FTZ R14, R12.reuse, R14 ;  /* 0x0000000e0c0e7221 */ /* 0x040fe40000010000 */
[----:B------:R-:W-:Y:S01]  /*0f50*/  FFMA.FTZ R18, R12, R12, R18 ;  /* 0x0000000c0c127223 */ /* 0x000fe20000010012 */
[----:B------:R-:W-:Y:S01]  /*0f60*/  FADD.FTZ R13, R15, R13 ;  /* 0x0000000d0f0d7221 */ /* 0x000fe20000010000 */
[--C-:B------:R-:W-:Y:S02]  /*0f70*/  HADD2.F32 R17, -RZ, R11.reuse.H1_H1 ;  /* 0x3000000bff117230 */ /* 0x100fe40000004100 */
[----:B------:R-:W-:-:S03]  /*0f80*/  HADD2.F32 R12, -RZ, R11.H0_H0 ;  /* 0x2000000bff0c7230 */ /* 0x000fc60000004100 */
[----:B------:R-:W-:Y:S01]  /*0f90*/  FMUL.FTZ R15, R17, R17 ;  /* 0x00000011110f7220 */ /* 0x000fe20000410000 */
[----:B------:R-:W-:Y:S01]  /*0fa0*/  FADD.FTZ R18, R13, R18 ;  /* 0x000000120d127221 */ /* 0x000fe20000010000 */
[C---:B------:R-:W-:Y:S02]  /*0fb0*/  FADD.FTZ R17, R12.reuse, R17 ;  /* 0x000000110c117221 */ /* 0x040fe40000010000 */
[----:B------:R-:W-:Y:S01]  /*0fc0*/  FFMA.FTZ R12, R12, R12, R15 ;  /* 0x0000000c0c0c7223 */ /* 0x000fe2000001000f */
[----:B------:R-:W-:-:S04]  /*0fd0*/  FADD.FTZ R14, R16, R14 ;  /* 0x0000000e100e7221 */ /* 0x000fc80000010000 */
[----:B------:R-:W-:Y:S01]  /*0fe0*/  FADD.FTZ R14, R14, R17 ;  /* 0x000000110e0e7221 */ /* 0x000fe20000010000 */
[--C-:B--2---:R-:W-:Y:S02]  /*0ff0*/  HADD2.F32 R13, -RZ, R3.reuse.H1_H1 ;  /* 0x30000003ff0d7230 */ /* 0x104fe40000004100 */
[----:B------:R-:W-:-:S03]  /*1000*/  HADD2.F32 R15, -RZ, R3.H0_H0 ;  /* 0x20000003ff0f7230 */ /* 0x000fc60000004100 */
[----:B------:R-:W-:Y:S02]  /*1010*/  FMUL.FTZ R16, R13, R13 ;  /* 0x0000000d0d107220 */ /* 0x000fe40000410000 */
        /* <DEDUP_REMOVED lines=43> */
[----:B------:R-:W-:-:S03]  /*12d0*/  FADD.FTZ R15, R13, R15 ;  /* 0x0000000f0d0f7221 */ /* 0x000fc60000010000 */
[----:B--2---:R-:W-:Y:S01]  /*12e0*/  FADD.FTZ R16, R14, R16 ;  /* 0x000000100e107221 */ /* 0x004fe20000010000 */
[----:B------:R-:W-:Y:S02]  /*12f0*/  FADD.FTZ R17, R15, R17 ;  /* 0x000000110f117221 */ /* 0x000fe40000010000 */
[----:B0-----:R-:W0:Y:S01]  /*1300*/  LDS.128 R12, [UR6+0x40] ;  /* 0x00004006ff0c7984 */ /* 0x001e220008000c00 */
[----:B------:R-:W-:Y:S01]  /*1310*/  FADD.FTZ R16, R16, R18 ;  /* 0x0000001210107221 */ /* 0x000fe20000010000 */
[----:B------:R-:W-:-:S03]  /*1320*/  FADD.FTZ R17, R17, R19 ;  /* 0x0000001311117221 */ /* 0x000fc60000010000 */
[----:B---3--:R-:W-:Y:S01]  /*1330*/  FADD.FTZ R20, R16, R20 ;  /* 0x0000001410147221 */ /* 0x008fe20000010000 */
        /* <DEDUP_REMOVED lines=12> */
[----:B------:R-:W-:Y:S02]  /*1400*/  FADD.FTZ R19, R13, R19 ;  /* 0x000000130d137221 */ /* 0x000fe40000010000 */
[----:B------:R-:W1:Y:S01]  /*1410*/  LDS.128 R12, [UR6+0x70] ;  /* 0x00007006ff0c7984 */ /* 0x000e620008000c00 */
        /* <DEDUP_REMOVED lines=13> */
.L_x_2640:
[----:B------:R-:W-:Y:S05]  /*14f0*/  BSYNC B0 ;  /* 0x0000000000007941 */ /* 0x000fea0003800000 */
.L_x_2639:
        /* <DEDUP_REMOVED lines=31> */
.L_x_2643:
[----:B------:R-:W2:Y:S04]  /*16f0*/  LDG.E.STRONG.GPU R20, desc[UR8][R16.64] ;  /* 0x0000000810147981 */ /* 0x000ea8000c1ef900 */
[----:B--2---:R-:W-:Y:S01]  /*1700*/  CCTL.IVALL ;  /* 0x00000000ff00798f */ /* 0x004fe20002000000 */
[----:B------:R-:W-:Y:S05]  /*1710*/  YIELD ;  /* 0x0000000000007946 */ /* 0x000fea0003800000 */
[----:B------:R-:W-:-:S13]  /*1720*/  ISETP.NE.AND P0, PT, R20, R15, PT ;  /* 0x0000000f1400720c */ /* 0x000fda0003f05270 */
[----:B------:R-:W-:Y:S05]  /*1730*/  @P0 BRA `(.L_x_2643) ;  /* 0xfffffffc00ec0947 */ /* 0x000fea000383ffff */
.L_x_2642:
        /* <DEDUP_REMOVED lines=17> */
.L_x_2647:
[----:B------:R-:W-:-:S13]  /*1850*/  ISETP.EQ.OR P6, PT, R16, UR10, P3 ;  /* 0x0000000a10007c0c */ /* 0x000fda0009fc2670 */
[----:B------:R-:W-:-:S04]  /*1860*/  @!P6 IMAD R20, R16, UR11, R2 ;  /* 0x0000000b1014ec24 */ /* 0x000fc8000f8e0202 */
[----:B------:R-:W-:-:S06]  /*1870*/  @!P6 IMAD.WIDE.U32 R20, R20, 0x8, R18 ;  /* 0x000000081414e825 */ /* 0x000fcc00078e0012 */
[----:B------:R-:W0:Y:S01]  /*1880*/  @!P6 LDG.E.64 R20, desc[UR8][R20.64] ;  /* 0x000000081414e981 */ /* 0x000e22000c1e1b00 */
[----:B------:R-:W-:-:S04]  /*1890*/  IADD3 R17, R16, 0x1, RZ ;  /* 0x0000000110117810 */ /* 0x000fc80007ffe0ff */
[----:B------:R-:W-:-:S13]  /*18a0*/  ISETP.EQ.OR P4, PT, R17, UR10, P3 ;  /* 0x0000000a11007c0c */ /* 0x000fda0009f82670 */
[----:B------:R-:W-:Y:S01]  /*18b0*/  @!P4 IMAD R22, R17, UR11, R2 ;  /* 0x0000000b1116cc24 */ /* 0x000fe2000f8e0202 */
[----:B------:R-:W-:-:S03]  /*18c0*/  IADD3 R17, R16, 0x2, RZ ;  /* 0x0000000210117810 */ /* 0x000fc60007ffe0ff */
[----:B------:R-:W-:Y:S01]  /*18d0*/  @!P4 IMAD.WIDE.U32 R22, R22, 0x8, R18 ;  /* 0x000000081616c825 */ /* 0x000fe200078e0012 */
[----:B------:R-:W-:-:S05]  /*18e0*/  ISETP.EQ.OR P5, PT, R17, UR10, P3 ;  /* 0x0000000a11007c0c */ /* 0x000fca0009fa2670 */
[----:B------:R-:W2:Y:S08]  /*18f0*/  @!P4 LDG.E.64 R22, desc[UR8][R22.64] ;  /* 0x000000081616c981 */ /* 0x000eb0000c1e1b00 */
[----:B------:R-:W-:Y:S01]  /*1900*/  @!P5 IMAD R26, R17, UR11, R2 ;  /* 0x0000000b111adc24 */ /* 0x000fe2000f8e0202 */
[----:B------:R-:W-:-:S03]  /*1910*/  IADD3 R17, R16, 0x3, RZ ;  /* 0x0000000310117810 */ /* 0x000fc60007ffe0ff */
[----:B------:R-:W-:-:S06]  /*1920*/  @!P5 IMAD.WIDE.U32 R26, R26, 0x8, R18 ;  /* 0x000000081a1ad825 */ /* 0x000fcc00078e0012 */
[----:B------:R-:W3:Y:S01]  /*1930*/  @!P5 LDG.E.64 R26, desc[UR8][R26.64] ;  /* 0x000000081a1ad981 */ /* 0x000ee2000c1e1b00 */
[----:B0-----:R-:W-:Y:S01]  /*1940*/  @!P6 FADD.FTZ R12, R12, R20 ;  /* 0x000000140c0ce221 */ /* 0x001fe20000010000 */
[----:B------:R-:W-:Y:S01]  /*1950*/  @!P6 FADD.FTZ R13, R13, R21 ;  /* 0x000000150d0de221 */ /* 0x000fe20000010000 */
[----:B------:R-:W-:-:S13]  /*1960*/  ISETP.EQ.OR P6, PT, R17, UR10, P3 ;  /* 0x0000000a11007c0c */ /* 0x000fda0009fc2670 */
[----:B------:R-:W-:-:S04]  /*1970*/  @!P6 IMAD R20, R17, UR11, R2 ;  /* 0x0000000b1114ec24 */ /* 0x000fc8000f8e0202 */
[----:B------:R-:W-:-:S06]  /*1980*/  @!P6 IMAD.WIDE.U32 R20, R20, 0x8, R18 ;  /* 0x000000081414e825 */ /* 0x000fcc00078e0012 */
[----:B------:R-:W4:Y:S01]  /*1990*/  @!P6 LDG.E.64 R20, desc[UR8][R20.64] ;  /* 0x000000081414e981 */ /* 0x000f22000c1e1b00 */
[----:B------:R-:W-:Y:S01]  /*19a0*/  IADD3 R17, R16, 0x4, RZ ;  /* 0x0000000410117810 */ /* 0x000fe20007ffe0ff */
[----:B--2---:R-:W-:Y:S01]  /*19b0*/  @!P4 FADD.FTZ R12, R12, R22 ;  /* 0x000000160c0cc221 */ /* 0x004fe20000010000 */
[----:B------:R-:W-:Y:S02]  /*19c0*/  @!P4 FADD.FTZ R13, R13, R23 ;  /* 0x000000170d0dc221 */ /* 0x000fe40000010000 */
[----:B------:R-:W-:-:S13]  /*19d0*/  ISETP.EQ.OR P4, PT, R17, UR10, P3 ;  /* 0x0000000a11007c0c */ /* 0x000fda0009f82670 */
[----:B------:R-:W-:Y:S01]  /*19e0*/  @!P4 IMAD R22, R17, UR11, R2 ;  /* 0x0000000b1116cc24 */ /* 0x000fe2000f8e0202 */
[----:B------:R-:W-:Y:S01]  /*19f0*/  IADD3 R17, R16, 0x5, RZ ;  /* 0x0000000510117810 */ /* 0x000fe20007ffe0ff */
[----:B---3--:R-:W-:Y:S02]  /*1a00*/  @!P5 FADD.FTZ R12, R12, R26 ;  /* 0x0000001a0c0cd221 */ /* 0x008fe40000010000 */
[----:B------:R-:W-:-:S04]  /*1a10*/  @!P4 IMAD.WIDE.U32 R22, R22, 0x8, R18 ;  /* 0x000000081616c825 */ /* 0x000fc800078e0012 */
[----:B------:R-:W-:Y:S01]  /*1a20*/  @!P5 FADD.FTZ R13, R13, R27 ;  /* 0x0000001b0d0dd221 */ /* 0x000fe20000010000 */
[----:B------:R-:W-:Y:S01]  /*1a30*/  ISETP.EQ.OR P5, PT, R17, UR10, P3 ;  /* 0x0000000a11007c0c */ /* 0x000fe20009fa2670 */
[----:B------:R-:W2:-:S12]  /*1a40*/  @!P4 LDG.E.64 R22, desc[UR8][R22.64] ;  /* 0x000000081616c981 */ /* 0x000e98000c1e1b00 */
[----:B------:R-:W-:Y:S01]  /*1a50*/  @!P5 IMAD R26, R17, UR11, R2 ;  /* 0x0000000b111adc24 */ /* 0x000fe2000f8e0202 */
[----:B------:R-:W-:-:S03]  /*1a60*/  IADD3 R17, R16, 0x6, RZ ;  /* 0x0000000610117810 */ /* 0x000fc60007ffe0ff */
[----:B------:R-:W-:-:S06]  /*1a70*/  @!P5 IMAD.WIDE.U32 R26, R26, 0x8, R18 ;  /* 0x000000081a1ad825 */ /* 0x000fcc00078e0012 */
[----:B------:R-:W3:Y:S01]  /*1a80*/  @!P5 LDG.E.64 R26, desc[UR8][R26.64] ;  /* 0x000000081a1ad981 */ /* 0x000ee2000c1e1b00 */
[----:B----4-:R-:W-:Y:S01]  /*1a90*/  @!P6 FADD.FTZ R12, R12, R20 ;  /* 0x000000140c0ce221 */ /* 0x010fe20000010000 */
        /* <DEDUP_REMOVED lines=32> */
[----:B---3--:R-:W-:Y:S01]  /*1ca0*/  @!P5 FADD.FTZ R12, R12, R26 ;  /* 0x0000001a0c0cd221 */ /* 0x008fe20000010000 */
[----:B------:R-:W-:Y:S02]  /*1cb0*/  @!P5 FADD.FTZ R13, R13, R27 ;  /* 0x0000001b0d0dd221 */ /* 0x000fe40000010000 */
[----:B------:R-:W-:Y:S01]  /*1cc0*/  ISETP.EQ.OR P5, PT, R17, UR10, P3 ;  /* 0x0000000a11007c0c */ /* 0x000fe20009fa2670 */
[----:B------:R-:W-:-:S06]  /*1cd0*/  @!P4 IMAD.WIDE.U32 R22, R22, 0x8, R18 ;  /* 0x000000081616c825 */ /* 0x000fcc00078e0012 */
[----:B------:R-:W2:Y:S06]  /*1ce0*/  @!P4 LDG.E.64 R22, desc[UR8][R22.64] ;  /* 0x000000081616c981 */ /* 0x000eac000c1e1b00 */
        /* <DEDUP_REMOVED lines=17> */
[----:B------:R-:W-:Y:S01]  /*1e00*/  @!P5 FADD.FTZ R13, R13, R27 ;  /* 0x0000001b0d0dd221 */ /* 0x000fe20000010000 */
[----:B------:R-:W-:Y:S02]  /*1e10*/  IADD3 R26, R16, 0xf, RZ ;  /* 0x0000000f101a7810 */ /* 0x000fe40007ffe0ff */
[----:B------:R-:W-:Y:S01]  /*1e20*/  ISETP.EQ.OR P5, PT, R17, UR10, P3 ;  /* 0x0000000a11007c0c */ /* 0x000fe20009fa2670 */
[----:B------:R-:W-:-:S06]  /*1e30*/  @!P4 IMAD.WIDE.U32 R22, R22, 0x8, R18 ;  /* 0x000000081616c825 */ /* 0x000fcc00078e0012 */
[----:B------:R-:W2:Y:S01]  /*1e40*/  @!P4 LDG.E.64 R22, desc[UR8][R22.64] ;  /* 0x000000081616c981 */ /* 0x000ea2000c1e1b00 */
[----:B----4-:R-:W-:Y:S01]  /*1e50*/  @!P6 FADD.FTZ R12, R12, R20 ;  /* 0x000000140c0ce221 */ /* 0x010fe20000010000 */
[----:B------:R-:W-:Y:S01]  /*1e60*/  @!P6 FADD.FTZ R13, R13, R21 ;  /* 0x000000150d0de221 */ /* 0x000fe20000010000 */
[----:B------:R-:W-:-:S03]  /*1e70*/  ISETP.EQ.OR P6, PT, R26, UR10, P3 ;  /* 0x0000000a1a007c0c */ /* 0x000fc60009fc2670 */
[----:B------:R-:W-:-:S04]  /*1e80*/  @!P5 IMAD R20, R17, UR11, R2 ;  /* 0x0000000b1114dc24 */ /* 0x000fc8000f8e0202 */
[----:B------:R-:W-:-:S06]  /*1e90*/  @!P5 IMAD.WIDE.U32 R20, R20, 0x8, R18 ;  /* 0x000000081414d825 */ /* 0x000fcc00078e0012 */
[----:B------:R-:W3:Y:S01]  /*1ea0*/  @!P5 LDG.E.64 R20, desc[UR8][R20.64] ;  /* 0x000000081414d981 */ /* 0x000ee2000c1e1b00 */
[----:B------:R-:W-:-:S04]  /*1eb0*/  @!P6 IMAD R26, R26, UR11, R2 ;  /* 0x0000000b1a1aec24 */ /* 0x000fc8000f8e0202 */
[----:B------:R-:W-:-:S06]  /*1ec0*/  @!P6 IMAD.WIDE.U32 R26, R26, 0x8, R18 ;  /* 0x000000081a1ae825 */ /* 0x000fcc00078e0012 */
[----:B------:R-:W4:Y:S01]  /*1ed0*/  @!P6 LDG.E.64 R26, desc[UR8][R26.64] ;  /* 0x000000081a1ae981 */ /* 0x000f22000c1e1b00 */
[----:B------:R-:W-:Y:S01]  /*1ee0*/  IADD3 R15, R15, -0x10, RZ ;  /* 0xfffffff00f0f7810 */ /* 0x000fe20007ffe0ff */
[----:B--2---:R-:W-:Y:S01]  /*1ef0*/  @!P4 FADD.FTZ R12, R12, R22 ;  /* 0x000000160c0cc221 */ /* 0x004fe20000010000 */
[----:B------:R-:W-:Y:S02]  /*1f00*/  @!P4 FADD.FTZ R13, R13, R23 ;  /* 0x000000170d0dc221 */ /* 0x000fe40000010000 */
[----:B------:R-:W-:Y:S02]  /*1f10*/  ISETP.GT.AND P4, PT, R15, 0xc, PT ;  /* 0x0000000c0f00780c */ /* 0x000fe40003f84270 */
[----:B------:R-:W-:Y:S01]  /*1f20*/  IADD3 R16, R16, 0x10, RZ ;  /* 0x0000001010107810 */ /* 0x000fe20007ffe0ff */
[----:B---3--:R-:W-:Y:S01]  /*1f30*/  @!P5 FADD.FTZ R12, R12, R20 ;  /* 0x000000140c0cd221 */ /* 0x008fe20000010000 */
[----:B------:R-:W-:-:S03]  /*1f40*/  @!P5 FADD.FTZ R13, R13, R21 ;  /* 0x000000150d0dd221 */ /* 0x000fc60000010000 */
[----:B----4-:R-:W-:Y:S01]  /*1f50*/  @!P6 FADD.FTZ R12, R12, R26 ;  /* 0x0000001a0c0ce221 */ /* 0x010fe20000010000 */
[----:B------:R-:W-:-:S05]  /*1f60*/  @!P6 FADD.FTZ R13, R13, R27 ;  /* 0x0000001b0d0de221 */ /* 0x000fca0000010000 */
[----:B------:R-:W-:Y:S05]  /*1f70*/  @P4 BRA `(.L_x_2647) ;  /* 0xfffffff800344947 */ /* 0x000fea000383ffff */
.L_x_2646:
[----:B------:R-:W-:-:S13]  /*1f80*/  ISETP.GT.AND P4, PT, R15, 0x4, PT ;  /* 0x000000040f00780c */ /* 0x000fda0003f84270 */
[----:B------:R-:W-:Y:S05]  /*1f90*/  @!P4 BRA `(.L_x_2648) ;  /* 0x0000000000ecc947 */ /* 0x000fea0003800000 */
[C---:B------:R-:W-:Y:S02]  /*1fa0*/  IADD3 R17, R16.reuse, 0x1, RZ ;  /* 0x0000000110117810 */ /* 0x040fe40007ffe0ff */
[----:B------:R-:W-:Y:S02]  /*1fb0*/  ISETP.EQ.OR P0, PT, R16, UR10, P3 ;  /* 0x0000000a10007c0c */ /* 0x000fe40009f02670 */
[----:B------:R-:W-:-:S11]  /*1fc0*/  ISETP.EQ.OR P5, PT, R17, UR10, P3 ;  /* 0x0000000a11007c0c */ /* 0x000fd60009fa2670 */
[C-C-:B------:R-:W-:Y:S02]  /*1fd0*/  @!P0 IMAD R20, R16.reuse, UR11, R2.reuse ;  /* 0x0000000b10148c24 */ /* 0x140fe4000f8e0202 */
[----:B------:R-:W-:Y:S01]  /*1fe0*/  @!P5 IMAD R26, R17, UR11, R2 ;  /* 0x0000000b111adc24 */ /* 0x000fe2000f8e0202 */
[----:B------:R-:W-:Y:S01]  /*1ff0*/  IADD3 R17, R16, 0x2, RZ ;  /* 0x0000000210117810 */ /* 0x000fe20007ffe0ff */
[----:B------:R-:W-:-:S03]  /*2000*/  @!P0 IMAD.WIDE.U32 R20, R20, 0x8, R18 ;  /* 0x0000000814148825 */ /* 0x000fc600078e0012 */
[----:B------:R-:W-:-:S03]  /*2010*/  ISETP.EQ.OR P6, PT, R17, UR10, P3 ;  /* 0x0000000a11007c0c */ /* 0x000fc60009fc2670 */
[----:B------:R-:W0:Y:S01]  /*2020*/  @!P0 LDG.E.64 R20, desc[UR8][R20.64] ;  /* 0x0000000814148981 */ /* 0x000e22000c1e1b00 */
[----:B------:R-:W-:-:S06]  /*2030*/  @!P5 IMAD.WIDE.U32 R26, R26, 0x8, R18 ;  /* 0x000000081a1ad825 */ /* 0x000fcc00078e0012 */
[----:B------:R-:W2:Y:S03]  /*2040*/  @!P5 LDG.E.64 R26, desc[UR8][R26.64] ;  /* 0x000000081a1ad981 */ /* 0x000ea6000c1e1b00 */
[----:B------:R-:W-:-:S04]  /*2050*/  @!P6 IMAD R22, R17, UR11, R2 ;  /* 0x0000000b1116ec24 */ /* 0x000fc8000f8e0202 */
[----:B------:R-:W-:-:S06]  /*2060*/  @!P6 IMAD.WIDE.U32 R22, R22, 0x8, R18 ;  /* 0x000000081616e825 */ /* 0x000fcc00078e0012 */
[----:B------:R-:W3:Y:S01]  /*2070*/  @!P6 LDG.E.64 R22, desc[UR8][R22.64] ;  /* 0x000000081616e981 */ /* 0x000ee2000c1e1b00 */
[----:B------:R-:W-:-:S04]  /*2080*/  IADD3 R17, R16, 0x3, RZ ;  /* 0x0000000310117810 */ /* 0x000fc80007ffe0ff */
[----:B------:R-:W-:Y:S02]  /*2090*/  ISETP.EQ.OR P4, PT, R17, UR10, P3 ;  /* 0x0000000a11007c0c */ /* 0x000fe40009f82670 */
[----:B------:R-:W-:Y:S01]  /*20a0*/  IADD3 R16, R16, 0x4, RZ ;  /* 0x0000000410107810 */ /* 0x000fe20007ffe0ff */
[----:B0-----:R-:W-:-:S10]  /*20b0*/  @!P0 FADD.FTZ R12, R12, R20 ;  /* 0x000000140c0c8221 */ /* 0x001fd40000010000 */
[----:B------:R-:W-:Y:S02]  /*20c0*/  @!P4 IMAD R20, R17, UR11, R2 ;  /* 0x0000000b1114cc24 */ /* 0x000fe4000f8e0202 */
[----:B------:R-:W-:Y:S02]  /*20d0*/  @!P0 FADD.FTZ R13, R13, R21 ;  /* 0x000000150d0d8221 */ /* 0x000fe40000010000 */
[----:B------:R-:W-:Y:S01]  /*20e0*/  @!P4 IMAD.WIDE.U32 R20, R20, 0x8, R18 ;  /* 0x000000081414c825 */ /* 0x000fe200078e0012 */
[----:B------:R-:W-:-:S05]  /*20f0*/  ISETP.EQ.OR P0, PT, R16, UR10, P3 ;  /* 0x0000000a10007c0c */ /* 0x000fca0009f02670 */
[----:B------:R-:W4:Y:S01]  /*2100*/  @!P4 LDG.E.64 R20, desc[UR8][R20.64] ;  /* 0x000000081414c981 */ /* 0x000f22000c1e1b00 */
[----:B--2---:R-:W-:Y:S01]  /*2110*/  @!P5 FADD.FTZ R12, R12, R26 ;  /* 0x0000001a0c0cd221 */ /* 0x004fe20000010000 */
[----:B------:R-:W-:-:S03]  /*2120*/  @!P5 FADD.FTZ R13, R13, R27 ;  /* 0x0000001b0d0dd221 */ /* 0x000fc60000010000 */
[----:B---3--:R-:W-:-:S03]  /*2130*/  @!P6 FADD.FTZ R12, R12, R22 ;  /* 0x000000160c0ce221 */ /* 0x008fc60000010000 */
[----:B------:R-:W-:Y:S02]  /*2140*/  @!P0 IMAD R22, R16, UR11, R2 ;  /* 0x0000000b10168c24 */ /* 0x000fe4000f8e0202 */
[----:B------:R-:W-:Y:S02]  /*2150*/  @!P6 FADD.FTZ R13, R13, R23 ;  /* 0x000000170d0de221 */ /* 0x000fe40000010000 */
[----:B------:R-:W-:-:S06]  /*2160*/  @!P0 IMAD.WIDE.U32 R22, R22, 0x8, R18 ;  /* 0x0000000816168825 */ /* 0x000fcc00078e0012 */
[----:B------:R-:W2:Y:S01]  /*2170*/  @!P0 LDG.E.64 R22, desc[UR8][R22.64] ;  /* 0x0000000816168981 */ /* 0x000ea2000c1e1b00 */
[----:B------:R-:W-:-:S04]  /*2180*/  IADD3 R17, R16, 0x1, RZ ;  /* 0x0000000110117810 */ /* 0x000fc80007ffe0ff */
[----:B------:R-:W-:-:S13]  /*2190*/  ISETP.EQ.OR P5, PT, R17, UR10, P3 ;  /* 0x0000000a11007c0c */ /* 0x000fda0009fa2670 */
[----:B------:R-:W-:Y:S01]  /*21a0*/  @!P5 IMAD R26, R17, UR11, R2 ;  /* 0x0000000b111adc24 */ /* 0x000fe2000f8e0202 */
[----:B------:R-:W-:-:S03]  /*21b0*/  IADD3 R17, R16, 0x3, RZ ;  /* 0x0000000310117810 */ /* 0x000fc60007ffe0ff */
[----:B------:R-:W-:-:S06]  /*21c0*/  @!P5 IMAD.WIDE.U32 R26, R26, 0x8, R18 ;  /* 0x000000081a1ad825 */ /* 0x000fcc00078e0012 */
[----:B------:R-:W3:Y:S01]  /*21d0*/  @!P5 LDG.E.64 R26, desc[UR8][R26.64] ;  /* 0x000000081a1ad981 */ /* 0x000ee2000c1e1b00 */
[----:B----4-:R-:W-:Y:S01]  /*21e0*/  @!P4 FADD.FTZ R12, R12, R20 ;  /* 0x000000140c0cc221 */ /* 0x010fe20000010000 */
[----:B------:R-:W-:Y:S01]  /*21f0*/  IADD3 R20, R16, 0x2, RZ ;  /* 0x0000000210147810 */ /* 0x000fe20007ffe0ff */
[----:B------:R-:W-:-:S03]  /*2200*/  @!P4 FADD.FTZ R13, R13, R21 ;  /* 0x000000150d0dc221 */ /* 0x000fc60000010000 */
[----:B------:R-:W-:Y:S02]  /*2210*/  ISETP.EQ.OR P6, PT, R20, UR10, P3 ;  /* 0x0000000a14007c0c */ /* 0x000fe40009fc2670 */
[----:B------:R-:W-:-:S11]  /*2220*/  ISETP.EQ.OR P4, PT, R17, UR10, P3 ;  /* 0x0000000a11007c0c */ /* 0x000fd60009f82670 */
[----:B------:R-:W-:Y:S02]  /*2230*/  @!P6 IMAD R20, R20, UR11, R2 ;  /* 0x0000000b1414ec24 */ /* 0x000fe4000f8e0202 */
[----:B--2---:R-:W-:Y:S01]  /*2240*/  @!P0 FADD.FTZ R12, R12, R22 ;  /* 0x000000160c0c8221 */ /* 0x004fe20000010000 */
[----:B------:R-:W-:Y:S02]  /*2250*/  @!P4 IMAD R22, R17, UR11, R2 ;  /* 0x0000000b1116cc24 */ /* 0x000fe4000f8e0202 */
[----:B------:R-:W-:-:S04]  /*2260*/  @!P6 IMAD.WIDE.U32 R20, R20, 0x8, R18 ;  /* 0x000000081414e825 */ /* 0x000fc800078e0012 */
[----:B------:R-:W-:Y:S01]  /*2270*/  @!P0 FADD.FTZ R13, R13, R23 ;  /* 0x000000170d0d8221 */ /* 0x000fe20000010000 */
[----:B------:R-:W-:Y:S01]  /*2280*/  @!P4 IMAD.WIDE.U32 R22, R22, 0x8, R18 ;  /* 0x000000081616c825 */ /* 0x000fe200078e0012 */
[----:B------:R-:W2:Y:S05]  /*2290*/  @!P6 LDG.E.64 R20, desc[UR8][R20.64] ;  /* 0x000000081414e981 */ /* 0x000eaa000c1e1b00 */
[----:B------:R-:W4:Y:S01]  /*22a0*/  @!P4 LDG.E.64 R22, desc[UR8][R22.64] ;  /* 0x000000081616c981 */ /* 0x000f22000c1e1b00 */
[----:B------:R-:W-:Y:S02]  /*22b0*/  IADD3 R15, R15, -0x4, RZ ;  /* 0xfffffffc0f0f7810 */ /* 0x000fe40007ffe0ff */
[----:B------:R-:W-:-:S02]  /*22c0*/  PLOP3.LUT P0, PT, PT, PT, PT, 0x8, 0x0 ;  /* 0x000000000000781c */ /* 0x000fc40003f0e170 */
        /* <DEDUP_REMOVED lines=8> */
.L_x_2648:
[----:B------:R-:W-:-:S13]  /*2350*/  ISETP.NE.OR P0, PT, R15, RZ, P0 ;  /* 0x000000ff0f00720c */ /* 0x000fda0000705670 */
[----:B------:R-:W-:Y:S05]  /*2360*/  @!P0 BRA `(.L_x_2644) ;  /* 0x00000000007c8947 */ /* 0x000fea0003800000 */
.L_x_2645:
[C---:B------:R-:W-:Y:S02]  /*2370*/  ISETP.EQ.OR P4, PT, R16.reuse, UR10, P3 ;  /* 0x0000000a10007c0c */ /* 0x040fe40009f82670 */
[----:B------:R-:W-:-:S04]  /*2380*/  IADD3 R17, R16, 0x1, RZ ;  /* 0x0000000110117810 */ /* 0x000fc80007ffe0ff */
[----:B------:R-:W-:-:S07]  /*2390*/  ISETP.EQ.OR P5, PT, R17, UR10, P3 ;  /* 0x0000000a11007c0c */ /* 0x000fce0009fa2670 */
[----:B------:R-:W-:-:S04]  /*23a0*/  @!P4 IMAD R22, R16, UR11, R2 ;  /* 0x0000000b1016cc24 */ /* 0x000fc8000f8e0202 */
[----:B------:R-:W-:-:S06]  /*23b0*/  @!P4 IMAD.WIDE.U32 R22, R22, 0x8, R18 ;  /* 0x000000081616c825 */ /* 0x000fcc00078e0012 */
[----:B------:R-:W0:Y:S01]  /*23c0*/  @!P4 LDG.E.64 R22, desc[UR8][R22.64] ;  /* 0x000000081616c981 */ /* 0x000e22000c1e1b00 */
[----:B------:R-:W-:Y:S01]  /*23d0*/  @!P5 IMAD R20, R17, UR11, R2 ;  /* 0x0000000b1114dc24 */ /* 0x000fe2000f8e0202 */
[C---:B------:R-:W-:Y:S02]  /*23e0*/  IADD3 R17, R16.reuse, 0x2, RZ ;  /* 0x0000000210117810 */ /* 0x040fe40007ffe0ff */
[----:B------:R-:W-:Y:S01]  /*23f0*/  IADD3 R26, R16, 0x3, RZ ;  /* 0x00000003101a7810 */ /* 0x000fe20007ffe0ff */
[----:B------:R-:W-:Y:S01]  /*2400*/  @!P5 IMAD.WIDE.U32 R20, R20, 0x8, R18 ;  /* 0x000000081414d825 */ /* 0x000fe200078e0012 */
[----:B------:R-:W-:Y:S02]  /*2410*/  ISETP.EQ.OR P6, PT, R17, UR10, P3 ;  /* 0x0000000a11007c0c */ /* 0x000fe40009fc2670 */
[----:B------:R-:W-:-:S03]  /*2420*/  ISETP.EQ.OR P0, PT, R26, UR10, P3 ;  /* 0x0000000a1a007c0c */ /* 0x000fc60009f02670 */
[----:B------:R-:W2:Y:S10]  /*2430*/  @!P5 LDG.E.64 R20, desc[UR8][R20.64] ;  /* 0x000000081414d981 */ /* 0x000eb4000c1e1b00 */
[----:B------:R-:W-:-:S04]  /*2440*/  @!P0 IMAD R26, R26, UR11, R2 ;  /* 0x0000000b1a1a8c24 */ /* 0x000fc8000f8e0202 */
[----:B------:R-:W-:-:S06]  /*2450*/  @!P0 IMAD.WIDE.U32 R26, R26, 0x8, R18 ;  /* 0x000000081a1a8825 */ /* 0x000fcc00078e0012 */
[----:B------:R-:W3:Y:S01]  /*2460*/  @!P0 LDG.E.64 R26, desc[UR8][R26.64] ;  /* 0x000000081a1a8981 */ /* 0x000ee2000c1e1b00 */
[----:B0-----:R-:W-:Y:S01]  /*2470*/  @!P4 FADD.FTZ R12, R12, R22 ;  /* 0x000000160c0cc221 */ /* 0x001fe20000010000 */
[----:B------:R-:W-:Y:S02]  /*2480*/  @!P6 IMAD R22, R17, UR11, R2 ;  /* 0x0000000b1116ec24 */ /* 0x000fe4000f8e0202 */
[----:B------:R-:W-:Y:S02]  /*2490*/  @!P4 FADD.FTZ R13, R13, R23 ;  /* 0x000000170d0dc221 */ /* 0x000fe40000010000 */
[----:B------:R-:W-:-:S06]  /*24a0*/  @!P6 IMAD.WIDE.U32 R22, R22, 0x8, R18 ;  /* 0x000000081616e825 */ /* 0x000fcc00078e0012 */
[----:B------:R-:W4:Y:S01]  /*24b0*/  @!P6 LDG.E.64 R22, desc[UR8][R22.64] ;  /* 0x000000081616e981 */ /* 0x000f22000c1e1b00 */
[----:B------:R-:W-:Y:S01]  /*24c0*/  IADD3 R15, R15, -0x4, RZ ;  /* 0xfffffffc0f0f7810 */ /* 0x000fe20007ffe0ff */
[----:B--2---:R-:W-:-:S03]  /*24d0*/  @!P5 FADD.FTZ R12, R12, R20 ;  /* 0x000000140c0cd221 */ /* 0x004fc60000010000 */
[----:B------:R-:W-:Y:S01]  /*24e0*/  ISETP.NE.AND P4, PT, R15, RZ, PT ;  /* 0x000000ff0f00720c */ /* 0x000fe20003f85270 */
[----:B------:R-:W-:Y:S01]  /*24f0*/  @!P5 FADD.FTZ R13, R13, R21 ;  /* 0x000000150d0dd221 */ /* 0x000fe20000010000 */
[----:B------:R-:W-:Y:S01]  /*2500*/  IADD3 R16, R16, 0x4, RZ ;  /* 0x0000000410107810 */ /* 0x000fe20007ffe0ff */
[----:B----4-:R-:W-:Y:S02]  /*2510*/  @!P6 FADD.FTZ R12, R12, R22 ;  /* 0x000000160c0ce221 */ /* 0x010fe40000010000 */
[----:B------:R-:W-:Y:S02]  /*2520*/  @!P6 FADD.FTZ R13, R13, R23 ;  /* 0x000000170d0de221 */ /* 0x000fe40000010000 */
[----:B---3--:R-:W-:Y:S02]  /*2530*/  @!P0 FADD.FTZ R12, R12, R26 ;  /* 0x0000001a0c0c8221 */ /* 0x008fe40000010000 */
[----:B------:R-:W-:-:S04]  /*2540*/  @!P0 FADD.FTZ R13, R13, R27 ;  /* 0x0000001b0d0d8221 */ /* 0x000fc80000010000 */
[----:B------:R-:W-:Y:S05]  /*2550*/  @P4 BRA `(.L_x_2645) ;  /* 0xfffffffc00844947 */ /* 0x000fea000383ffff */
.L_x_2644:
        /* <DEDUP_REMOVED lines=11> */
.L_x_2650:
[----:B------:R-:W-:Y:S05]  /*2610*/  BSYNC B0 ;  /* 0x0000000000007941 */ /* 0x000fea0003800000 */
.L_x_2649:
        /* <DEDUP_REMOVED lines=16> */
.L_x_2641:
[----:B------:R-:W1:Y:S01]  /*2720*/  S2R R27, SR_TID.X ;  /* 0x00000000001b7919 */ /* 0x000e620000002100 */
[----:B------:R-:W-:Y:S01]  /*2730*/  ULDC.64 UR6, c[0x0][0x218] ;  /* 0x0000860000067ab9 */ /* 0x000fe20000000a00 */
[----:B------:R-:W-:Y:S01]  /*2740*/  MOV R18, UR13 ;  /* 0x0000000d00127c02 */ /* 0x000fe20008000f00 */
[----:B------:R-:W-:Y:S01]  /*2750*/  ULDC UR14, c[0x0][0x2a4] ;  /* 0x0000a900000e7ab9 */ /* 0x000fe20000000800 */
[----:B------:R-:W-:Y:S01]  /*2760*/  ISETP.EQ.U32.AND P4, PT, RZ, UR6, PT ;  /* 0x00000006ff007c0c */ /* 0x000fe2000bf82070 */
[----:B------:R-:W-:Y:S01]  /*2770*/  UMOV UR6, 0x400 ;  /* 0x0000040000067882 */ /* 0x000fe20000000000 */
[C---:B------:R-:W-:Y:S01]  /*2780*/  SHF.L.U64.HI R17, R4.reuse, 0x1, R5 ;  /* 0x0000000104117819 */ /* 0x040fe20000010205 */
[----:B------:R-:W-:Y:S01]  /*2790*/  ULDC.64 UR16, c[0x0][0x228] ;  /* 0x00008a0000107ab9 */ /* 0x000fe20000000a00 */
[----:B------:R-:W-:Y:S01]  /*27a0*/  SHF.L.U32 R16, R4, 0x1, RZ ;  /* 0x0000000104107819 */ /* 0x000fe200000006ff */
[----:B------:R-:W-:Y:S01]  /*27b0*/  ULDC.64 UR18, c[0x0][0x230] ;  /* 0x00008c0000127ab9 */ /* 0x000fe20000000a00 */
[----:B-1----:R-:W-:-:S04]  /*27c0*/  LOP3.LUT P0, RZ, R27, UR10, RZ, 0xfc, !PT ;  /* 0x0000000a1bff7c12 */ /* 0x002fc8000f80fcff */
[----:B------:R-:W-:Y:S01]  /*27d0*/  ISETP.EQ.OR.EX P0, PT, RZ, UR7, P0, P4 ;  /* 0x00000007ff007c0c */ /* 0x000fe20008702740 */
[----:B------:R-:W1:-:S12]  /*27e0*/  S2UR UR7, SR_CgaCtaId ;  /* 0x00000000000779c3 */ /* 0x000e580000008800 */
[----:B------:R-:W2:Y:S01]  /*27f0*/  @!P0 LDC.64 R14, c[0x0][0x218] ;  /* 0x00008600ff0e8b82 */ /* 0x000ea20000000a00 */
[----:B------:R-:W-:Y:S01]  /*2800*/  @!P0 FMUL.FTZ R19, R13, UR14 ;  /* 0x0000000e0d138c20 */ /* 0x000fe20008410000 */
[----:B-1----:R-:W-:-:S09]  /*2810*/  ULEA UR6, UR7, UR6, 0x18 ;  /* 0x0000000607067291 */ /* 0x002fd2000f8ec03f */
[----:B------:R0:W-:Y:S01]  /*2820*/  @!P3 STS.64 [UR6+0x98], R12 ;  /* 0x0000980cff00b988 */ /* 0x0001e20008000a06 */
[----:B--2---:R-:W-:-:S04]  /*2830*/  @!P0 IMAD.WIDE R4, R18, 0x8, R14 ;  /* 0x0000000812048825 */ /* 0x004fc800078e020e */
[----:B------:R-:W-:Y:S01]  /*2840*/  @!P0 FMUL.FTZ R18, R12, UR14 ;  /* 0x0000000e0c128c20 */ /* 0x000fe20008410000 */
[C---:B------:R-:W-:Y:S02]  /*2850*/  IADD3 R14, P4, R16.reuse, UR16, RZ ;  /* 0x00000010100e7c10 */ /* 0x040fe4000ff9e0ff */
[----:B------:R-:W-:Y:S02]  /*2860*/  IADD3 R16, P5, R16, UR18, RZ ;  /* 0x0000001210107c10 */ /* 0x000fe4000ffbe0ff */
[----:B------:R1:W-:Y:S01]  /*2870*/  @!P0 STG.E.64 desc[UR8][R4.64], R18 ;  /* 0x0000001204008986 */ /* 0x0003e2000c101b08 */
[C---:B------:R-:W-:Y:S01]  /*2880*/  IADD3.X R15, R17.reuse, UR17, RZ, P4, !PT ;  /* 0x00000011110f7c10 */ /* 0x040fe2000a7fe4ff */
[----:B------:R-:W-:Y:S01]  /*2890*/  HADD2.F32 R21, -RZ, R25.H0_H0 ;  /* 0x20000019ff157230 */ /* 0x000fe20000004100 */
[----:B------:R-:W-:Y:S01]  /*28a0*/  IADD3.X R17, R17, UR19, RZ, P5, !PT ;  /* 0x0000001311117c10 */ /* 0x000fe2000affe4ff */
[----:B------:R-:W-:Y:S01]  /*28b0*/  BAR.SYNC.DEFER_BLOCKING 0x0 ;  /* 0x0000000000007b1d */ /* 0x000fe20000010000 */
[----:B0-----:R-:W-:Y:S01]  /*28c0*/  HADD2.F32 R12, -RZ, R10.H0_H0 ;  /* 0x2000000aff0c7230 */ /* 0x001fe20000004100 */
[----:B------:R-:W-:-:S04]  /*28d0*/  ISETP.NE.AND P6, PT, RZ, UR12, PT ;  /* 0x0000000cff007c0c */ /* 0x000fc8000bfc5270 */
[----:B------:R-:W-:Y:S01]  /*28e0*/  ULDC.64 UR16, c[0x0][0x278] ;  /* 0x00009e0000107ab9 */ /* 0x000fe20000000a00 */
[----:B------:R-:W2:Y:S04]  /*28f0*/  LDG.E.U16 R13, desc[UR8][R16.64] ;  /* 0x00000008100d7981 */ /* 0x000ea8000c1e1500 */
[----:B-1----:R-:W3:Y:S04]  /*2900*/  LDG.E.U16 R19, desc[UR8][R14.64] ;  /* 0x000000080e137981 */ /* 0x002ee8000c1e1500 */
[----:B------:R-:W4:Y:S04]  /*2910*/  LDG.E.U16 R18, desc[UR8][R14.64+0x2] ;  /* 0x000002080e127981 */ /* 0x000f28000c1e1500 */
[----:B------:R0:W5:Y:S04]  /*2920*/  LDG.E.U16 R20, desc[UR8][R16.64+0x2] ;  /* 0x0000020810147981 */ /* 0x000168000c1e1500 */
[----:B------:R-:W1:Y:S02]  /*2930*/  LDS.64 R4, [UR6+0x98] ;  /* 0x00009806ff047984 */ /* 0x000e640008000a00 */
[----:B-1----:R-:W-:-:S04]  /*2940*/  FMUL.FTZ R26, R4, UR14 ;  /* 0x0000000e041a7c20 */ /* 0x002fc80008410000 */
[----:B------:R-:W-:-:S04]  /*2950*/  FMUL.FTZ R22, R26, R26 ;  /* 0x0000001a1a167220 */ /* 0x000fc80000410000 */
[----:B------:R-:W-:-:S05]  /*2960*/  FFMA.FTZ R22, R5, UR14, -R22 ;  /* 0x0000000e05167c23 */ /* 0x000fca0008010816 */
[----:B------:R-:W-:-:S13]  /*2970*/  FSETP.GTU.FTZ.AND P0, PT, R22, RZ, PT ;  /* 0x000000ff1600720b */ /* 0x000fda0003f1c000 */
[----:B------:R-:W-:Y:S01]  /*2980*/  VOTEU.ANY UP0, P0 ;  /* 0x00000000003f7886 */ /* 0x000fe20000000100 */
[----:B------:R-:W-:-:S04]  /*2990*/  PLOP3.LUT P0, PT, PT, PT, UP0, 0x80, 0x0 ;  /* 0x000000000000781c */ /* 0x000fc80003f0f008 */
[----:B------:R-:W-:-:S09]  /*29a0*/  @UP0 ULDC UR6, c[0x0][0x238] ;  /* 0x00008e0000060ab9 */ /* 0x000fd20000000800 */
[----:B------:R-:W-:-:S06]  /*29b0*/  @P0 FADD.FTZ R22, R22, UR6 ;  /* 0x0000000616160e21 */ /* 0x000fcc0008010000 */
[----:B------:R-:W1:Y:S01]  /*29c0*/  @P0 MUFU.RSQ R22, R22 ;  /* 0x0000001600160308 */ /* 0x000e620000001400 */
[----:B0-----:R-:W-:Y:S02]  /*29d0*/  HADD2.F32 R17, -RZ, R30.H0_H0 ;  /* 0x2000001eff117230 */ /* 0x001fe40000004100 */
[----:B------:R-:W-:Y:S02]  /*29e0*/  HADD2.F32 R16, -RZ, R28.H0_H0 ;  /* 0x2000001cff107230 */ /* 0x000fe40000004100 */
[----:B------:R-:W-:Y:S02]  /*29f0*/  HADD2.F32 R15, -RZ, R29.H0_H0 ;  /* 0x2000001dff0f7230 */ /* 0x000fe40000004100 */
[----:B------:R-:W-:Y:S02]  /*2a00*/  HADD2.F32 R14, -RZ, R24.H0_H0 ;  /* 0x20000018ff0e7230 */ /* 0x000fe40000004100 */
[----:B------:R-:W-:Y:S01]  /*2a10*/  HADD2.F32 R5, -RZ, R11.H0_H0 ;  /* 0x2000000bff057230 */ /* 0x000fe20000004100 */
[----:B-1----:R-:W-:Y:S01]  /*2a20*/  @P0 R2UR UR7, R22 ;  /* 0x00000000160702ca */ /* 0x002fe200000e0000 */
[--C-:B------:R-:W-:Y:S01]  /*2a30*/  FADD.FTZ R17, R17, -R26.reuse ;  /* 0x8000001a11117221 */ /* 0x100fe20000010000 */
[--C-:B------:R-:W-:Y:S01]  /*2a40*/  FADD.FTZ R16, R16, -R26.reuse ;  /* 0x8000001a10107221 */ /* 0x100fe20000010000 */
[--C-:B------:R-:W-:Y:S01]  /*2a50*/  FADD.FTZ R15, R15, -R26.reuse ;  /* 0x8000001a0f0f7221 */ /* 0x100fe20000010000 */
[--C-:B------:R-:W-:Y:S01]  /*2a60*/  FADD.FTZ R14, R14, -R26.reuse ;  /* 0x8000001a0e0e7221 */ /* 0x100fe20000010000 */
[--C-:B------:R-:W-:Y:S01]  /*2a70*/  FADD.FTZ R12, R12, -R26.reuse ;  /* 0x8000001a0c0c7221 */ /* 0x100fe20000010000 */
[----:B------:R-:W-:Y:S01]  /*2a80*/  FADD.FTZ R5, R5, -R26 ;  /* 0x8000001a05057221 */ /* 0x000fe20000010000 */
[----:B------:R-:W-:Y:S01]  /*2a90*/  UMOV UR6, 0x3f800000 ;  /* 0x3f80000000067882 */ /* 0x000fe20000000000 */
[----:B------:R-:W-:-:S05]  /*2aa0*/  HADD2.F32 R30, -RZ, R30.H1_H1 ;  /* 0x3000001eff1e7230 */ /* 0x000fca0000004100 */
[----:B------:R-:W-:Y:S02]  /*2ab0*/  @UP0 UMOV UR6, UR7 ;  /* 0x0000000700060c82 */ /* 0x000fe40008000000 */
[----:B------:R-:W-:Y:S01]  /*2ac0*/  FMUL.FTZ R17, R17, UR6 ;  /* 0x0000000611117c20 */ /* 0x000fe20008410000 */
[----:B------:R-:W-:Y:S01]  /*2ad0*/  FMUL.FTZ R16, R16, UR6 ;  /* 0x0000000610107c20 */ /* 0x000fe20008410000 */
[----:B------:R-:W-:Y:S01]  /*2ae0*/  FMUL.FTZ R15, R15, UR6 ;  /* 0x000000060f0f7c20 */ /* 0x000fe20008410000 */
[----:B------:R-:W-:Y:S01]  /*2af0*/  FMUL.FTZ R14, R14, UR6 ;  /* 0x000000060e0e7c20 */ /* 0x000fe20008410000 */
[----:B------:R-:W-:Y:S01]  /*2b00*/  FMUL.FTZ R12, R12, UR6 ;  /* 0x000000060c0c7c20 */ /* 0x000fe20008410000 */
[----:B------:R-:W-:Y:S01]  /*2b10*/  FMUL.FTZ R5, R5, UR6 ;  /* 0x0000000605057c20 */ /* 0x000fe20008410000 */
[----:B------:R-:W-:Y:S01]  /*2b20*/  HADD2.F32 R28, -RZ, R28.H1_H1 ;  /* 0x3000001cff1c7230 */ /* 0x000fe20000004100 */
[----:B------:R-:W-:Y:S01]  /*2b30*/  ISETP.GE.U32.AND P0, PT, R36, UR16, PT ;  /* 0x0000001024007c0c */ /* 0x000fe2000bf06070 */
[----:B------:R-:W-:-:S02]  /*2b40*/  HADD2.F32 R22, -RZ, R24.H1_H1 ;  /* 0x30000018ff167230 */ /* 0x000fc40000004100 */
[--C-:B------:R-:W-:Y:S01]  /*2b50*/  FADD.FTZ R30, R30, -R26.reuse ;  /* 0x8000001a1e1e7221 */ /* 0x100fe20000010000 */
[----:B------:R-:W-:Y:S02]  /*2b60*/  HADD2.F32 R23, -RZ, R25.H1_H1 ;  /* 0x30000019ff177230 */ /* 0x000fe40000004100 */
[----:B------:R-:W-:Y:S02]  /*2b70*/  HADD2.F32 R24, -RZ, R10.H1_H1 ;  /* 0x3000000aff187230 */ /* 0x000fe40000004100 */
[----:B------:R-:W-:Y:S02]  /*2b80*/  HADD2.F32 R25, -RZ, R11.H1_H1 ;  /* 0x3000000bff197230 */ /* 0x000fe40000004100 */
[--C-:B------:R-:W-:Y:S02]  /*2b90*/  HADD2.F32 R10, -RZ, R3.reuse.H1_H1 ;  /* 0x30000003ff0a7230 */ /* 0x100fe40000004100 */
[--C-:B------:R-:W-:Y:S01]  /*2ba0*/  FADD.FTZ R28, R28, -R26.reuse ;  /* 0x8000001a1c1c7221 */ /* 0x100fe20000010000 */
[----:B------:R-:W-:Y:S01]  /*2bb0*/  FMUL.FTZ R30, R30, UR6 ;  /* 0x000000061e1e7c20 */ /* 0x000fe20008410000 */
[--C-:B------:R-:W-:Y:S01]  /*2bc0*/  FADD.FTZ R22, R22, -R26.reuse ;  /* 0x8000001a16167221 */ /* 0x100fe20000010000 */
[--C-:B------:R-:W-:Y:S01]  /*2bd0*/  FADD.FTZ R23, R23, -R26.reuse ;  /* 0x8000001a17177221 */ /* 0x100fe20000010000 */
[--C-:B------:R-:W-:Y:S01]  /*2be0*/  FADD.FTZ R24, R24, -R26.reuse ;  /* 0x8000001a18187221 */ /* 0x100fe20000010000 */
[--C-:B------:R-:W-:Y:S01]  /*2bf0*/  FADD.FTZ R25, R25, -R26.reuse ;  /* 0x8000001a19197221 */ /* 0x100fe20000010000 */
[----:B------:R-:W-:Y:S01]  /*2c00*/  FMUL.FTZ R28, R28, UR6 ;  /* 0x000000061c1c7c20 */ /* 0x000fe20008410000 */
[----:B--2---:R-:W-:Y:S01]  /*2c10*/  SHF.L.U32 R4, R13, 0x10, RZ ;  /* 0x000000100d047819 */ /* 0x004fe200000006ff */
[----:B------:R-:W-:Y:S01]  /*2c20*/  FADD.FTZ R13, R21, -R26 ;  /* 0x8000001a150d7221 */ /* 0x000fe20000010000 */
[----:B------:R-:W-:Y:S01]  /*2c30*/  HADD2.F32 R21, -RZ, R3.H0_H0 ;  /* 0x20000003ff157230 */ /* 0x000fe20000004100 */
[----:B---3--:R-:W-:-:S04]  /*2c40*/  SHF.L.U32 R19, R19, 0x10, RZ ;  /* 0x0000001013137819 */ /* 0x008fc800000006ff */
[----:B------:R-:W-:Y:S01]  /*2c50*/  FADD.FTZ R21, R21, -R26 ;  /* 0x8000001a15157221 */ /* 0x000fe20000010000 */
[----:B------:R-:W-:-:S03]  /*2c60*/  FMUL.FTZ R13, R13, UR6 ;  /* 0x000000060d0d7c20 */ /* 0x000fc60008410000 */
[----:B------:R-:W-:Y:S01]  /*2c70*/  FMUL.FTZ R21, R21, UR6 ;  /* 0x0000000615157c20 */ /* 0x000fe20008410000 */
[C-C-:B------:R-:W-:Y:S01]  /*2c80*/  FFMA.FTZ R17, R19.reuse, R17, R4.reuse ;  /* 0x0000001113117223 */ /* 0x140fe20000010004 */
[C-C-:B------:R-:W-:Y:S01]  /*2c90*/  FFMA.FTZ R16, R19.reuse, R16, R4.reuse ;  /* 0x0000001013107223 */ /* 0x140fe20000010004 */
[C-C-:B------:R-:W-:Y:S01]  /*2ca0*/  FFMA.FTZ R15, R19.reuse, R15, R4.reuse ;  /* 0x0000000f130f7223 */ /* 0x140fe20000010004 */
[C-C-:B------:R-:W-:Y:S01]  /*2cb0*/  FFMA.FTZ R14, R19.reuse, R14, R4.reuse ;  /* 0x0000000e130e7223 */ /* 0x140fe20000010004 */
[C-C-:B------:R-:W-:Y:S01]  /*2cc0*/  FFMA.FTZ R13, R19.reuse, R13, R4.reuse ;  /* 0x0000000d130d7223 */ /* 0x140fe20000010004 */
[C-C-:B------:R-:W-:Y:S01]  /*2cd0*/  FFMA.FTZ R12, R19.reuse, R12, R4.reuse ;  /* 0x0000000c130c7223 */ /* 0x140fe20000010004 */
[C-C-:B------:R-:W-:Y:S01]  /*2ce0*/  FFMA.FTZ R5, R19.reuse, R5, R4.reuse ;  /* 0x0000000513057223 */ /* 0x140fe20000010004 */
[----:B------:R-:W-:Y:S01]  /*2cf0*/  FFMA.FTZ R4, R19, R21, R4 ;  /* 0x0000001513047223 */ /* 0x000fe20000010004 */
[----:B------:R-:W-:Y:S01]  /*2d00*/  HADD2.F32 R21, -RZ, R29.H1_H1 ;  /* 0x3000001dff157230 */ /* 0x000fe20000004100 */
[----:B------:R-:W-:-:S02]  /*2d10*/  SHF.R.S32.HI R29, RZ, 0x1f, R36 ;  /* 0x0000001fff1d7819 */ /* 0x000fc40000011424 */
[----:B----4-:R-:W-:Y:S02]  /*2d20*/  SHF.L.U32 R3, R18, 0x10, RZ ;  /* 0x0000001012037819 */ /* 0x010fe400000006ff */
[----:B------:R-:W-:Y:S02]  /*2d30*/  ISETP.GE.AND.EX P0, PT, R29, UR17, PT, P0 ;  /* 0x000000111d007c0c */ /* 0x000fe4000bf06300 */
[----:B-----5:R-:W-:Y:S01]  /*2d40*/  SHF.L.U32 R20, R20, 0x10, RZ ;  /* 0x0000001014147819 */ /* 0x020fe200000006ff */
[--C-:B------:R-:W-:Y:S01]  /*2d50*/  FADD.FTZ R21, R21, -R26.reuse ;  /* 0x8000001a15157221 */ /* 0x100fe20000010000 */
[----:B------:R-:W-:Y:S01]  /*2d60*/  ISETP.LT.U32.AND P0, PT, R27, 0x200, !P0 ;  /* 0x000002001b00780c */ /* 0x000fe20004701070 */
[----:B------:R-:W-:Y:S02]  /*2d70*/  FADD.FTZ R26, R10, -R26 ;  /* 0x8000001a0a1a7221 */ /* 0x000fe40000010000 */
        /* <DEDUP_REMOVED lines=12> */
.L_x_2651:
[----:B------:R-:W-:Y:S04]  /*2e40*/  BSSY B0, `(.L_x_2652) ;  /* 0x000000f000007945 */ /* 0x000fe80003800000 */
[----:B------:R-:W-:Y:S05]  /*2e50*/  @P2 BRA `(.L_x_2653) ;  /* 0x0000000000342947 */ /* 0x000fea0003800000 */
[----:B------:R-:W-:Y:S01]  /*2e60*/  SHF.R.S32.HI R18, RZ, 0x1f, R0 ;  /* 0x0000001fff127819 */ /* 0x000fe20000011400 */
[----:B------:R-:W-:Y:S01]  /*2e70*/  ULDC.64 UR14, c[0x0][0x270] ;  /* 0x00009c00000e7ab9 */ /* 0x000fe20000000a00 */
[----:B------:R-:W-:Y:S02]  /*2e80*/  MOV R10, R6 ;  /* 0x00000006000a7202 */ /* 0x000fe40000000f00 */
[----:B------:R-:W-:Y:S01]  /*2e90*/  MOV R11, R9 ;  /* 0x00000009000b7202 */ /* 0x000fe20000000f00 */
[----:B------:R-:W-:Y:S01]  /*2ea0*/  IMAD R18, R18, UR14, RZ ;  /* 0x0000000e12127c24 */ /* 0x000fe2000f8e02ff */
[----:B------:R-:W-:Y:S01]  /*2eb0*/  F2FP.F16.F32.PACK_AB R17, R27, R17 ;  /* 0x000000111b11723e */ /* 0x000fe200000000ff */
[----:B------:R-:W-:-:S04]  /*2ec0*/  IMAD.WIDE.U32 R10, R0, UR14, R10 ;  /* 0x0000000e000a7c25 */ /* 0x000fc8000f8e000a */
[----:B------:R-:W-:Y:S01]  /*2ed0*/  IMAD R18, R0, UR15, R18 ;  /* 0x0000000f00127c24 */ /* 0x000fe2000f8e0212 */
[----:B------:R-:W-:-:S04]  /*2ee0*/  ULDC.64 UR14, c[0x0][0x210] ;  /* 0x00008400000e7ab9 */ /* 0x000fc80000000a00 */
[----:B------:R-:W-:Y:S02]  /*2ef0*/  IADD3 R11, R11, R18, RZ ;  /* 0x000000120b0b7210 */ /* 0x000fe40007ffe0ff */
[----:B------:R-:W-:-:S04]  /*2f00*/  LEA R18, P2, R10, UR14, 0x1 ;  /* 0x0000000e0a127c11 */ /* 0x000fc8000f8408ff */
[----:B------:R-:W-:-:S05]  /*2f10*/  LEA.HI.X R19, R10, UR15, R11, 0x1, P2 ;  /* 0x0000000f0a137c11 */ /* 0x000fca00090f0c0b */
[----:B------:R0:W-:Y:S04]  /*2f20*/  STG.E desc[UR8][R18.64], R17 ;  /* 0x0000001112007986 */ /* 0x0001e8000c101908 */
.L_x_2653:
[----:B------:R-:W-:Y:S05]  /*2f30*/  BSYNC B0 ;  /* 0x0000000000007941 */ /* 0x000fea0003800000 */
.L_x_2652:
[----:B------:R-:W-:Y:S01]  /*2f40*/  FFMA.FTZ R28, R3, R28, R20 ;  /* 0x0000001c031c7223 */ /* 0x000fe20000010014 */
[----:B------:R-:W-:Y:S06]  /*2f50*/  @!P6 BRA `(.L_x_2654) ;  /* 0x000000000028e947 */ /* 0x000fec0003800000 */
        /* <DEDUP_REMOVED lines=10> */
.L_x_2654:
        /* <DEDUP_REMOVED lines=14> */
.L_x_2656:
[----:B------:R-:W-:Y:S05]  /*30e0*/  BSYNC B0 ;  /* 0x0000000000007941 */ /* 0x000fea0003800000 */
.L_x_2655:
[----:B------:R-:W-:Y:S01]  /*30f0*/  SHF.R.S32.HI R10, RZ, 0x1f, R34 ;  /* 0x0000001fff0a7819 */ /* 0x000fe20000011422 */
[----:B------:R-:W-:Y:S01]  /*3100*/  FMUL.FTZ R22, R22, UR6 ;  /* 0x0000000616167c20 */ /* 0x000fe20008410000 */
[----:B------:R-:W-:Y:S01]  /*3110*/  ISETP.GE.U32.AND P5, PT, R34, UR16, PT ;  /* 0x0000001022007c0c */ /* 0x000fe2000bfa6070 */
[----:B------:R-:W-:Y:S01]  /*3120*/  FMUL.FTZ R24, R24, UR6 ;  /* 0x0000000618187c20 */ /* 0x000fe20008410000 */
[----:B------:R-:W-:Y:S01]  /*3130*/  ISETP.GE.U32.AND P0, PT, R33, UR16, PT ;  /* 0x0000001021007c0c */ /* 0x000fe2000bf06070 */
[----:B------:R-:W-:Y:S01]  /*3140*/  FMUL.FTZ R25, R25, UR6 ;  /* 0x0000000619197c20 */ /* 0x000fe20008410000 */
[----:B------:R-:W-:Y:S01]  /*3150*/  ISETP.GE.AND.EX P5, PT, R10, UR17, PT, P5 ;  /* 0x000000110a007c0c */ /* 0x000fe2000bfa6350 */
[----:B------:R-:W-:Y:S01]  /*3160*/  FMUL.FTZ R26, R26, UR6 ;  /* 0x000000061a1a7c20 */ /* 0x000fe20008410000 */
[----:B------:R-:W2:Y:S01]  /*3170*/  S2R R10, SR_TID.X ;  /* 0x00000000000a7919 */ /* 0x000ea20000002100 */
[----:B------:R-:W-:Y:S01]  /*3180*/  ISETP.GE.U32.AND P2, PT, R32, UR16, PT ;  /* 0x0000001020007c0c */ /* 0x000fe2000bf46070 */
[----:B-1----:R-:W-:Y:S01]  /*3190*/  FMUL.FTZ R16, R21, UR6 ;  /* 0x0000000615107c20 */ /* 0x002fe20008410000 */
[----:B------:R-:W-:Y:S01]  /*31a0*/  ISETP.GE.U32.AND P3, PT, R31, UR16, PT ;  /* 0x000000101f007c0c */ /* 0x000fe2000bf66070 */
[--C-:B------:R-:W-:Y:S01]  /*31b0*/  FFMA.FTZ R11, R3, R25, R20.reuse ;  /* 0x00000019030b7223 */ /* 0x100fe20000010014 */
[----:B------:R-:W-:Y:S01]  /*31c0*/  ISETP.GE.U32.AND P4, PT, R35, UR16, PT ;  /* 0x0000001023007c0c */ /* 0x000fe2000bf86070 */
[----:B------:R-:W-:Y:S01]  /*31d0*/  FFMA.FTZ R21, R3, R26, R20 ;  /* 0x0000001a03157223 */ /* 0x000fe20000010014 */
[----:B------:R-:W-:-:S02]  /*31e0*/  SHF.R.S32.HI R30, RZ, 0x1f, R33 ;  /* 0x0000001fff1e7819 */ /* 0x000fc40000011421 */
[----:B------:R-:W-:Y:S02]  /*31f0*/  SHF.R.S32.HI R29, RZ, 0x1f, R32 ;  /* 0x0000001fff1d7819 */ /* 0x000fe40000011420 */
[----:B------:R-:W-:Y:S02]  /*3200*/  SHF.R.S32.HI R28, RZ, 0x1f, R31 ;  /* 0x0000001fff1c7819 */ /* 0x000fe4000001141f */
[----:B------:R-:W-:Y:S02]  /*3210*/  SHF.R.S32.HI R27, RZ, 0x1f, R35 ;  /* 0x0000001fff1b7819 */ /* 0x000fe40000011423 */
[----:B------:R-:W-:Y:S02]  /*3220*/  ISETP.GE.AND.EX P0, PT, R30, UR17, PT, P0 ;  /* 0x000000111e007c0c */ /* 0x000fe4000bf06300 */
[----:B------:R-:W-:Y:S02]  /*3230*/  ISETP.GE.AND.EX P2, PT, R29, UR17, PT, P2 ;  /* 0x000000111d007c0c */ /* 0x000fe4000bf46320 */
[----:B------:R-:W-:-:S02]  /*3240*/  ISETP.GE.AND.EX P3, PT, R28, UR17, PT, P3 ;  /* 0x000000111c007c0c */ /* 0x000fc4000bf66330 */
[----:B------:R-:W-:Y:S02]  /*3250*/  ISETP.GE.AND.EX P4, PT, R27, UR17, PT, P4 ;  /* 0x000000111b007c0c */ /* 0x000fe4000bf86340 */
[C---:B--2---:R-:W-:Y:S02]  /*3260*/  ISETP.LT.U32.AND P5, PT, R10.reuse, 0x200, !P5 ;  /* 0x000002000a00780c */ /* 0x044fe40006fa1070 */
[C---:B------:R-:W-:Y:S02]  /*3270*/  ISETP.LT.U32.AND P0, PT, R10.reuse, 0x200, !P0 ;  /* 0x000002000a00780c */ /* 0x040fe40004701070 */
[C---:B------:R-:W-:Y:S02]  /*3280*/  ISETP.LT.U32.AND P2, PT, R10.reuse, 0x200, !P2 ;  /* 0x000002000a00780c */ /* 0x040fe40005741070 */
[C---:B------:R-:W-:Y:S02]  /*3290*/  ISETP.LT.U32.AND P3, PT, R10.reuse, 0x200, !P3 ;  /* 0x000002000a00780c */ /* 0x040fe40005f61070 */
[----:B------:R-:W-:Y:S01]  /*32a0*/  ISETP.LT.U32.AND P4, PT, R10, 0x200, !P4 ;  /* 0x000002000a00780c */ /* 0x000fe20006781070 */
[----:B------:R-:W-:Y:S01]  /*32b0*/  FMUL.FTZ R10, R23, UR6 ;  /* 0x00000006170a7c20 */ /* 0x000fe20008410000 */
[----:B------:R-:W-:-:S03]  /*32c0*/  FFMA.FTZ R23, R3, R22, R20 ;  /* 0x0000001603177223 */ /* 0x000fc60000010014 */
[C-C-:B------:R-:W-:Y:S01]  /*32d0*/  FFMA.FTZ R22, R3.reuse, R10, R20.reuse ;  /* 0x0000000a03167223 */ /* 0x140fe20000010014 */
[C-C-:B------:R-:W-:Y:S01]  /*32e0*/  FFMA.FTZ R10, R3.reuse, R24, R20.reuse ;  /* 0x00000018030a7223 */ /* 0x140fe20000010014 */
        /* <DEDUP_REMOVED lines=12> */
.L_x_2657:
[----:B------:R-:W-:Y:S04]  /*33b0*/  BSSY B0, `(.L_x_2658) ;  /* 0x0000010000007945 */ /* 0x000fe80003800000 */
[----:B------:R-:W-:Y:S05]  /*33c0*/  @P1 BRA `(.L_x_2659) ;  /* 0x0000000000381947 */ /* 0x000fea0003800000 */
[----:B0-----:R-:W-:Y:S01]  /*33d0*/  IADD3 R18, R0, 0x40, RZ ;  /* 0x0000004000127810 */ /* 0x001fe20007ffe0ff */
        /* <DEDUP_REMOVED lines=13> */
.L_x_2659:
[----:B------:R-:W-:Y:S05]  /*34b0*/  BSYNC B0 ;  /* 0x0000000000007941 */ /* 0x000fea0003800000 */
.L_x_2658:
[----:B------:R-:W-:Y:S05]  /*34c0*/  @!P6 BRA `(.L_x_2660) ;  /* 0x000000000028e947 */ /* 0x000fea0003800000 */
[----:B-1----:R-:W-:Y:S01]  /*34d0*/  FMUL.FTZ R3, R14, -1.4426950216293334961 ;  /* 0xbfb8aa3b0e037820 */ /* 0x002fe20000410000 */
[----:B------:R-:W-:-:S05]  /*34e0*/  FMUL.FTZ R16, R23, -1.4426950216293334961 ;  /* 0xbfb8aa3b17107820 */ /* 0x000fca0000410000 */
        /* <DEDUP_REMOVED lines=8> */
.L_x_2660:
[----:B------:R-:W-:Y:S04]  /*3570*/  BSSY B0, `(.L_x_2661) ;  /* 0x000000f000007945 */ /* 0x000fe80003800000 */
[----:B------:R-:W-:Y:S05]  /*3580*/  @!P5 BRA `(.L_x_2662) ;  /* 0x000000000034d947 */ /* 0x000fea0003800000 */
[----:B-1----:R-:W-:Y:S01]  /*3590*/  SHF.R.S32.HI R3, RZ, 0x1f, R34 ;  /* 0x0000001fff037819 */ /* 0x002fe20000011422 */
[----:B------:R-:W-:Y:S01]  /*35a0*/  ULDC.64 UR14, c[0x0][0x270] ;  /* 0x00009c00000e7ab9 */ /* 0x000fe20000000a00 */
[----:B------:R-:W-:Y:S02]  /*35b0*/  MOV R16, R6 ;  /* 0x0000000600107202 */ /* 0x000fe40000000f00 */
[----:B0-----:R-:W-:Y:S01]  /*35c0*/  MOV R17, R9 ;  /* 0x0000000900117202 */ /* 0x001fe20000000f00 */
        /* <DEDUP_REMOVED lines=9> */
.L_x_2662:
[----:B------:R-:W-:Y:S05]  /*3660*/  BSYNC B0 ;  /* 0x0000000000007941 */ /* 0x000fea0003800000 */
.L_x_2661:
[----:B------:R-:W-:Y:S05]  /*3670*/  @!P6 BRA `(.L_x_2663) ;  /* 0x000000000028e947 */ /* 0x000fea0003800000 */
[----:B-1----:R-:W-:Y:S01]  /*3680*/  FMUL.FTZ R3, R13, -1.4426950216293334961 ;  /* 0xbfb8aa3b0d037820 */ /* 0x002fe20000410000 */
[----:B------:R-:W-:-:S05]  /*3690*/  FMUL.FTZ R15, R22, -1.4426950216293334961 ;  /* 0xbfb8aa3b160f7820 */ /* 0x000fca0000410000 */
[----:B------:R-:W1:Y:S08]  /*36a0*/  MUFU.EX2 R3, R3 ;  /* 0x0000000300037308 */ /* 0x000e700000000800 */
[----:B------:R-:W3:Y:S01]  /*36b0*/  MUFU.EX2 R15, R15 ;  /* 0x0000000f000f7308 */ /* 0x000ee20000000800 */
[----:B-1----:R-:W-:-:S07]  /*36c0*/  FADD.FTZ R14, R3, 1 ;  /* 0x3f800000030e7421 */ /* 0x002fce0000010000 */
[----:B------:R-:W1:Y:S01]  /*36d0*/  MUFU.RCP R14, R14 ;  /* 0x0000000e000e7308 */ /* 0x000e620000001000 */
[----:B---3--:R-:W-:-:S07]  /*36e0*/  FADD.FTZ R16, R15, 1 ;  /* 0x3f8000000f107421 */ /* 0x008fce0000010000 */
[----:B0-----:R-:W0:Y:S01]  /*36f0*/  MUFU.RCP R17, R16 ;  /* 0x0000001000117308 */ /* 0x001e220000001000 */
[----:B-1----:R-:W-:Y:S01]  /*3700*/  FMUL.FTZ R13, R13, R14 ;  /* 0x0000000e0d0d7220 */ /* 0x002fe20000410000 */
[----:B0-----:R-:W-:-:S07]  /*3710*/  FMUL.FTZ R22, R22, R17 ;  /* 0x0000001116167220 */ /* 0x001fce0000410000 */
.L_x_2663:
[----:B------:R-:W-:Y:S04]  /*3720*/  BSSY B0, `(.L_x_2664) ;  /* 0x000000e000007945 */ /* 0x000fe80003800000 */
[----:B------:R-:W-:Y:S05]  /*3730*/  @!P0 BRA `(.L_x_2665) ;  /* 0x0000000000308947 */ /* 0x000fea0003800000 */
[----:B------:R-:W-:Y:S01]  /*3740*/  ULDC.64 UR14, c[0x0][0x270] ;  /* 0x00009c00000e7ab9 */ /* 0x000fe20000000a00 */
[----:B------:R-:W-:Y:S01]  /*3750*/  MOV R14, R6 ;  /* 0x00000006000e7202 */ /* 0x000fe20000000f00 */
[----:B------:R-:W-:Y:S01]  /*3760*/  IMAD R16, R30, UR14, RZ ;  /* 0x0000000e1e107c24 */ /* 0x000fe2000f8e02ff */
[----:B------:R-:W-:Y:S02]  /*3770*/  MOV R15, R9 ;  /* 0x00000009000f7202 */ /* 0x000fe40000000f00 */
[----:B------:R-:W-:Y:S01]  /*3780*/  F2FP.F16.F32.PACK_AB R13, R22, R13 ;  /* 0x0000000d160d723e */ /* 0x000fe200000000ff */
[C---:B-1----:R-:W-:Y:S02]  /*3790*/  IMAD R3, R33.reuse, UR15, R16 ;  /* 0x0000000f21037c24 */ /* 0x042fe4000f8e0210 */
[----:B------:R-:W-:Y:S01]  /*37a0*/  IMAD.WIDE.U32 R14, R33, UR14, R14 ;  /* 0x0000000e210e7c25 */ /* 0x000fe2000f8e000e */
[----:B------:R-:W-:Y:S02]  /*37b0*/  ULDC.64 UR14, c[0x0][0x210] ;  /* 0x00008400000e7ab9 */ /* 0x000fe40000000a00 */
[----:B------:R-:W-:-:S02]  /*37c0*/  LEA R16, P0, R14, UR14, 0x1 ;  /* 0x0000000e0e107c11 */ /* 0x000fc4000f8008ff */
[----:B------:R-:W-:-:S04]  /*37d0*/  IADD3 R3, R15, R3, RZ ;  /* 0x000000030f037210 */ /* 0x000fc80007ffe0ff */
[----:B0-----:R-:W-:-:S05]  /*37e0*/  LEA.HI.X R17, R14, UR15, R3, 0x1, P0 ;  /* 0x0000000f0e117c11 */ /* 0x001fca00080f0c03 */
[----:B------:R3:W-:Y:S02]  /*37f0*/  STG.E desc[UR8][R16.64], R13 ;  /* 0x0000000d10007986 */ /* 0x0007e4000c101908 */
.L_x_2665:
[----:B------:R-:W-:Y:S05]  /*3800*/  BSYNC B0 ;  /* 0x0000000000007941 */ /* 0x000fea0003800000 */
.L_x_2664:
[----:B------:R-:W-:Y:S05]  /*3810*/  @!P6 BRA `(.L_x_2666) ;  /* 0x000000000028e947 */ /* 0x000fea0003800000 */
[----:B-1----:R-:W-:Y:S01]  /*3820*/  FMUL.FTZ R3, R12, -1.4426950216293334961 ;  /* 0xbfb8aa3b0c037820 */ /* 0x002fe20000410000 */
[----:B------:R-:W-:-:S05]  /*3830*/  FMUL.FTZ R14, R10, -1.4426950216293334961 ;  /* 0xbfb8aa3b0a0e7820 */ /* 0x000fca0000410000 */
[----:B------:R-:W3:Y:S08]  /*3840*/  MUFU.EX2 R3, R3 ;  /* 0x0000000300037308 */ /* 0x000ef00000000800 */
[----:B------:R-:W1:Y:S01]  /*3850*/  MUFU.EX2 R14, R14 ;  /* 0x0000000e000e7308 */ /* 0x000e620000000800 */
[----:B---3--:R-:W-:-:S07]  /*3860*/  FADD.FTZ R13, R3, 1 ;  /* 0x3f800000030d7421 */ /* 0x008fce0000010000 */
[----:B------:R-:W3:Y:S01]  /*3870*/  MUFU.RCP R13, R13 ;  /* 0x0000000d000d7308 */ /* 0x000ee20000001000 */
[----:B-1----:R-:W-:-:S07]  /*3880*/  FADD.FTZ R15, R14, 1 ;  /* 0x3f8000000e0f7421 */ /* 0x002fce0000010000 */
[----:B------:R-:W1:Y:S01]  /*3890*/  MUFU.RCP R15, R15 ;  /* 0x0000000f000f7308 */ /* 0x000e620000001000 */
[----:B---3--:R-:W-:Y:S01]  /*38a0*/  FMUL.FTZ R12, R12, R13 ;  /* 0x0000000d0c0c7220 */ /* 0x008fe20000410000 */
[----:B-1----:R-:W-:-:S07]  /*38b0*/  FMUL.FTZ R10, R10, R15 ;  /* 0x0000000f0a0a7220 */ /* 0x002fce0000410000 */
.L_x_2666:
        /* <DEDUP_REMOVED lines=9> */
[----:B---3--:R-:W-:Y:S02]  /*3950*/  LEA R16, P0, R14, UR14, 0x1 ;  /* 0x0000000e0e107c11 */ /* 0x008fe4000f8008ff */
[----:B------:R-:W-:-:S04]  /*3960*/  IADD3 R3, R15, R3, RZ ;  /* 0x000000030f037210 */ /* 0x000fc80007ffe0ff */
[----:B0-----:R-:W-:Y:S02]  /*3970*/  LEA.HI.X R17, R14, UR15, R3, 0x1, P0 ;  /* 0x0000000f0e117c11 */ /* 0x001fe400080f0c03 */
[----:B------:R-:W-:-:S05]  /*3980*/  F2FP.F16.F32.PACK_AB R3, R10, R12 ;  /* 0x0000000c0a03723e */ /* 0x000fca00000000ff */
[----:B------:R4:W-:Y:S02]  /*3990*/  STG.E desc[UR8][R16.64], R3 ;  /* 0x0000000310007986 */ /* 0x0009e4000c101908 */
.L_x_2668:
[----:B------:R-:W-:Y:S05]  /*39a0*/  BSYNC B0 ;  /* 0x0000000000007941 */ /* 0x000fea0003800000 */
.L_x_2667:
[----:B------:R-:W-:Y:S05]  /*39b0*/  @!P6 BRA `(.L_x_2669) ;  /* 0x000000000028e947 */ /* 0x000fea0003800000 */
[----:B-1--4-:R-:W-:Y:S01]  /*39c0*/  FMUL.FTZ R3, R5, -1.4426950216293334961 ;  /* 0xbfb8aa3b05037820 */ /* 0x012fe20000410000 */
[----:B------:R-:W-:-:S05]  /*39d0*/  FMUL.FTZ R12, R11, -1.4426950216293334961 ;  /* 0xbfb8aa3b0b0c7820 */ /* 0x000fca0000410000 */
[----:B------:R-:W1:Y:S08]  /*39e0*/  MUFU.EX2 R3, R3 ;  /* 0x0000000300037308 */ /* 0x000e700000000800 */
[----:B------:R-:W3:Y:S01]  /*39f0*/  MUFU.EX2 R12, R12 ;  /* 0x0000000c000c7308 */ /* 0x000ee20000000800 */
[----:B-1----:R-:W-:-:S07]  /*3a00*/  FADD.FTZ R10, R3, 1 ;  /* 0x3f800000030a7421 */ /* 0x002fce0000010000 */
[----:B------:R-:W1:Y:S01]  /*3a10*/  MUFU.RCP R10, R10 ;  /* 0x0000000a000a7308 */ /* 0x000e620000001000 */
[----:B---3--:R-:W-:-:S07]  /*3a20*/  FADD.FTZ R13, R12, 1 ;  /* 0x3f8000000c0d7421 */ /* 0x008fce0000010000 */
[----:B------:R-:W3:Y:S01]  /*3a30*/  MUFU.RCP R14, R13 ;  /* 0x0000000d000e7308 */ /* 0x000ee20000001000 */
[----:B-1----:R-:W-:Y:S01]  /*3a40*/  FMUL.FTZ R5, R5, R10 ;  /* 0x0000000a05057220 */ /* 0x002fe20000410000 */
[----:B---3--:R-:W-:-:S07]  /*3a50*/  FMUL.FTZ R11, R11, R14 ;  /* 0x0000000e0b0b7220 */ /* 0x008fce0000410000 */
.L_x_2669:
[----:B------:R-:W-:Y:S04]  /*3a60*/  BSSY B0, `(.L_x_2670) ;  /* 0x000000e000007945 */ /* 0x000fe80003800000 */
[----:B------:R-:W-:Y:S05]  /*3a70*/  @!P3 BRA `(.L_x_2671) ;  /* 0x000000000030b947 */ /* 0x000fea0003800000 */
[----:B------:R-:W-:Y:S01]  /*3a80*/  ULDC.64 UR14, c[0x0][0x270] ;  /* 0x00009c00000e7ab9 */ /* 0x000fe20000000a00 */
[----:B------:R-:W-:Y:S01]  /*3a90*/  MOV R12, R6 ;  /* 0x00000006000c7202 */ /* 0x000fe20000000f00 */
[----:B------:R-:W-:Y:S01]  /*3aa0*/  IMAD R10, R28, UR14, RZ ;  /* 0x0000000e1c0a7c24 */ /* 0x000fe2000f8e02ff */
[----:B---3--:R-:W-:Y:S02]  /*3ab0*/  MOV R13, R9 ;  /* 0x00000009000d7202 */ /* 0x008fe40000000f00 */
[----:B------:R-:W-:Y:S01]  /*3ac0*/  F2FP.F16.F32.PACK_AB R5, R11, R5 ;  /* 0x000000050b05723e */ /* 0x000fe200000000ff */
[C---:B-1--4-:R-:W-:Y:S02]  /*3ad0*/  IMAD R3, R31.reuse, UR15, R10 ;  /* 0x0000000f1f037c24 */ /* 0x052fe4000f8e020a */
[----:B------:R-:W-:Y:S01]  /*3ae0*/  IMAD.WIDE.U32 R12, R31, UR14, R12 ;  /* 0x0000000e1f0c7c25 */ /* 0x000fe2000f8e000c */
[----:B------:R-:W-:Y:S02]  /*3af0*/  ULDC.64 UR14, c[0x0][0x210] ;  /* 0x00008400000e7ab9 */ /* 0x000fe40000000a00 */
[----:B------:R-:W-:-:S02]  /*3b00*/  LEA R14, P0, R12, UR14, 0x1 ;  /* 0x0000000e0c0e7c11 */ /* 0x000fc4000f8008ff */
[----:B------:R-:W-:-:S04]  /*3b10*/  IADD3 R3, R13, R3, RZ ;  /* 0x000000030d037210 */ /* 0x000fc80007ffe0ff */
[----:B------:R-:W-:-:S05]  /*3b20*/  LEA.HI.X R15, R12, UR15, R3, 0x1, P0 ;  /* 0x0000000f0c0f7c11 */ /* 0x000fca00080f0c03 */
[----:B------:R1:W-:Y:S02]  /*3b30*/  STG.E desc[UR8][R14.64], R5 ;  /* 0x000000050e007986 */ /* 0x0003e4000c101908 */
.L_x_2671:
[----:B------:R-:W-:Y:S05]  /*3b40*/  BSYNC B0 ;  /* 0x0000000000007941 */ /* 0x000fea0003800000 */
.L_x_2670:
[----:B------:R-:W-:Y:S05]  /*3b50*/  @!P6 BRA `(.L_x_2672) ;  /* 0x000000000028e947 */ /* 0x000fea0003800000 */
[----:B-1--4-:R-:W-:Y:S01]  /*3b60*/  FMUL.FTZ R3, R4, -1.4426950216293334961 ;  /* 0xbfb8aa3b04037820 */ /* 0x012fe20000410000 */
[----:B------:R-:W-:-:S05]  /*3b70*/  FMUL.FTZ R10, R21, -1.4426950216293334961 ;  /* 0xbfb8aa3b150a7820 */ /* 0x000fca0000410000 */
[----:B------:R-:W1:Y:S08]  /*3b80*/  MUFU.EX2 R3, R3 ;  /* 0x0000000300037308 */ /* 0x000e700000000800 */
[----:B------:R-:W4:Y:S01]  /*3b90*/  MUFU.EX2 R10, R10 ;  /* 0x0000000a000a7308 */ /* 0x000f220000000800 */
[----:B-1----:R-:W-:-:S07]  /*3ba0*/  FADD.FTZ R5, R3, 1 ;  /* 0x3f80000003057421 */ /* 0x002fce0000010000 */
[----:B------:R-:W1:Y:S01]  /*3bb0*/  MUFU.RCP R5, R5 ;  /* 0x0000000500057308 */ /* 0x000e620000001000 */
[----:B----4-:R-:W-:-:S07]  /*3bc0*/  FADD.FTZ R11, R10, 1 ;  /* 0x3f8000000a0b7421 */ /* 0x010fce0000010000 */
[----:B------:R-:W4:Y:S01]  /*3bd0*/  MUFU.RCP R12, R11 ;  /* 0x0000000b000c7308 */ /* 0x000f220000001000 */
[----:B-1----:R-:W-:Y:S01]  /*3be0*/  FMUL.FTZ R4, R4, R5 ;  /* 0x0000000504047220 */ /* 0x002fe20000410000 */
[----:B----4-:R-:W-:-:S07]  /*3bf0*/  FMUL.FTZ R21, R21, R12 ;  /* 0x0000000c15157220 */ /* 0x010fce0000410000 */
.L_x_2672:
[----:B------:R-:W-:Y:S04]  /*3c00*/  BSSY B0, `(.L_x_2673) ;  /* 0x000000d000007945 */ /* 0x000fe80003800000 */
[----:B------:R-:W-:Y:S05]  /*3c10*/  @!P4 BRA `(.L_x_2674) ;  /* 0x00000000002cc947 */ /* 0x000fea0003800000 */
[----:B------:R-:W-:Y:S01]  /*3c20*/  ULDC.64 UR6, c[0x0][0x270] ;  /* 0x00009c0000067ab9 */ /* 0x000fe20000000a00 */
[----:B------:R-:W-:Y:S01]  /*3c30*/  MOV R7, R9 ;  /* 0x0000000900077202 */ /* 0x000fe20000000f00 */
[----:B------:R-:W-:Y:S01]  /*3c40*/  IMAD R8, R27, UR6, RZ ;  /* 0x000000061b087c24 */ /* 0x000fe2000f8e02ff */
[----:B------:R-:W-:Y:S01]  /*3c50*/  F2FP.F16.F32.PACK_AB R21, R21, R4 ;  /* 0x000000041515723e */ /* 0x000fe200000000ff */
[----:B------:R-:W-:-:S04]  /*3c60*/  IMAD.WIDE.U32 R6, R35, UR6, R6 ;  /* 0x0000000623067c25 */ /* 0x000fc8000f8e0006 */
[----:B-1--4-:R-:W-:Y:S01]  /*3c70*/  IMAD R3, R35, UR7, R8 ;  /* 0x0000000723037c24 */ /* 0x012fe2000f8e0208 */
[----:B------:R-:W-:Y:S02]  /*3c80*/  ULDC.64 UR6, c[0x0][0x210] ;  /* 0x0000840000067ab9 */ /* 0x000fe40000000a00 */
[----:B------:R-:W-:Y:S02]  /*3c90*/  LEA R8, P0, R6, UR6, 0x1 ;  /* 0x0000000606087c11 */ /* 0x000fe4000f8008ff */
[----:B------:R-:W-:-:S04]  /*3ca0*/  IADD3 R3, R7, R3, RZ ;  /* 0x0000000307037210 */ /* 0x000fc80007ffe0ff */
[----:B------:R-:W-:-:S05]  /*3cb0*/  LEA.HI.X R9, R6, UR7, R3, 0x1, P0 ;  /* 0x0000000706097c11 */ /* 0x000fca00080f0c03 */
[----:B------:R1:W-:Y:S02]  /*3cc0*/  STG.E desc[UR8][R8.64], R21 ;  /* 0x0000001508007986 */ /* 0x0003e4000c101908 */
.L_x_2674:
[----:B------:R-:W-:Y:S05]  /*3cd0*/  BSYNC B0 ;  /* 0x0000000000007941 */ /* 0x000fea0003800000 */
.L_x_2673:
[----:B------:R-:W-:Y:S02]  /*3ce0*/  UIADD3 UR13, UR11, UR13, URZ ;  /* 0x0000000d0b0d7290 */ /* 0x000fe4000fffe03f */
[----:B------:R-:W-:Y:S02]  /*3cf0*/  UIADD3 UR4, UR4, 0x1, URZ ;  /* 0x0000000104047890 */ /* 0x000fe4000fffe03f */
[----:B------:R-:W-:-:S06]  /*3d00*/  UISETP.GE.AND UP0, UPT, UR13, UR5, UPT ;  /* 0x000000050d00728c */ /* 0x000fcc000bf06270 */
[----:B------:R-:W-:-:S13]  /*3d10*/  PLOP3.LUT P0, PT, PT, PT, UP0, 0x80, 0x0 ;  /* 0x000000000000781c */ /* 0x000fda0003f0f008 */
[----:B------:R-:W-:Y:S05]  /*3d20*/  @!P0 BRA `(.L_x_2675) ;  /* 0xffffffc400488947 */ /* 0x000fea000383ffff */
[----:B------:R-:W-:Y:S05]  /*3d30*/  EXIT ;  /* 0x000000000000794d */ /* 0x000fea0003800000 */
.L_x_2676:
        /* <DEDUP_REMOVED lines=12> */
.L_x_3350:


//--------------------- .text._Z35group_norm_nhwc_fwd_one_pass_kernelI11Fp16IOBf16WLi512ELi32ELi512EEv26Group_norm_nhwc_fwd_params --------------------------
	.section	.text._Z35group_norm_nhwc_fwd_one_pass_kernelI11Fp16IOBf16WLi512ELi32ELi512EEv26Group_norm_nhwc_fwd_params,"ax",@progbits
	.align	128
        .global         _Z35group_norm_nhwc_fwd_one_pass_kernelI11Fp16IOBf16WLi512ELi32ELi512EEv26Group_norm_nhwc_fwd_params
        .type           _Z35group_norm_nhwc_fwd_one_pass_kernelI11Fp16IOBf16WLi512ELi32ELi512EEv26Group_norm_nhwc_fwd_params,@function
        .size           _Z35group_norm_nhwc_fwd_one_pass_kernelI11Fp16IOBf16WLi512ELi32ELi512EEv26Group_norm_nhwc_fwd_params,(.L_x_3351 - _Z35group_norm_nhwc_fwd_one_pass_kernelI11Fp16IOBf16WLi512ELi32ELi512EEv26Group_norm_nhwc_fwd_params)
        .other          _Z35group_norm_nhwc_fwd_one_pass_kernelI11Fp16IOBf16WLi512ELi32ELi512EEv26Group_norm_nhwc_fwd_params,@"STO_CUDA_ENTRY STV_DEFAULT"
_Z35group_norm_nhwc_fwd_one_pass_kernelI11Fp16IOBf16WLi512ELi32ELi512EEv26Group_norm_nhwc_fwd_params:
.text._Z35group_norm_nhwc_fwd_one_pass_kernelI11Fp16IOBf16WLi512ELi32ELi512EEv26Group_norm_nhwc_fwd_params:
        /* <DEDUP_REMOVED lines=11> */
.L_x_2738:
        /* <DEDUP_REMOVED lines=516> */
.L_x_2678:
[----:B------:R-:W-:Y:S05]  /*20f0*/  BSYNC B0 ;  /* 0x0000000000007941 */ /* 0x000fea0003800000 */
.L_x_2677:
        /* <DEDUP_REMOVED lines=30> */
.L_x_2681:
[----:B0-----:R-:W2:Y:S04]  /*22e0*/  LDG.E.STRONG.GPU R23, desc[UR10][R18.64] ;  /* 0x0000000a12177981 */ /* 0x001ea8000c1ef900 */
[----:B--2---:R-:W-:Y:S01]  /*22f0*/  CCTL.IVALL ;  /* 0x00000000ff00798f */ /* 0x004fe20002000000 */
[----:B------:R-:W-:Y:S05]  /*2300*/  YIELD ;  /* 0x0000000000007946 */ /* 0x000fea0003800000 */
[----:B------:R-:W-:-:S13]  /*2310*/  ISETP.NE.AND P6, PT, R23, R48, PT ;  /* 0x000000301700720c */ /* 0x000fda0003fc5270 */
[----:B------:R-:W-:Y:S05]  /*2320*/  @P6 BRA `(.L_x_2681) ;  /* 0xfffffffc00ec6947 */ /* 0x000fea000383ffff */
.L_x_2680:
        /* <DEDUP_REMOVED lines=20> */
.L_x_2685:
        /* <DEDUP_REMOVED lines=117> */
.L_x_2684:
        /* <DEDUP_REMOVED lines=62> */
.L_x_2686:
[----:B------:R-:W-:-:S06]  /*2fa0*/  UISETP.NE.OR UP0, UPT, UR7, URZ, UP0 ;  /* 0x0000003f0700728c */ /* 0x000fcc0008705670 */
[----:B------:R-:W-:-:S13]  /*2fb0*/  PLOP3.LUT P6, PT, PT, PT, UP0, 0x80, 0x0 ;  /* 0x000000000000781c */ /* 0x000fda0003fcf008 */
[----:B------:R-:W-:Y:S05]  /*2fc0*/  @!P6 BRA `(.L_x_2682) ;  /* 0x000000000088e947 */ /* 0x000fea0003800000 */
.L_x_2683:
[----:B------:R-:W0:Y:S01]  /*2fd0*/  S2UR UR8, SR_CTAID.X ;  /* 0x00000000000879c3 */ /* 0x000e220000002500 */
[----:B------:R-:W-:Y:S01]  /*2fe0*/  NOP ;  /* 0x0000000000007918 */ /* 0x000fe20000000000 */
.L_x_2687:
        /* <DEDUP_REMOVED lines=32> */
.L_x_2682:
        /* <DEDUP_REMOVED lines=10> */
.L_x_2689:
[----:B------:R-:W-:Y:S05]  /*3290*/  BSYNC B0 ;  /* 0x0000000000007941 */ /* 0x000fea0003800000 */
.L_x_2688:
        /* <DEDUP_REMOVED lines=17> */
.L_x_2679:
        /* <DEDUP_REMOVED lines=11> */
[----:B------:R0:W-:Y:S01]  /*3460*/  @!P5 STS.64 [UR7+0x98], R16 ;  /* 0x00009810ff00d988 */ /* 0x0001e20008000a07 */
[----:B------:R-:W-:Y:S01]  /*3470*/  ISETP.NE.AND P0, PT, R18, RZ, PT ;  /* 0x000000ff1200720c */ /* 0x000fe20003f05270 */
[----:B------:R-:W-:-:S10]  /*3480*/  ULDC.64 UR12, c[0x0][0x228] ;  /* 0x00008a00000c7ab9 */ /* 0x000fd40000000a00 */
[----:B------:R-:W1:Y:S01]  /*3490*/  @!P6 LDC.64 R20, c[0x0][0x218] ;  /* 0x00008600ff14eb82 */ /* 0x000e620000000a00 */
[----:B------:R-:W-:Y:S01]  /*34a0*/  @!P6 FMUL.FTZ R19, R17, UR8 ;  /* 0x000000081113ec20 */ /* 0x000fe20008410000 */
[----:B------:R-:W-:Y:S01]  /*34b0*/  @!P6 FMUL.FTZ R18, R16, UR8 ;  /* 0x000000081012ec20 */ /* 0x000fe20008410000 */
[C---:B0-----:R-:W-:Y:S02]  /*34c0*/  SHF.L.U32 R17, R42.reuse, 0x1, RZ ;  /* 0x000000012a117819 */ /* 0x041fe400000006ff */
[----:B------:R-:W-:Y:S01]  /*34d0*/  SHF.L.U64.HI R42, R42, 0x1, R43 ;  /* 0x000000012a2a7819 */ /* 0x000fe2000001022b */
[----:B-1----:R-:W-:-:S05]  /*34e0*/  @!P6 IMAD.WIDE R22, R23, 0x8, R20 ;  /* 0x000000081716e825 */ /* 0x002fca00078e0214 */
[----:B------:R0:W-:Y:S01]  /*34f0*/  @!P6 STG.E.64 desc[UR10][R22.64], R18 ;  /* 0x000000121600e986 */ /* 0x0001e2000c101b0a */
[----:B------:R-:W-:Y:S01]  /*3500*/  BAR.SYNC.DEFER_BLOCKING 0x0 ;  /* 0x0000000000007b1d */ /* 0x000fe20000010000 */
[--C-:B------:R-:W-:Y:S02]  /*3510*/  HADD2.F32 R43, -RZ, R10.reuse.H0_H0 ;  /* 0x2000000aff2b7230 */ /* 0x100fe40000004100 */
[----:B------:R-:W-:-:S05]  /*3520*/  HADD2.F32 R44, -RZ, R10.H1_H1 ;  /* 0x3000000aff2c7230 */ /* 0x000fca0000004100 */
[----:B0-----:R-:W0:Y:S01]  /*3530*/  LDC R23, c[0x0][0x294] ;  /* 0x0000a500ff177b82 */ /* 0x001e220000000800 */
[----:B------:R-:W1:Y:S02]  /*3540*/  LDS.64 R20, [UR7+0x98] ;  /* 0x00009807ff147984 */ /* 0x000e640008000a00 */
[----:B-1----:R-:W-:-:S05]  /*3550*/  FMUL.FTZ R20, R20, UR8 ;  /* 0x0000000814147c20 */ /* 0x002fca0008410000 */
[----:B------:R-:W-:-:S13]  /*3560*/  R2UR UR7, R20 ;  /* 0x00000000140772ca */ /* 0x000fda00000e0000 */
        /* <DEDUP_REMOVED lines=9> */
[----:B------:R-:W-:Y:S02]  /*3600*/  ULDC.64 UR12, c[0x0][0x230] ;  /* 0x00008c00000c7ab9 */ /* 0x000fe40000000a00 */
[----:B------:R-:W2:Y:S04]  /*3610*/  LDG.E.U16 R22, desc[UR10][R18.64] ;  /* 0x0000000a12167981 */ /* 0x000ea8000c1e1500 */
[----:B------:R-:W3:Y:S06]  /*3620*/  LDG.E.U16 R21, desc[UR10][R18.64+0x2] ;  /* 0x0000020a12157981 */ /* 0x000eec000c1e1500 */
[----:B------:R-:W-:Y:S01]  /*3630*/  @P5 FADD.FTZ R20, R16, UR8 ;  /* 0x0000000810145e21 */ /* 0x000fe20008010000 */
[----:B------:R-:W-:Y:S01]  /*3640*/  PLOP3.LUT P5, PT, PT, PT, UP0, 0x80, 0x0 ;  /* 0x000000000000781c */ /* 0x000fe20003faf008 */
[----:B------:R-:W-:-:S12]  /*3650*/  UMOV UR8, 0x3f800000 ;  /* 0x3f80000000087882 */ /* 0x000fd80000000000 */
[----:B------:R-:W1:Y:S01]  /*3660*/  @P5 MUFU.RSQ R20, R20 ;  /* 0x0000001400145308 */ /* 0x000e620000001400 */
[----:B------:R-:W-:-:S04]  /*3670*/  IADD3 R16, P5, R17, UR12, RZ ;  /* 0x0000000c11107c10 */ /* 0x000fc8000ffbe0ff */
[----:B------:R-:W-:Y:S02]  /*3680*/  IADD3.X R17, R42, UR13, RZ, P5, !PT ;  /* 0x0000000d2a117c10 */ /* 0x000fe4000affe4ff */
[----:B------:R-:W-:-:S03]  /*3690*/  PLOP3.LUT P5, PT, PT, PT, UP0, 0x80, 0x0 ;  /* 0x000000000000781c */ /* 0x000fc60003faf008 */
[----:B------:R-:W4:Y:S04]  /*36a0*/  LDG.E.U16 R37, desc[UR10][R16.64] ;  /* 0x0000000a10257981 */ /* 0x000f28000c1e1500 */
[----:B------:R-:W5:Y:S06]  /*36b0*/  LDG.E.U16 R42, desc[UR10][R16.64+0x2] ;  /* 0x0000020a102a7981 */ /* 0x000f6c000c1e1500 */
[----:B-1----:R-:W-:-:S02]  /*36c0*/  @P5 R2UR UR8, R20 ;  /* 0x00000000140852ca */ /* 0x002fc400000e0000 */
[----:B------:R-:W1:Y:S01]  /*36d0*/  S2R R20, SR_TID.X ;  /* 0x0000000000147919 */ /* 0x000e620000002100 */
[----:B------:R-:W-:Y:S01]  /*36e0*/  ISETP.NE.AND P5, PT, RZ, UR9, PT ;  /* 0x00000009ff007c0c */ /* 0x000fe2000bfa5270 */
[----:B------:R-:W-:Y:S01]  /*36f0*/  FADD.FTZ R10, R43, -UR7 ;  /* 0x800000072b0a7e21 */ /* 0x000fe20008010000 */
[----:B------:R-:W-:-:S08]  /*3700*/  FADD.FTZ R43, R44, -UR7 ;  /* 0x800000072c2b7e21 */ /* 0x000fd00008010000 */
[----:B------:R-:W-:Y:S01]  /*3710*/  FMUL.FTZ R10, R10, UR8 ;  /* 0x000000080a0a7c20 */ /* 0x000fe20008410000 */
[----:B------:R-:W-:Y:S01]  /*3720*/  FMUL.FTZ R43, R43, UR8 ;  /* 0x000000082b2b7c20 */ /* 0x000fe20008410000 */
[----:B--2---:R-:W-:Y:S02]  /*3730*/  SHF.L.U32 R22, R22, 0x10, RZ ;  /* 0x0000001016167819 */ /* 0x004fe400000006ff */
[----:B---3--:R-:W-:Y:S02]  /*3740*/  SHF.L.U32 R21, R21, 0x10, RZ ;  /* 0x0000001015157819 */ /* 0x008fe400000006ff */
[----:B----4-:R-:W-:Y:S02]  /*3750*/  SHF.L.U32 R19, R37, 0x10, RZ ;  /* 0x0000001025137819 */ /* 0x010fe400000006ff */
[----:B-----5:R-:W-:Y:S01]  /*3760*/  SHF.L.U32 R18, R42, 0x10, RZ ;  /* 0x000000102a127819 */ /* 0x020fe200000006ff */
[--C-:B------:R-:W-:Y:S02]  /*3770*/  HADD2.F32 R42, -RZ, R11.reuse.H0_H0 ;  /* 0x2000000bff2a7230 */ /* 0x100fe40000004100 */
[----:B------:R-:W-:Y:S01]  /*3780*/  FFMA.FTZ R44, R22, R10, R19 ;  /* 0x0000000a162c7223 */ /* 0x000fe20000010013 */
[----:B------:R-:W-:-:S02]  /*3790*/  HADD2.F32 R37, -RZ, R11.H1_H1 ;  /* 0x3000000bff257230 */ /* 0x000fc40000004100 */
        /* <DEDUP_REMOVED lines=12> */
.L_x_2690:
        /* <DEDUP_REMOVED lines=15> */
.L_x_2692:
[----:B------:R-:W-:Y:S05]  /*3950*/  BSYNC B0 ;  /* 0x0000000000007941 */ /* 0x000fea0003800000 */
.L_x_2691:
        /* <DEDUP_REMOVED lines=23> */
.L_x_2693:
        /* <DEDUP_REMOVED lines=14> */
.L_x_2695:
[----:B------:R-:W-:Y:S05]  /*3bb0*/  BSYNC B0 ;  /* 0x0000000000007941 */ /* 0x000fea0003800000 */
.L_x_2694:
        /* <DEDUP_REMOVED lines=17> */
.L_x_2696:
        /* <DEDUP_REMOVED lines=14> */
.L_x_2698:
[----:B------:R-:W-:Y:S05]  /*3db0*/  BSYNC B0 ;  /* 0x0000000000007941 */ /* 0x000fea0003800000 */
.L_x_2697:
[----:B------:R-:W-:Y:S01]  /*3dc0*/  FMUL.FTZ R16, R16, UR8 ;  /* 0x0000000810107c20 */ /* 0x000fe20008410000 */
[----:B------:R-:W-:Y:S01]  /*3dd0*/  FMUL.FTZ R14, R14, UR8 ;  /* 0x000000080e0e7c20 */ /* 0x000fe20008410000 */
[--C-:B------:R-:W-:Y:S02]  /*3de0*/  HADD2.F32 R11, -RZ, R24.reuse.H0_H0 ;  /* 0x20000018ff0b7230 */ /* 0x100fe40000004100 */
[----:B------:R-:W-:Y:S02]  /*3df0*/  HADD2.F32 R24, -RZ, R24.H1_H1 ;  /* 0x30000018ff187230 */ /* 0x000fe40000004100 */
[----:B------:R-:W-:Y:S01]  /*3e00*/  FFMA.FTZ R16, R22, R16, R19 ;  /* 0x0000001016107223 */ /* 0x000fe20000010013 */
[----:B------:R-:W-:Y:S01]  /*3e10*/  FFMA.FTZ R7, R21, R14, R18 ;  /* 0x0000000e15077223 */ /* 0x000fe20000010012 */
[----:B------:R-:W-:Y:S06]  /*3e20*/  @!P5 BRA `(.L_x_2699) ;  /* 0x000000000028d947 */ /* 0x000fec0003800000 */
        /* <DEDUP_REMOVED lines=10> */
.L_x_2699:
[----:B------:R-:W-:Y:S01]  /*3ed0*/  LOP3.LUT P0, RZ, R36, 0x10, RZ, 0xc0, !PT ;  /* 0x0000001024ff7812 */ /* 0x000fe2000780c0ff */
[----:B------:R-:W-:-:S12]  /*3ee0*/  BSSY B0, `(.L_x_2700) ;  /* 0x0000010000007945 */ /* 0x000fd80003800000 */
[----:B------:R-:W-:Y:S05]  /*3ef0*/  @P0 BRA `(.L_x_2701) ;  /* 0x0000000000380947 */ /* 0x000fea0003800000 */
[----:B0-----:R-:W-:Y:S01]  /*3f00*/  IADD3 R3, R0, 0x60, RZ ;  /* 0x0000006000037810 */ /* 0x001fe20007ffe0ff */
[----:B------:R-:W-:Y:S01]  /*3f10*/  ULDC.64 UR12, c[0x0][0x270] ;  /* 0x00009c00000c7ab9 */ /* 0x000fe20000000a00 */
[----:B-1----:R-:W-:Y:S02]  /*3f20*/  MOV R4, R38 ;  /* 0x0000002600047202 */ /* 0x002fe40000000f00 */
        /* <DEDUP_REMOVED lines=11> */
.L_x_2701:
[----:B------:R-:W-:Y:S05]  /*3fe0*/  BSYNC B0 ;  /* 0x0000000000007941 */ /* 0x000fea0003800000 */
.L_x_2700:
[----:B0-2---:R-:W-:Y:S01]  /*3ff0*/  FADD.FTZ R2, R11, -UR7 ;  /* 0x800000070b027e21 */ /* 0x005fe20008010000 */
[----:B------:R-:W-:Y:S01]  /*4000*/  FADD.FTZ R3, R24, -UR7 ;  /* 0x8000000718037e21 */ /* 0x000fe20008010000 */
        /* <DEDUP_REMOVED lines=21> */
.L_x_2702:
[----:B------:R-:W-:Y:S01]  /*4160*/  LOP3.LUT P0, RZ, R36, 0x20, RZ, 0xc0, !PT ;  /* 0x0000002024ff7812 */ /* 0x000fe2000780c0ff */
[----:B------:R-:W-:-:S12]  /*4170*/  BSSY B0, `(.L_x_2703) ;  /* 0x0000010000007945 */ /* 0x000fd80003800000 */
[----:B------:R-:W-:Y:S05]  /*4180*/  @P0 BRA `(.L_x_2704) ;  /* 0x0000000000380947 */ /* 0x000fea0003800000 */
[----:B------:R-:W-:Y:S01]  /*4190*/  IADD3 R3, R0, 0x80, RZ ;  /* 0x0000008000037810 */ /* 0x000fe20007ffe0ff */
        /* <DEDUP_REMOVED lines=13> */
.L_x_2704:
[----:B------:R-:W-:Y:S05]  /*4270*/  BSYNC B0 ;  /* 0x0000000000007941 */ /* 0x000fea0003800000 */
.L_x_2703:
[----:B------:R-:W-:Y:S01]  /*4280*/  FMUL.FTZ R12, R12, UR8 ;  /* 0x000000080c0c7c20 */ /* 0x000fe20008410000 */
[----:B------:R-:W-:Y:S01]  /*4290*/  FMUL.FTZ R14, R14, UR8 ;  /* 0x000000080e0e7c20 */ /* 0x000fe20008410000 */
[----:B------:R-:W-:Y:S01]  /*42a0*/  FADD.FTZ R11, R16, -UR7 ;  /* 0x80000007100b7e21 */ /* 0x000fe20008010000 */
[----:B------:R-:W-:Y:S01]  /*42b0*/  FADD.FTZ R16, R27, -UR7 ;  /* 0x800000071b107e21 */ /* 0x000fe20008010000 */
[----:B------:R-:W-:Y:S01]  /*42c0*/  FFMA.FTZ R12, R22, R12, R19 ;  /* 0x0000000c160c7223 */ /* 0x000fe20000010013 */
[----:B0-----:R-:W-:Y:S01]  /*42d0*/  FFMA.FTZ R7, R21, R14, R18 ;  /* 0x0000000e15077223 */ /* 0x001fe20000010012 */
        /* <DEDUP_REMOVED lines=11> */
.L_x_2705:
        /* <DEDUP_REMOVED lines=17> */
.L_x_2707:
[----:B------:R-:W-:Y:S05]  /*44a0*/  BSYNC B0 ;  /* 0x0000000000007941 */ /* 0x000fea0003800000 */
.L_x_2706:
[----:B------:R-:W-:Y:S01]  /*44b0*/  FMUL.FTZ R11, R11, UR8 ;  /* 0x000000080b0b7c20 */ /* 0x000fe20008410000 */
[----:B------:R-:W-:Y:S01]  /*44c0*/  FMUL.FTZ R16, R16, UR8 ;  /* 0x0000000810107c20 */ /* 0x000fe20008410000 */
[--C-:B------:R-:W-:Y:S02]  /*44d0*/  HADD2.F32 R10, -RZ, R29.reuse.H0_H0 ;  /* 0x2000001dff0a7230 */ /* 0x100fe40000004100 */
[----:B------:R-:W-:Y:S02]  /*44e0*/  HADD2.F32 R29, -RZ, R29.H1_H1 ;  /* 0x3000001dff1d7230 */ /* 0x000fe40000004100 */
[----:B------:R-:W-:Y:S01]  /*44f0*/  FFMA.FTZ R11, R22, R11, R19 ;  /* 0x0000000b160b7223 */ /* 0x000fe20000010013 */
[----:B------:R-:W-:Y:S01]  /*4500*/  FFMA.FTZ R16, R21, R16, R18 ;  /* 0x0000001015107223 */ /* 0x000fe20000010012 */
[----:B------:R-:W-:Y:S06]  /*4510*/  @!P5 BRA `(.L_x_2708) ;  /* 0x000000000028d947 */ /* 0x000fec0003800000 */
        /* <DEDUP_REMOVED lines=10> */
.L_x_2708:
[----:B------:R-:W-:Y:S01]  /*45c0*/  LOP3.LUT P0, RZ, R36, 0x100, RZ, 0xc0, !PT ;  /* 0x0000010024ff7812 */ /* 0x000fe2000780c0ff */
[----:B------:R-:W-:-:S12]  /*45d0*/  BSSY B0, `(.L_x_2709) ;  /* 0x0000010000007945 */ /* 0x000fd80003800000 */
[----:B------:R-:W-:Y:S05]  /*45e0*/  @P0 BRA `(.L_x_2710) ;  /* 0x0000000000380947 */ /* 0x000fea0003800000 */
[----:B-1----:R-:W-:Y:S01]  /*45f0*/  IADD3 R5, R0, 0xc0, RZ ;  /* 0x000000c000057810 */ /* 0x002fe20007ffe0ff */
[----:B------:R-:W-:Y:S01]  /*4600*/  ULDC.64 UR12, c[0x0][0x270] ;  /* 0x00009c00000c7ab9 */ /* 0x000fe20000000a00 */
[----:B0-----:R-:W-:Y:S02]  /*4610*/  MOV R2, R38 ;  /* 0x0000002600027202 */ /* 0x001fe40000000f00 */
        /* <DEDUP_REMOVED lines=11> */
.L_x_2710:
[----:B------:R-:W-:Y:S05]  /*46d0*/  BSYNC B0 ;  /* 0x0000000000007941 */ /* 0x000fea0003800000 */
.L_x_2709:
[----:B0-----:R-:W-:Y:S01]  /*46e0*/  FADD.FTZ R2, R10, -UR7 ;  /* 0x800000070a027e21 */ /* 0x001fe20008010000 */
[----:B------:R-:W-:Y:S01]  /*46f0*/  FADD.FTZ R3, R29, -UR7 ;  /* 0x800000071d037e21 */ /* 0x000fe20008010000 */
        /* <DEDUP_REMOVED lines=10> */
[----:B-12---:R-:W-:Y:S01]  /*47a0*/  FMUL.FTZ R5, R10, -1.4426950216293334961 ;  /* 0xbfb8aa3b0a057820 */ /* 0x006fe20000410000 */
        /* <DEDUP_REMOVED lines=9> */
.L_x_2711:
[----:B------:R-:W-:Y:S01]  /*4840*/  LOP3.LUT P0, RZ, R36, 0x80, RZ, 0xc0, !PT ;  /* 0x0000008024ff7812 */ /* 0x000fe2000780c0ff */
[----:B------:R-:W-:-:S12]  /*4850*/  BSSY B0, `(.L_x_2712) ;  /* 0x0000010000007945 */ /* 0x000fd80003800000 */
[----:B------:R-:W-:Y:S05]  /*4860*/  @P0 BRA `(.L_x_2713) ;  /* 0x0000000000380947 */ /* 0x000fea0003800000 */
[----:B------:R-:W-:Y:S01]  /*4870*/  IADD3 R3, R0, 0xe0, RZ ;  /* 0x000000e000037810 */ /* 0x000fe20007ffe0ff */
[----:B------:R-:W-:Y:S01]  /*4880*/  ULDC.64 UR12, c[0x0][0x270] ;  /* 0x00009c00000c7ab9 */ /* 0x000fe20000000a00 */
[----:B-12---:R-:W-:Y:S02]  /*4890*/  MOV R4, R38 ;  /* 0x0000002600047202 */ /* 0x006fe40000000f00 */
        /* <DEDUP_REMOVED lines=11> */
.L_x_2713:
[----:B------:R-:W-:Y:S05]  /*4950*/  BSYNC B0 ;  /* 0x0000000000007941 */ /* 0x000fea0003800000 */
.L_x_2712:
[----:B------:R-:W-:Y:S01]  /*4960*/  FMUL.FTZ R12, R12, UR8 ;  /* 0x000000080c0c7c20 */ /* 0x000fe20008410000 */
[----:B------:R-:W-:Y:S01]  /*4970*/  FMUL.FTZ R14, R14, UR8 ;  /* 0x000000080e0e7c20 */ /* 0x000fe20008410000 */
[--C-:B--2---:R-:W-:Y:S02]  /*4980*/  HADD2.F32 R11, -RZ, R32.reuse.H0_H0 ;  /* 0x20000020ff0b7230 */ /* 0x104fe40000004100 */
[----:B------:R-:W-:Y:S02]  /*4990*/  IMAD R16, R23, UR6, R16 ;  /* 0x0000000617107c24 */ /* 0x000fe4000f8e0210 */
[----:B------:R-:W-:Y:S01]  /*49a0*/  FFMA.FTZ R12, R22, R12, R19 ;  /* 0x0000000c160c7223 */ /* 0x000fe20000010013 */
[----:B------:R-:W-:Y:S02]  /*49b0*/  HADD2.F32 R32, -RZ, R32.H1_H1 ;  /* 0x30000020ff207230 */ /* 0x000fe40000004100 */
        /* <DEDUP_REMOVED lines=12> */
.L_x_2714:
        /* <DEDUP_REMOVED lines=17> */
.L_x_2716:
[----:B------:R-:W-:Y:S05]  /*4b90*/  BSYNC B0 ;  /* 0x0000000000007941 */ /* 0x000fea0003800000 */
.L_x_2715:
[----:B------:R-:W-:Y:S01]  /*4ba0*/  FADD.FTZ R2, R11, -UR7 ;  /* 0x800000070b027e21 */ /* 0x000fe20008010000 */
[----:B------:R-:W-:Y:S01]  /*4bb0*/  FADD.FTZ R3, R32, -UR7 ;  /* 0x8000000720037e21 */ /* 0x000fe20008010000 */
[----:B------:R-:W-:Y:S01]  /*4bc0*/  ULDC.64 UR14, c[0x0][0x278] ;  /* 0x00009e00000e7ab9 */ /* 0x000fe20000000a00 */
[----:B01----:R-:W-:Y:S01]  /*4bd0*/  IADD3 R4, R16, 0x1a0, RZ ;  /* 0x000001a010047810 */ /* 0x003fe20007ffe0ff */
        /* <DEDUP_REMOVED lines=17> */
.L_x_2717:
        /* <DEDUP_REMOVED lines=17> */
.L_x_2719:
[----:B------:R-:W-:Y:S05]  /*4e00*/  BSYNC B0 ;  /* 0x0000000000007941 */ /* 0x000fea0003800000 */
.L_x_2718:
        /* <DEDUP_REMOVED lines=12> */
[----:B------:R-:W-:Y:S01]  /*4ed0*/  ISETP.GE.U32.AND P1, PT, R2, UR14, PT ;  /* 0x0000000e02007c0c */ /* 0x000fe2000bf26070 */
[----:B------:R-:W-:Y:S01]  /*4ee0*/  FADD.FTZ R16, R16, -UR7 ;  /* 0x8000000710107e21 */ /* 0x000fe20008010000 */
[----:B------:R-:W-:Y:S01]  /*4ef0*/  SHF.R.S32.HI R11, RZ, 0x1f, R4 ;  /* 0x0000001fff0b7819 */ /* 0x000fe20000011404 */
[----:B------:R-:W-:Y:S01]  /*4f00*/  FADD.FTZ R17, R17, -UR7 ;  /* 0x8000000711117e21 */ /* 0x000fe20008010000 */
[----:B------:R-:W-:Y:S01]  /*4f10*/  SHF.R.S32.HI R7, RZ, 0x1f, R3 ;  /* 0x0000001fff077819 */ /* 0x000fe20000011403 */
[----:B------:R-:W-:Y:S01]  /*4f20*/  FMUL.FTZ R5, R5, UR8 ;  /* 0x0000000805057c20 */ /* 0x000fe20008410000 */
[----:B------:R-:W-:Y:S01]  /*4f30*/  SHF.R.S32.HI R0, RZ, 0x1f, R2 ;  /* 0x0000001fff007819 */ /* 0x000fe20000011402 */
[----:B------:R-:W-:Y:S01]  /*4f40*/  FMUL.FTZ R10, R10, UR8 ;  /* 0x000000080a0a7c20 */ /* 0x000fe20008410000 */
[----:B------:R-:W-:Y:S01]  /*4f50*/  FMUL.FTZ R12, R12, UR8 ;  /* 0x000000080c0c7c20 */ /* 0x000fe20008410000 */
[----:B------:R-:W-:Y:S01]  /*4f60*/  FMUL.FTZ R14, R14, UR8 ;  /* 0x000000080e0e7c20 */ /* 0x000fe20008410000 */
[----:B------:R-:W-:Y:S01]  /*4f70*/  FMUL.FTZ R32, R16, UR8 ;  /* 0x0000000810207c20 */ /* 0x000fe20008410000 */
[----:B------:R-:W-:Y:S01]  /*4f80*/  ISETP.GE.AND.EX P6, PT, R11, UR15, PT, P6 ;  /* 0x0000000f0b007c0c */ /* 0x000fe2000bfc6360 */
[----:B------:R-:W-:Y:S01]  /*4f90*/  FMUL.FTZ R42, R17, UR8 ;  /* 0x00000008112a7c20 */ /* 0x000fe20008410000 */
[----:B------:R-:W-:Y:S01]  /*4fa0*/  ISETP.GE.AND.EX P0, PT, R7, UR15, PT, P0 ;  /* 0x0000000f07007c0c */ /* 0x000fe2000bf06300 */
[--C-:B------:R-:W-:Y:S01]  /*4fb0*/  FFMA.FTZ R24, R22, R5, R19.reuse ;  /* 0x0000000516187223 */ /* 0x100fe20000010013 */
[----:B------:R-:W-:Y:S01]  /*4fc0*/  ISETP.GE.AND.EX P1, PT, R0, UR15, PT, P1 ;  /* 0x0000000f00007c0c */ /* 0x000fe2000bf26310 */
[C-C-:B------:R-:W-:Y:S01]  /*4fd0*/  FFMA.FTZ R23, R22.reuse, R10, R19.reuse ;  /* 0x0000000a16177223 */ /* 0x140fe20000010013 */
[C-C-:B------:R-:W-:Y:S01]  /*4fe0*/  FFMA.FTZ R16, R22.reuse, R12, R19.reuse ;  /* 0x0000000c16107223 */ /* 0x140fe20000010013 */
[C-C-:B------:R-:W-:Y:S01]  /*4ff0*/  FFMA.FTZ R10, R22.reuse, R14, R19.reuse ;  /* 0x0000000e160a7223 */ /* 0x140fe20000010013 */
[C-C-:B------:R-:W-:Y:S01]  /*5000*/  FFMA.FTZ R5, R22.reuse, R32, R19.reuse ;  /* 0x0000002016057223 */ /* 0x140fe20000010013 */
[----:B------:R-:W-:Y:S01]  /*5010*/  FFMA.FTZ R19, R22, R42, R19 ;  /* 0x0000002a16137223 */ /* 0x000fe20000010013 */
[C---:B------:R-:W-:Y:S01]  /*5020*/  ISETP.GT.U32.OR P6, PT, R20.reuse, 0x1ff, P6 ;  /* 0x000001ff1400780c */ /* 0x040fe200037c4470 */
[----:B------:R-:W-:Y:S01]  /*5030*/  HADD2.F32 R14, -RZ, R34.H1_H1 ;  /* 0x30000022ff0e7230 */ /* 0x000fe20000004100 */
[C---:B------:R-:W-:Y:S01]  /*5040*/  ISETP.GT.U32.OR P0, PT, R20.reuse, 0x1ff, P0 ;  /* 0x000001ff1400780c */ /* 0x040fe20000704470 */
[----:B------:R-:W-:Y:S01]  /*5050*/  HADD2.F32 R17, -RZ, R35.H1_H1 ;  /* 0x30000023ff117230 */ /* 0x000fe20000004100 */
[----:B------:R-:W-:Y:S01]  /*5060*/  ISETP.GT.U32.OR P1, PT, R20, 0x1ff, P1 ;  /* 0x000001ff1400780c */ /* 0x000fe20000f24470 */
[----:B------:R-:W-:-:S02]  /*5070*/  HADD2.F32 R20, -RZ, R26.H1_H1 ;  /* 0x3000001aff147230 */ /* 0x000fc40000004100 */
[----:B------:R-:W-:Y:S01]  /*5080*/  FADD.FTZ R14, R14, -UR7 ;  /* 0x800000070e0e7e21 */ /* 0x000fe20008010000 */
[----:B------:R-:W-:Y:S02]  /*5090*/  HADD2.F32 R22, -RZ, R28.H1_H1 ;  /* 0x3000001cff167230 */ /* 0x000fe40000004100 */
[----:B------:R-:W-:Y:S01]  /*50a0*/  FADD.FTZ R17, R17, -UR7 ;  /* 0x8000000711117e21 */ /* 0x000fe20008010000 */
[----:B------:R-:W-:Y:S02]  /*50b0*/  HADD2.F32 R25, -RZ, R30.H1_H1 ;  /* 0x3000001eff197230 */ /* 0x000fe40000004100 */
[----:B------:R-:W-:Y:S01]  /*50c0*/  FADD.FTZ R20, R20, -UR7 ;  /* 0x8000000714147e21 */ /* 0x000fe20008010000 */
[----:B------:R-:W-:Y:S02]  /*50d0*/  HADD2.F32 R12, -RZ, R33.H1_H1 ;  /* 0x30000021ff0c7230 */ /* 0x000fe40000004100 */
        /* <DEDUP_REMOVED lines=26> */
.L_x_2720:
        /* <DEDUP_REMOVED lines=14> */
.L_x_2722:
[----:B------:R-:W-:Y:S05]  /*5360*/  BSYNC B0 ;  /* 0x0000000000007941 */ /* 0x000fea0003800000 */
.L_x_2721:
        /* <DEDUP_REMOVED lines=11> */
.L_x_2723:
        /* <DEDUP_REMOVED lines=15> */
.L_x_2725:
[----:B------:R-:W-:Y:S05]  /*5510*/  BSYNC B0 ;  /* 0x0000000000007941 */ /* 0x000fea0003800000 */
.L_x_2724:
[----:B------:R-:W-:Y:S05]  /*5520*/  @!P5 BRA `(.L_x_2726) ;  /* 0x000000000028d947 */ /* 0x000fea0003800000 */
[----:B------:R-:W-:Y:S01]  /*5530*/  FMUL.FTZ R18, R25, -1.4426950216293334961 ;  /* 0xbfb8aa3b19127820 */ /* 0x000fe20000410000 */
[----:B------:R-:W-:-:S05]  /*5540*/  FMUL.FTZ R6, R16, -1.4426950216293334961 ;  /* 0xbfb8aa3b10067820 */ /* 0x000fca0000410000 */
[----:B------:R-:W2:Y:S08]  /*5550*/  MUFU.EX2 R18, R18 ;  /* 0x0000001200127308 */ /* 0x000eb00000000800 */
[----:B------:R-:W1:Y:S01]  /*5560*/  MUFU.EX2 R6, R6 ;  /* 0x0000000600067308 */ /* 0x000e620000000800 */
[----:B--2---:R-:W-:-:S07]  /*5570*/  FADD.FTZ R20, R18, 1 ;  /* 0x3f80000012147421 */ /* 0x004fce0000010000 */
[----:B------:R-:W2:Y:S01]  /*5580*/  MUFU.RCP R20, R20 ;  /* 0x0000001400147308 */ /* 0x000ea20000001000 */
[----:B-1----:R-:W-:-:S07]  /*5590*/  FADD.FTZ R8, R6, 1 ;  /* 0x3f80000006087421 */ /* 0x002fce0000010000 */
[----:B------:R-:W1:Y:S01]  /*55a0*/  MUFU.RCP R9, R8 ;  /* 0x0000000800097308 */ /* 0x000e620000001000 */
[----:B--2---:R-:W-:Y:S01]  /*55b0*/  FMUL.FTZ R25, R25, R20 ;  /* 0x0000001419197220 */ /* 0x004fe20000410000 */
[----:B-1----:R-:W-:-:S07]  /*55c0*/  FMUL.FTZ R16, R16, R9 ;  /* 0x0000000910107220 */ /* 0x002fce0000410000 */
.L_x_2726:
[----:B------:R-:W-:Y:S04]  /*55d0*/  BSSY B0, `(.L_x_2727) ;  /* 0x000000e000007945 */ /* 0x000fe80003800000 */
[----:B------:R-:W-:Y:S05]  /*55e0*/  @P4 BRA `(.L_x_2728) ;  /* 0x0000000000304947 */ /* 0x000fea0003800000 */
[----:B------:R-:W-:Y:S01]  /*55f0*/  ULDC.64 UR12, c[0x0][0x270] ;  /* 0x00009c00000c7ab9 */ /* 0x000fe20000000a00 */
[----:B-1----:R-:W-:Y:S01]  /*5600*/  MOV R8, R38 ;  /* 0x0000002600087202 */ /* 0x002fe20000000f00 */
[----:B------:R-:W-:Y:S01]  /*5610*/  IMAD R6, R15, UR12, RZ ;  /* 0x0000000c0f067c24 */ /* 0x000fe2000f8e02ff */
[----:B------:R-:W-:Y:S02]  /*5620*/  MOV R9, R41 ;  /* 0x0000002900097202 */ /* 0x000fe40000000f00 */
[----:B------:R-:W-:Y:S01]  /*5630*/  F2FP.F16.F32.PACK_AB R25, R25, R16 ;  /* 0x000000101919723e */ /* 0x000fe200000000ff */
[----:B0-----:R-:W-:-:S04]  /*5640*/  IMAD.WIDE.U32 R20, R13, UR12, R8 ;  /* 0x0000000c0d147c25 */ /* 0x001fc8000f8e0008 */
[----:B------:R-:W-:Y:S01]  /*5650*/  IMAD R13, R13, UR13, R6 ;  /* 0x0000000d0d0d7c24 */ /* 0x000fe2000f8e0206 */
[----:B------:R-:W-:Y:S02]  /*5660*/  ULDC.64 UR12, c[0x0][0x210] ;  /* 0x00008400000c7ab9 */ /* 0x000fe40000000a00 */
[----:B------:R-:W-:Y:S02]  /*5670*/  LEA R8, P2, R20, UR12, 0x1 ;  /* 0x0000000c14087c11 */ /* 0x000fe4000f8408ff */
[----:B------:R-:W-:-:S04]  /*5680*/  IADD3 R13, R21, R13, RZ ;  /* 0x0000000d150d7210 */ /* 0x000fc80007ffe0ff */
[----:B------:R-:W-:-:S05]  /*5690*/  LEA.HI.X R9, R20, UR13, R13, 0x1, P2 ;  /* 0x0000000d14097c11 */ /* 0x000fca00090f0c0d */
[----:B------:R2:W-:Y:S02]  /*56a0*/  STG.E desc[UR10][R8.64], R25 ;  /* 0x0000001908007986 */ /* 0x0005e4000c10190a */
.L_x_2728:
[----:B------:R-:W-:Y:S05]  /*56b0*/  BSYNC B0 ;  /* 0x0000000000007941 */ /* 0x000fea0003800000 */
.L_x_2727:
        /* <DEDUP_REMOVED lines=11> */
.L_x_2729:
        /* <DEDUP_REMOVED lines=8> */
[----:B0-----:R-:W-:Y:S01]  /*57f0*/  IMAD.WIDE.U32 R20, R4, UR12, R8 ;  /* 0x0000000c04147c25 */ /* 0x001fe2000f8e0008 */
[----:B------:R-:W-:Y:S02]  /*5800*/  ULDC.64 UR12, c[0x0][0x210] ;  /* 0x00008400000c7ab9 */ /* 0x000fe40000000a00 */
[----:B------:R-:W-:-:S02]  /*5810*/  LEA R8, P2, R20, UR12, 0x1 ;  /* 0x0000000c14087c11 */ /* 0x000fc4000f8408ff */
[----:B------:R-:W-:-:S04]  /*5820*/  IADD3 R11, R21, R11, RZ ;  /* 0x0000000b150b7210 */ /* 0x000fc80007ffe0ff */
[----:B------:R-:W-:-:S05]  /*5830*/  LEA.HI.X R9, R20, UR13, R11, 0x1, P2 ;  /* 0x0000000d14097c11 */ /* 0x000fca00090f0c0b */
[----:B------:R3:W-:Y:S02]  /*5840*/  STG.E desc[UR10][R8.64], R17 ;  /* 0x0000001108007986 */ /* 0x0007e4000c10190a */
.L_x_2731:
[----:B------:R-:W-:Y:S05]  /*5850*/  BSYNC B0 ;  /* 0x0000000000007941 */ /* 0x000fea0003800000 */
.L_x_2730:
        /* <DEDUP_REMOVED lines=11> */
.L_x_2732:
        /* <DEDUP_REMOVED lines=14> */
.L_x_2734:
[----:B------:R-:W-:Y:S05]  /*59f0*/  BSYNC B0 ;  /* 0x0000000000007941 */ /* 0x000fea0003800000 */
.L_x_2733:
        /* <DEDUP_REMOVED lines=11> */
.L_x_2735:
        /* <DEDUP_REMOVED lines=13> */
.L_x_2737:
[----:B------:R-:W-:Y:S05]  /*5b80*/  BSYNC B0 ;  /* 0x0000000000007941 */ /* 0x000fea0003800000 */
.L_x_2736:
        /* <DEDUP_REMOVED lines=10> */
.L_x_2739:
        /* <DEDUP_REMOVED lines=13> */
.L_x_3351:


//--------------------- .text._Z35group_norm_nhwc_fwd_one_pass_kernelI11Fp16IOFp16WLi64ELi32ELi512EEv26Group_norm_nhwc_fwd_params --------------------------
	.section	.text._Z35group_norm_nhwc_fwd_one_pass_kernelI11Fp16IOFp16WLi64ELi32ELi512EEv26Group_norm_nhwc_fwd_params,"ax",@progbits
	.align	128
        .global         _Z35group_norm_nhwc_fwd_one_pass_kernelI11Fp16IOFp16WLi64ELi32ELi512EEv26Group_norm_nhwc_fwd_params
        .type           _Z35group_norm_nhwc_fwd_one_pass_kernelI11Fp16IOFp16WLi64ELi32ELi512EEv26Group_norm_nhwc_fwd_params,@function
        .size           _Z35group_norm_nhwc_fwd_one_pass_kernelI11Fp16IOFp16WLi64ELi32ELi512EEv26Group_norm_nhwc_fwd_params,(.L_x_3352 - _Z35group_norm_nhwc_fwd_one_pass_kernelI11Fp16IOFp16WLi64ELi32ELi512EEv26Group_norm_nhwc_fwd_params)
        .other          _Z35group_norm_nhwc_fwd_one_pass_kernelI11Fp16IOFp16WLi64ELi32ELi512EEv26Group_norm_nhwc_fwd_params,@"STO_CUDA_ENTRY STV_DEFAULT"
_Z35group_norm_nhwc_fwd_one_pass_kernelI11Fp16IOFp16WLi64ELi32ELi512EEv26Group_norm_nhwc_fwd_params:
.text._Z35group_norm_nhwc_fwd_one_pass_kernelI11Fp16IOFp16WLi64ELi32ELi512EEv26Group_norm_nhwc_fwd_params:
        /* <DEDUP_REMOVED lines=19> */
.L_x_2755:
        /* <DEDUP_REMOVED lines=161> */
.L_x_2741:
[----:B------:R-:W-:Y:S05]  /*0b40*/  BSYNC B0 ;  /* 0x0000000000007941 */ /* 0x000fea0003800000 */
.L_x_2740:
        /* <DEDUP_REMOVED lines=28> */
.L_x_2744:
[----:B-1----:R-:W2:Y:S04]  /*0d10*/  LDG.E.STRONG.GPU R8, desc[UR8][R6.64] ;  /* 0x0000000806087981 */ /* 0x002ea8000c1ef900 */
[----:B--2---:R-:W-:Y:S01]  /*0d20*/  CCTL.IVALL ;  /* 0x00000000ff00798f */ /* 0x004fe20002000000 */
[----:B------:R-:W-:Y:S05]  /*0d30*/  YIELD ;  /* 0x0000000000007946 */ /* 0x000fea0003800000 */
[----:B------:R-:W-:-:S13]  /*0d40*/  ISETP.NE.AND P0, PT, R8, R11, PT ;  /* 0x0000000b0800720c */ /* 0x000fda0003f05270 */
[----:B------:R-:W-:Y:S05]  /*0d50*/  @P0 BRA `(.L_x_2744) ;  /* 0xfffffffc00ec0947 */ /* 0x000fea000383ffff */
.L_x_2743:
        /* <DEDUP_REMOVED lines=12> */
.L_x_2746:
        /* <DEDUP_REMOVED lines=64> */
.L_x_2745:
        /* <DEDUP_REMOVED lines=19> */
.L_x_2748:
[----:B------:R-:W-:Y:S05]  /*1350*/  BSYNC B0 ;  /* 0x0000000000007941 */ /* 0x000fea0003800000 */
.L_x_2747:
        /* <DEDUP_REMOVED lines=32> */
.L_x_2742:
        /* <DEDUP_REMOVED lines=61> */
[----:B------:R-:W-:Y:S01]  /*1930*/  ISETP.GT.U32.OR P1, PT, R0, 0x1ff, P1 ;  /* 0x000001ff0000780c */ /* 0x000fe20000f24470 */
[----:B--2---:R-:W-:-:S02]  /*1940*/  HADD2.F32 R13, -RZ, R24.H0_H0 ;  /* 0x20000018ff0d7230 */ /* 0x004fc40000004100 */
[----:B---3--:R-:W-:Y:S02]  /*1950*/  HADD2.F32 R25, -RZ, R25.H0_H0 ;  /* 0x20000019ff197230 */ /* 0x008fe40000004100 */
[----:B----4-:R-:W-:Y:S02]  /*1960*/  HADD2.F32 R14, -RZ, R14.H0_H0 ;  /* 0x2000000eff0e7230 */ /* 0x010fe40000004100 */
[----:B------:R-:W-:Y:S02]  /*1970*/  HADD2.F32 R15, -RZ, R15.H0_H0 ;  /* 0x2000000fff0f7230 */ /* 0x000fe40000004100 */
[C-C-:B------:R-:W-:Y:S01]  /*1980*/  FFMA.FTZ R11, R13.reuse, R12, R25.reuse ;  /* 0x0000000c0d0b7223 */ /* 0x140fe20000010019 */
[----:B------:R-:W-:Y:S02]  /*1990*/  FFMA.FTZ R10, R13, R28, R25 ;  /* 0x0000001c0d0a7223 */ /* 0x000fe40000010019 */
        /* <DEDUP_REMOVED lines=13> */
.L_x_2749:
        /* <DEDUP_REMOVED lines=14> */
.L_x_2751:
[----:B------:R-:W-:Y:S05]  /*1b50*/  BSYNC B0 ;  /* 0x0000000000007941 */ /* 0x000fea0003800000 */
.L_x_2750:
        /* <DEDUP_REMOVED lines=11> */
.L_x_2752:
        /* <DEDUP_REMOVED lines=13> */
.L_x_2754:
[----:B------:R-:W-:Y:S05]  /*1ce0*/  BSYNC B0 ;  /* 0x0000000000007941 */ /* 0x000fea0003800000 */
.L_x_2753:
[----:B-1----:R-:W1:Y:S01]  /*1cf0*/  LDC R4, c[0x0][0x10] ;  /* 0x00000400ff047b82 */ /* 0x002e620000000800 */
[----:B------:R-:W-:Y:S02]  /*1d00*/  IADD3 R17, R17, 0x1, RZ ;  /* 0x0000000111117810 */ /* 0x000fe40007ffe0ff */
[----:B-1----:R-:W-:-:S04]  /*1d10*/  IADD3 R19, R4, R19, RZ ;  /* 0x0000001304137210 */ /* 0x002fc80007ffe0ff */
[----:B------:R-:W-:-:S13]  /*1d20*/  ISETP.GE.AND P0, PT, R19, UR4, PT ;  /* 0x0000000413007c0c */ /* 0x000fda000bf06270 */
[----:B------:R-:W-:Y:S05]  /*1d30*/  @!P0 BRA `(.L_x_2755) ;  /* 0xffffffe000fc8947 */ /* 0x000fea000383ffff */
[----:B------:R-:W-:Y:S05]  /*1d40*/  EXIT ;  /* 0x000000000000794d */ /* 0x000fea0003800000 */
.L_x_2756:
        /* <DEDUP_REMOVED lines=11> */
.L_x_3352:


//--------------------- .text._Z35group_norm_nhwc_fwd_one_pass_kernelI11Fp16IOFp16WLi128ELi32ELi512EEv26Group_norm_nhwc_fwd_params --------------------------
	.section	.text._Z35group_norm_nhwc_fwd_one_pass_kernelI11Fp16IOFp16WLi128ELi32ELi512EEv26Group_norm_nhwc_fwd_params,"ax",@progbits
	.align	128
        .global         _Z35group_norm_nhwc_fwd_one_pass_kernelI11Fp16IOFp16WLi128ELi32ELi512EEv26Group_norm_nhwc_fwd_params
        .type           _Z35group_norm_nhwc_fwd_one_pass_kernelI11Fp16IOFp16WLi128ELi32ELi512EEv26Group_norm_nhwc_fwd_params,@function
        .size           _Z35group_norm_nhwc_fwd_one_pass_kernelI11Fp16IOFp16WLi128ELi32ELi512EEv26Group_norm_nhwc_fwd_params,(.L_x_3353 - _Z35group_norm_nhwc_fwd_one_pass_kernelI11Fp16IOFp16WLi128ELi32ELi512EEv26Group_norm_nhwc_fwd_params)
        .other          _Z35group_norm_nhwc_fwd_one_pass_kernelI11Fp16IOFp16WLi128ELi32ELi512EEv26Group_norm_nhwc_fwd_params,@"STO_CUDA_ENTRY STV_DEFAULT"
_Z35group_norm_nhwc_fwd_one_pass_kernelI11Fp16IOFp16WLi128ELi32ELi512EEv26Group_norm_nhwc_fwd_params:
.text._Z35group_norm_nhwc_fwd_one_pass_kernelI11Fp16IOFp16WLi128ELi32ELi512EEv26Group_norm_nhwc_fwd_params:
        /* <DEDUP_REMOVED lines=18> */
.L_x_2781:
        /* <DEDUP_REMOVED lines=216> */
.L_x_2758:
[----:B------:R-:W-:Y:S05]  /*0ea0*/  BSYNC B0 ;  /* 0x0000000000007941 */ /* 0x000fea0003800000 */
.L_x_2757:
        /* <DEDUP_REMOVED lines=25> */
.L_x_2761:
[----:B0-----:R-:W2:Y:S04]  /*1040*/  LDG.E.STRONG.GPU R6, desc[UR8][R4.64] ;  /* 0x0000000804067981 */ /* 0x001ea8000c1ef900 */
[----:B--2---:R-:W-:Y:S01]  /*1050*/  CCTL.IVALL ;  /* 0x00000000ff00798f */ /* 0x004fe20002000000 */
[----:B------:R-:W-:Y:S05]  /*1060*/  YIELD ;  /* 0x0000000000007946 */ /* 0x000fea0003800000 */
[----:B------:R-:W-:-:S13]  /*1070*/  ISETP.NE.AND P0, PT, R6, R13, PT ;  /* 0x0000000d0600720c */ /* 0x000fda0003f05270 */
[----:B------:R-:W-:Y:S05]  /*1080*/  @P0 BRA `(.L_x_2761) ;  /* 0xfffffffc00ec0947 */ /* 0x000fea000383ffff */
.L_x_2760:
        /* <DEDUP_REMOVED lines=17> */
.L_x_2765:
        /* <DEDUP_REMOVED lines=115> */
.L_x_2764:
        /* <DEDUP_REMOVED lines=61> */
.L_x_2766:
[----:B------:R-:W-:-:S13]  /*1ca0*/  ISETP.NE.OR P0, PT, R12, RZ, P0 ;  /* 0x000000ff0c00720c */ /* 0x000fda0000705670 */
[----:B------:R-:W-:Y:S05]  /*1cb0*/  @!P0 BRA `(.L_x_2762) ;  /* 0x00000000007c8947 */ /* 0x000fea0003800000 */
.L_x_2763:
        /* <DEDUP_REMOVED lines=31> */
.L_x_2762:
        /* <DEDUP_REMOVED lines=12> */
.L_x_2768:
[----:B------:R-:W-:Y:S05]  /*1f70*/  BSYNC B0 ;  /* 0x0000000000007941 */ /* 0x000fea0003800000 */
.L_x_2767:
        /* <DEDUP_REMOVED lines=16> */
.L_x_2759:
        /* <DEDUP_REMOVED lines=76> */
[----:B------:R-:W-:Y:S01]  /*2540*/  ISETP.LT.U32.AND P4, PT, R28, 0x200, !P4 ;  /* 0x000002001c00780c */ /* 0x000fe20006781070 */
[----:B--2---:R-:W-:Y:S02]  /*2550*/  HADD2.F32 R23, -RZ, R23.H0_H0 ;  /* 0x20000017ff177230 */ /* 0x004fe40000004100 */
[----:B---3--:R-:W-:Y:S02]  /*2560*/  HADD2.F32 R30, -RZ, R30.H0_H0 ;  /* 0x2000001eff1e7230 */ /* 0x008fe40000004100 */
[----:B----4-:R-:W-:-:S03]  /*2570*/  HADD2.F32 R4, -RZ, R4.H0_H0 ;  /* 0x20000004ff047230 */ /* 0x010fc60000004100 */
[C-C-:B------:R-:W-:Y:S01]  /*2580*/  FFMA.FTZ R8, R23.reuse, R11, R30.reuse ;  /* 0x0000000b17087223 */ /* 0x140fe2000001001e */
[C-C-:B------:R-:W-:Y:S01]  /*2590*/  FFMA.FTZ R9, R23.reuse, R33, R30.reuse ;  /* 0x0000002117097223 */ /* 0x140fe2000001001e */
[C-C-:B------:R-:W-:Y:S01]  /*25a0*/  FFMA.FTZ R10, R23.reuse, R37, R30.reuse ;  /* 0x00000025170a7223 */ /* 0x140fe2000001001e */
[----:B------:R-:W-:Y:S01]  /*25b0*/  FFMA.FTZ R11, R23, R35, R30 ;  /* 0x00000023170b7223 */ /* 0x000fe2000001001e */
[----:B------:R-:W-:Y:S01]  /*25c0*/  FMUL.FTZ R23, R29, R6 ;  /* 0x000000061d177220 */ /* 0x000fe20000410000 */
[----:B------:R-:W-:Y:S01]  /*25d0*/  SHF.R.S32.HI R6, RZ, 0x1f, R12 ;  /* 0x0000001fff067819 */ /* 0x000fe2000001140c */
[----:B------:R-:W-:-:S03]  /*25e0*/  HADD2.F32 R5, -RZ, R5.H0_H0 ;  /* 0x20000005ff057230 */ /* 0x000fc60000004100 */
        /* <DEDUP_REMOVED lines=20> */
.L_x_2769:
        /* <DEDUP_REMOVED lines=14> */
.L_x_2771:
[----:B------:R-:W-:Y:S05]  /*2810*/  BSYNC B0 ;  /* 0x0000000000007941 */ /* 0x000fea0003800000 */
.L_x_2770:
        /* <DEDUP_REMOVED lines=11> */
.L_x_2772:
        /* <DEDUP_REMOVED lines=14> */
.L_x_2774:
[----:B------:R-:W-:Y:S05]  /*29b0*/  BSYNC B0 ;  /* 0x0000000000007941 */ /* 0x000fea0003800000 */
.L_x_2773:
        /* <DEDUP_REMOVED lines=11> */
.L_x_2775:
        /* <DEDUP_REMOVED lines=14> */
.L_x_2777:
[----:B------:R-:W-:Y:S05]  /*2b50*/  BSYNC B0 ;  /* 0x0000000000007941 */ /* 0x000fea0003800000 */
.L_x_2776:
        /* <DEDUP_REMOVED lines=11> */
.L_x_2778:
        /* <DEDUP_REMOVED lines=13> */
.L_x_2780:
[----:B------:R-:W-:Y:S05]  /*2ce0*/  BSYNC B0 ;  /* 0x0000000000007941 */ /* 0x000fea0003800000 */
.L_x_2779:
        /* <DEDUP_REMOVED lines=8> */
.L_x_2782:
        /* <DEDUP_REMOVED lines=9> */
.L_x_3353:


//--------------------- .text._Z35group_norm_nhwc_fwd_one_pass_kernelI11Fp16IOFp16WLi256ELi32ELi512EEv26Group_norm_nhwc_fwd_params --------------------------
	.section	.text._Z35group_norm_nhwc_fwd_one_pass_kernelI11Fp16IOFp16WLi256ELi32ELi512EEv26Group_norm_nhwc_fwd_params,"ax",@progbits
	.align	128
        .global         _Z35group_norm_nhwc_fwd_one_pass_kernelI11Fp16IOFp16WLi256ELi32ELi512EEv26Group_norm_nhwc_fwd_params
        .type           _Z35group_norm_nhwc_fwd_one_pass_kernelI11Fp16IOFp16WLi256ELi32ELi512EEv26Group_norm_nhwc_fwd_params,@function
        .size           _Z35group_norm_nhwc_fwd_one_pass_kernelI11Fp16IOFp16WLi256ELi32ELi512EEv26Group_norm_nhwc_fwd_params,(.L_x_3354 - _Z35group_norm_nhwc_fwd_one_pass_kernelI11Fp16IOFp16WLi256ELi32ELi512EEv26Group_norm_nhwc_fwd_params)
        .other          _Z35group_norm_nhwc_fwd_one_pass_kernelI11Fp16IOFp16WLi256ELi32ELi512EEv26Group_norm_nhwc_fwd_params,@"STO_CUDA_ENTRY STV_DEFAULT"
_Z35group_norm_nhwc_fwd_one_pass_kernelI11Fp16IOFp16WLi256ELi32ELi512EEv26Group_norm_nhwc_fwd_params:
.text._Z35group_norm_nhwc_fwd_one_pass_kernelI11Fp16IOFp16WLi256ELi32ELi512EEv26Group_norm_nhwc_fwd_params:
        /* <DEDUP_REMOVED lines=37> */
.L_x_2819:
        /* <DEDUP_REMOVED lines=298> */
.L_x_2784:
[----:B------:R-:W-:Y:S05]  /*14f0*/  BSYNC B0 ;  /* 0x0000000000007941 */ /* 0x000fea0003800000 */
.L_x_2783:
        /* <DEDUP_REMOVED lines=31> */
.L_x_2787:
[----:B------:R-:W2:Y:S04]  /*16f0*/  LDG.E.STRONG.GPU R20, desc[UR8][R16.64] ;  /* 0x0000000810147981 */ /* 0x000ea8000c1ef900 */
[----:B--2---:R-:W-:Y:S01]  /*1700*/  CCTL.IVALL ;  /* 0x00000000ff00798f */ /* 0x004fe20002000000 */
[----:B------:R-:W-:Y:S05]  /*1710*/  YIELD ;  /* 0x0000000000007946 */ /* 0x000fea0003800000 */
[----:B------:R-:W-:-:S13]  /*1720*/  ISETP.NE.AND P0, PT, R20, R15, PT ;  /* 0x0000000f1400720c */ /* 0x000fda0003f05270 */
[----:B------:R-:W-:Y:S05]  /*1730*/  @P0 BRA `(.L_x_2787) ;  /* 0xfffffffc00ec0947 */ /* 0x000fea000383ffff */
.L_x_2786:
        /* <DEDUP_REMOVED lines=17> */
.L_x_2791:
        /* <DEDUP_REMOVED lines=115> */
.L_x_2790:
        /* <DEDUP_REMOVED lines=61> */
.L_x_2792:
[----:B------:R-:W-:-:S13]  /*2350*/  ISETP.NE.OR P0, PT, R15, RZ, P0 ;  /* 0x000000ff0f00720c */ /* 0x000fda0000705670 */
[----:B------:R-:W-:Y:S05]  /*2360*/  @!P0 BRA `(.L_x_2788) ;  /* 0x00000000007c8947 */ /* 0x000fea0003800000 */
.L_x_2789:
        /* <DEDUP_REMOVED lines=31> */
.L_x_2788:
        /* <DEDUP_REMOVED lines=11> */
.L_x_2794:
[----:B------:R-:W-:Y:S05]  /*2610*/  BSYNC B0 ;  /* 0x0000000000007941 */ /* 0x000fea0003800000 */
.L_x_2793:
        /* <DEDUP_REMOVED lines=16> */
.L_x_2785:
        /* <DEDUP_REMOVED lines=71> */
[----:B------:R-:W-:Y:S02]  /*2b90*/  HADD2.F32 R10, -RZ, R3.H1_H1 ;  /* 0x30000003ff0a7230 */ /* 0x000fe40000004100 */
[--C-:B------:R-:W-:Y:S01]  /*2ba0*/  FADD.FTZ R28, R28, -R26.reuse ;  /* 0x8000001a1c1c7221 */ /* 0x100fe20000010000 */
[----:B------:R-:W-:Y:S01]  /*2bb0*/  FMUL.FTZ R30, R30, UR6 ;  /* 0x000000061e1e7c20 */ /* 0x000fe20008410000 */
[--C-:B------:R-:W-:Y:S01]  /*2bc0*/  FADD.FTZ R22, R22, -R26.reuse ;  /* 0x8000001a16167221 */ /* 0x100fe20000010000 */
[--C-:B------:R-:W-:Y:S01]  /*2bd0*/  FADD.FTZ R23, R23, -R26.reuse ;  /* 0x8000001a17177221 */ /* 0x100fe20000010000 */
[--C-:B------:R-:W-:Y:S01]  /*2be0*/  FADD.FTZ R24, R24, -R26.reuse ;  /* 0x8000001a18187221 */ /* 0x100fe20000010000 */
[----:B------:R-:W-:Y:S01]  /*2bf0*/  FADD.FTZ R25, R25, -R26 ;  /* 0x8000001a19197221 */ /* 0x000fe20000010000 */
[----:B------:R-:W-:Y:S01]  /*2c00*/  FMUL.FTZ R28, R28, UR6 ;  /* 0x000000061c1c7c20 */ /* 0x000fe20008410000 */
[----:B--2---:R-:W-:-:S02]  /*2c10*/  HADD2.F32 R4, -RZ, R13.H0_H0 ;  /* 0x2000000dff047230 */ /* 0x004fc40000004100 */
[----:B------:R-:W-:Y:S01]  /*2c20*/  FADD.FTZ R13, R21, -R26 ;  /* 0x8000001a150d7221 */ /* 0x000fe20000010000 */
[----:B------:R-:W-:Y:S02]  /*2c30*/  HADD2.F32 R21, -RZ, R3.H0_H0 ;  /* 0x20000003ff157230 */ /* 0x000fe40000004100 */
[----:B---3--:R-:W-:-:S03]  /*2c40*/  HADD2.F32 R19, -RZ, R19.H0_H0 ;  /* 0x20000013ff137230 */ /* 0x008fc60000004100 */
        /* <DEDUP_REMOVED lines=12> */
[----:B------:R-:W-:Y:S01]  /*2d10*/  SHF.R.S32.HI R29, RZ, 0x1f, R36 ;  /* 0x0000001fff1d7819 */ /* 0x000fe20000011424 */
[----:B----4-:R-:W-:-:S02]  /*2d20*/  HADD2.F32 R3, -RZ, R18.H0_H0 ;  /* 0x20000012ff037230 */ /* 0x010fc40000004100 */
[----:B-----5:R-:W-:Y:S01]  /*2d30*/  HADD2.F32 R20, -RZ, R20.H0_H0 ;  /* 0x20000014ff147230 */ /* 0x020fe20000004100 */
[----:B------:R-:W-:Y:S01]  /*2d40*/  ISETP.GE.AND.EX P0, PT, R29, UR17, PT, P0 ;  /* 0x000000111d007c0c */ /* 0x000fe2000bf06300 */
[--C-:B------:R-:W-:Y:S01]  /*2d50*/  FADD.FTZ R21, R21, -R26.reuse ;  /* 0x8000001a15157221 */ /* 0x100fe20000010000 */
[----:B------:R-:W-:Y:S02]  /*2d60*/  FADD.FTZ R26, R10, -R26 ;  /* 0x8000001a0a1a7221 */ /* 0x000fe40000010000 */
[----:B------:R-:W-:Y:S01]  /*2d70*/  ISETP.LT.U32.AND P0, PT, R27, 0x200, !P0 ;  /* 0x000002001b00780c */ /* 0x000fe20004701070 */
[----:B------:R-:W-:Y:S01]  /*2d80*/  FFMA.FTZ R27, R3, R30, R20 ;  /* 0x0000001e031b7223 */ /* 0x000fe20000010014 */
[----:B------:R-:W-:Y:S11]  /*2d90*/  @!P6 BRA `(.L_x_2795) ;  /* 0x000000000028e947 */ /* 0x000ff60003800000 */
        /* <DEDUP_REMOVED lines=10> */
.L_x_2795:
        /* <DEDUP_REMOVED lines=15> */
.L_x_2797:
[----:B------:R-:W-:Y:S05]  /*2f30*/  BSYNC B0 ;  /* 0x0000000000007941 */ /* 0x000fea0003800000 */
.L_x_2796:
        /* <DEDUP_REMOVED lines=12> */
.L_x_2798:
        /* <DEDUP_REMOVED lines=14> */
.L_x_2800:
[----:B------:R-:W-:Y:S05]  /*30e0*/  BSYNC B0 ;  /* 0x0000000000007941 */ /* 0x000fea0003800000 */
.L_x_2799:
        /* <DEDUP_REMOVED lines=44> */
.L_x_2801:
        /* <DEDUP_REMOVED lines=16> */
.L_x_2803:
[----:B------:R-:W-:Y:S05]  /*34b0*/  BSYNC B0 ;  /* 0x0000000000007941 */ /* 0x000fea0003800000 */
.L_x_2802:
        /* <DEDUP_REMOVED lines=11> */
.L_x_2804:
        /* <DEDUP_REMOVED lines=15> */
.L_x_2806:
[----:B------:R-:W-:Y:S05]  /*3660*/  BSYNC B0 ;  /* 0x0000000000007941 */ /* 0x000fea0003800000 */
.L_x_2805:
        /* <DEDUP_REMOVED lines=11> */
.L_x_2807:
        /* <DEDUP_REMOVED lines=14> */
.L_x_2809:
[----:B------:R-:W-:Y:S05]  /*3800*/  BSYNC B0 ;  /* 0x0000000000007941 */ /* 0x000fea0003800000 */
.L_x_2808:
        /* <DEDUP_REMOVED lines=11> */
.L_x_2810:
        /* <DEDUP_REMOVED lines=14> */
.L_x_2812:
[----:B------:R-:W-:Y:S05]  /*39a0*/  BSYNC B0 ;  /* 0x0000000000007941 */ /* 0x000fea0003800000 */
.L_x_2811:
        /* <DEDUP_REMOVED lines=11> */
.L_x_2813:
        /* <DEDUP_REMOVED lines=14> */
.L_x_2815:
[----:B------:R-:W-:Y:S05]  /*3b40*/  BSYNC B0 ;  /* 0x0000000000007941 */ /* 0x000fea0003800000 */
.L_x_2814:
        /* <DEDUP_REMOVED lines=11> */
.L_x_2816:
        /* <DEDUP_REMOVED lines=13> */
.L_x_2818:
[----:B------:R-:W-:Y:S05]  /*3cd0*/  BSYNC B0 ;  /* 0x0000000000007941 */ /* 0x000fea0003800000 */
.L_x_2817:
[----:B------:R-:W-:Y:S02]  /*3ce0*/  UIADD3 UR13, UR11, UR13, URZ ;  /* 0x0000000d0b0d7290 */ /* 0x000fe4000fffe03f */
[----:B------:R-:W-:Y:S02]  /*3cf0*/  UIADD3 UR4, UR4, 0x1, URZ ;  /* 0x0000000104047890 */ /* 0x000fe4000fffe03f */
[----:B------:R-:W-:-:S06]  /*3d00*/  UISETP.GE.AND UP0, UPT, UR13, UR5, UPT ;  /* 0x000000050d00728c */ /* 0x000fcc000bf06270 */
[----:B------:R-:W-:-:S13]  /*3d10*/  PLOP3.LUT P0, PT, PT, PT, UP0, 0x80, 0x0 ;  /* 0x000000000000781c */ /* 0x000fda0003f0f008 */
[----:B------:R-:W-:Y:S05]  /*3d20*/  @!P0 BRA `(.L_x_2819) ;  /* 0xffffffc400488947 */ /* 0x000fea000383ffff */
[----:B------:R-:W-:Y:S05]  /*3d30*/  EXIT ;  /* 0x000000000000794d */ /* 0x000fea0003800000 */
.L_x_2820:
        /* <DEDUP_REMOVED lines=12> */
.L_x_3354:


//--------------------- .text._Z35group_norm_nhwc_fwd_one_pass_kernelI11Fp16IOFp16WLi512ELi32ELi512EEv26Group_norm_nhwc_fwd_params --------------------------
	.section	.text._Z35group_norm_nhwc_fwd_one_pass_kernelI11Fp16IOFp16WLi512ELi32ELi512EEv26Group_norm_nhwc_fwd_params,"ax",@progbits
	.align	128
        .global         _Z35group_norm_nhwc_fwd_one_pass_kernelI11Fp16IOFp16WLi512ELi32ELi512EEv26Group_norm_nhwc_fwd_params
        .type           _Z35group_norm_nhwc_fwd_one_pass_kernelI11Fp16IOFp16WLi512ELi32ELi512EEv26Group_norm_nhwc_fwd_params,@function
        .size           _Z35group_norm_nhwc_fwd_one_pass_kernelI11Fp16IOFp16WLi512ELi32ELi512EEv26Group_norm_nhwc_fwd_params,(.L_x_3355 - _Z35group_norm_nhwc_fwd_one_pass_kernelI11Fp16IOFp16WLi512ELi32ELi512EEv26Group_norm_nhwc_fwd_params)
        .other          _Z35group_norm_nhwc_fwd_one_pass_kernelI11Fp16IOFp16WLi512ELi32ELi512EEv26Group_norm_nhwc_fwd_params,@"STO_CUDA_ENTRY STV_DEFAULT"
_Z35group_norm_nhwc_fwd_one_pass_kernelI11Fp16IOFp16WLi512ELi32ELi512EEv26Group_norm_nhwc_fwd_params:
.text._Z35group_norm_nhwc_fwd_one_pass_kernelI11Fp16IOFp16WLi512ELi32ELi512EEv26Group_norm_nhwc_fwd_params:
        /* <DEDUP_REMOVED lines=11> */
.L_x_2882:
        /* <DEDUP_REMOVED lines=516> */
.L_x_2822:
[----:B------:R-:W-:Y:S05]  /*20f0*/  BSYNC B0 ;  /* 0x0000000000007941 */ /* 0x000fea0003800000 */
.L_x_2821:
        /* <DEDUP_REMOVED lines=30> */
.L_x_2825:
[----:B0-----:R-:W2:Y:S04]  /*22e0*/  LDG.E.STRONG.GPU R23, desc[UR10][R18.64] ;  /* 0x0000000a12177981 */ /* 0x001ea8000c1ef900 */
[----:B--2---:R-:W-:Y:S01]  /*22f0*/  CCTL.IVALL ;  /* 0x00000000ff00798f */ /* 0x004fe20002000000 */
[----:B------:R-:W-:Y:S05]  /*2300*/  YIELD ;  /* 0x0000000000007946 */ /* 0x000fea0003800000 */
[----:B------:R-:W-:-:S13]  /*2310*/  ISETP.NE.AND P6, PT, R23, R48, PT ;  /* 0x000000301700720c */ /* 0x000fda0003fc5270 */
[----:B------:R-:W-:Y:S05]  /*2320*/  @P6 BRA `(.L_x_2825) ;  /* 0xfffffffc00ec6947 */ /* 0x000fea000383ffff */
.L_x_2824:
        /* <DEDUP_REMOVED lines=20> */
.L_x_2829:
        /* <DEDUP_REMOVED lines=117> */
.L_x_2828:
        /* <DEDUP_REMOVED lines=62> */
.L_x_2830:
[----:B------:R-:W-:-:S06]  /*2fa0*/  UISETP.NE.OR UP0, UPT, UR7, URZ, UP0 ;  /* 0x0000003f0700728c */ /* 0x000fcc0008705670 */
[----:B------:R-:W-:-:S13]  /*2fb0*/  PLOP3.LUT P6, PT, PT, PT, UP0, 0x80, 0x0 ;  /* 0x000000000000781c */ /* 0x000fda0003fcf008 */
[----:B------:R-:W-:Y:S05]  /*2fc0*/  @!P6 BRA `(.L_x_2826) ;  /* 0x000000000088e947 */ /* 0x000fea0003800000 */
.L_x_2827:
[----:B------:R-:W0:Y:S01]  /*2fd0*/  S2UR UR8, SR_CTAID.X ;  /* 0x00000000000879c3 */ /* 0x000e220000002500 */
[----:B------:R-:W-:Y:S01]  /*2fe0*/  NOP ;  /* 0x0000000000007918 */ /* 0x000fe20000000000 */
.L_x_2831:
        /* <DEDUP_REMOVED lines=32> */
.L_x_2826:
        /* <DEDUP_REMOVED lines=10> */
.L_x_2833:
[----:B------:R-:W-:Y:S05]  /*3290*/  BSYNC B0 ;  /* 0x0000000000007941 */ /* 0x000fea0003800000 */
.L_x_2832:
        /* <DEDUP_REMOVED lines=17> */
.L_x_2823:
        /* <DEDUP_REMOVED lines=56> */
[----:B--2---:R-:W-:Y:S02]  /*3730*/  HADD2.F32 R22, -RZ, R22.H0_H0 ;  /* 0x20000016ff167230 */ /* 0x004fe40000004100 */
[----:B---3--:R-:W-:Y:S02]  /*3740*/  HADD2.F32 R21, -RZ, R21.H0_H0 ;  /* 0x20000015ff157230 */ /* 0x008fe40000004100 */
[----:B----4-:R-:W-:Y:S02]  /*3750*/  HADD2.F32 R19, -RZ, R37.H0_H0 ;  /* 0x20000025ff137230 */ /* 0x010fe40000004100 */
[----:B-----5:R-:W-:-:S03]  /*3760*/  HADD2.F32 R18, -RZ, R42.H0_H0 ;  /* 0x2000002aff127230 */ /* 0x020fc60000004100 */
[----:B------:R-:W-:Y:S01]  /*3770*/  FFMA.FTZ R44, R22, R10, R19 ;  /* 0x0000000a162c7223 */ /* 0x000fe20000010013 */
[--C-:B------:R-:W-:Y:S02]  /*3780*/  HADD2.F32 R42, -RZ, R11.reuse.H0_H0 ;  /* 0x2000000bff2a7230 */ /* 0x100fe40000004100 */
[----:B------:R-:W-:Y:S02]  /*3790*/  HADD2.F32 R37, -RZ, R11.H1_H1 ;  /* 0x3000000bff257230 */ /* 0x000fe40000004100 */
        /* <DEDUP_REMOVED lines=12> */
.L_x_2834:
        /* <DEDUP_REMOVED lines=15> */
.L_x_2836:
[----:B------:R-:W-:Y:S05]  /*3950*/  BSYNC B0 ;  /* 0x0000000000007941 */ /* 0x000fea0003800000 */
.L_x_2835:
        /* <DEDUP_REMOVED lines=23> */
.L_x_2837:
        /* <DEDUP_REMOVED lines=14> */
.L_x_2839:
[----:B------:R-:W-:Y:S05]  /*3bb0*/  BSYNC B0 ;  /* 0x0000000000007941 */ /* 0x000fea0003800000 */
.L_x_2838:
        /* <DEDUP_REMOVED lines=17> */
.L_x_2840:
        /* <DEDUP_REMOVED lines=14> */
.L_x_2842:
[----:B------:R-:W-:Y:S05]  /*3db0*/  BSYNC B0 ;  /* 0x0000000000007941 */ /* 0x000fea0003800000 */
.L_x_2841:
        /* <DEDUP_REMOVED lines=17> */
.L_x_2843:
        /* <DEDUP_REMOVED lines=17> */
.L_x_2845:
[----:B------:R-:W-:Y:S05]  /*3fe0*/  BSYNC B0 ;  /* 0x0000000000007941 */ /* 0x000fea0003800000 */
.L_x_2844:
        /* <DEDUP_REMOVED lines=23> */
.L_x_2846:
        /* <DEDUP_REMOVED lines=17> */
.L_x_2848:
[----:B------:R-:W-:Y:S05]  /*4270*/  BSYNC B0 ;  /* 0x0000000000007941 */ /* 0x000fea0003800000 */
.L_x_2847:
        /* <DEDUP_REMOVED lines=17> */
.L_x_2849:
        /* <DEDUP_REMOVED lines=17> */
.L_x_2851:
[----:B------:R-:W-:Y:S05]  /*44a0*/  BSYNC B0 ;  /* 0x0000000000007941 */ /* 0x000fea0003800000 */
.L_x_2850:
        /* <DEDUP_REMOVED lines=17> */
.L_x_2852:
        /* <DEDUP_REMOVED lines=17> */
.L_x_2854:
[----:B------:R-:W-:Y:S05]  /*46d0*/  BSYNC B0 ;  /* 0x0000000000007941 */ /* 0x000fea0003800000 */
.L_x_2853:
        /* <DEDUP_REMOVED lines=22> */
.L_x_2855:
        /* <DEDUP_REMOVED lines=17> */
.L_x_2857:
[----:B------:R-:W-:Y:S05]  /*4950*/  BSYNC B0 ;  /* 0x0000000000007941 */ /* 0x000fea0003800000 */
.L_x_2856:
        /* <DEDUP_REMOVED lines=18> */
.L_x_2858:
        /* <DEDUP_REMOVED lines=17> */
.L_x_2860:
[----:B------:R-:W-:Y:S05]  /*4b90*/  BSYNC B0 ;  /* 0x0000000000007941 */ /* 0x000fea0003800000 */
.L_x_2859:
        /* <DEDUP_REMOVED lines=21> */
.L_x_2861:
        /* <DEDUP_REMOVED lines=17> */
.L_x_2863:
[----:B------:R-:W-:Y:S05]  /*4e00*/  BSYNC B0 ;  /* 0x0000000000007941 */ /* 0x000fea0003800000 */
.L_x_2862:
        /* <DEDUP_REMOVED lines=71> */
.L_x_2864:
        /* <DEDUP_REMOVED lines=14> */
.L_x_2866:
[----:B------:R-:W-:Y:S05]  /*5360*/  BSYNC B0 ;  /* 0x0000000000007941 */ /* 0x000fea0003800000 */
.L_x_2865:
        /* <DEDUP_REMOVED lines=11> */
.L_x_2867:
        /* <DEDUP_REMOVED lines=15> */
.L_x_2869:
[----:B------:R-:W-:Y:S05]  /*5510*/  BSYNC B0 ;  /* 0x0000000000007941 */ /* 0x000fea0003800000 */
.L_x_2868:
        /* <DEDUP_REMOVED lines=11> */
.L_x_2870:
        /* <DEDUP_REMOVED lines=14> */
.L_x_2872:
[----:B------:R-:W-:Y:S05]  /*56b0*/  BSYNC B0 ;  /* 0x0000000000007941 */ /* 0x000fea0003800000 */
.L_x_2871:
        /* <DEDUP_REMOVED lines=11> */
.L_x_2873:
        /* <DEDUP_REMOVED lines=14> */
.L_x_2875:
[----:B------:R-:W-:Y:S05]  /*5850*/  BSYNC B0 ;  /* 0x0000000000007941 */ /* 0x000fea0003800000 */
.L_x_2874:
        /* <DEDUP_REMOVED lines=11> */
.L_x_2876:
        /* <DEDUP_REMOVED lines=14> */
.L_x_2878:
[----:B------:R-:W-:Y:S05]  /*59f0*/  BSYNC B0 ;  /* 0x0000000000007941 */ /* 0x000fea0003800000 */
.L_x_2877:
        /* <DEDUP_REMOVED lines=11> */
.L_x_2879:
        /* <DEDUP_REMOVED lines=13> */
.L_x_2881:
[----:B------:R-:W-:Y:S05]  /*5b80*/  BSYNC B0 ;  /* 0x0000000000007941 */ /* 0x000fea0003800000 */
.L_x_2880:
        /* <DEDUP_REMOVED lines=10> */
.L_x_2883:
        /* <DEDUP_REMOVED lines=13> */
.L_x_3355:


//--------------------- .text._Z35group_norm_nhwc_fwd_one_pass_kernelI11Fp32IOFp32WLi64ELi32ELi512EEv26Group_norm_nhwc_fwd_params --------------------------
	.section	.text._Z35group_norm_nhwc_fwd_one_pass_kernelI11Fp32IOFp32WLi64ELi32ELi512EEv26Group_norm_nhwc_fwd_params,"ax",@progbits
	.align	128
        .global         _Z35group_norm_nhwc_fwd_one_pass_kernelI11Fp32IOFp32WLi64ELi32ELi512EEv26Group_norm_nhwc_fwd_params
        .type           _Z35group_norm_nhwc_fwd_one_pass_kernelI11Fp32IOFp32WLi64ELi32ELi512EEv26Group_norm_nhwc_fwd_params,@function
        .size           _Z35group_norm_nhwc_fwd_one_pass_kernelI11Fp32IOFp32WLi64ELi32ELi512EEv26Group_norm_nhwc_fwd_params,(.L_x_3356 - _Z35group_norm_nhwc_fwd_one_pass_kernelI11Fp32IOFp32WLi64ELi32ELi512EEv26Group_norm_nhwc_fwd_params)
        .other          _Z35group_norm_nhwc_fwd_one_pass_kernelI11Fp32IOFp32WLi64ELi32ELi512EEv26Group_norm_nhwc_fwd_params,@"STO_CUDA_ENTRY STV_DEFAULT"
_Z35group_norm_nhwc_fwd_one_pass_kernelI11Fp32IOFp32WLi64ELi32ELi512EEv26Group_norm_nhwc_fwd_params:
.text._Z35group_norm_nhwc_fwd_one_pass_kernelI11Fp32IOFp32WLi64ELi32ELi512EEv26Group_norm_nhwc_fwd_params:
        /* <DEDUP_REMOVED lines=19> */
.L_x_2899:
[----:B0-----:R-:W0:Y:S01]  /*0130*/  LDC R8, c[0x0][0x288] ;  /* 0x0000a200ff087b82 */ /* 0x001e220000000800 */
[----:B------:R-:W-:Y:S01]  /*0140*/  SHF.R.U32.HI R13, RZ, 0x4, R6 ;  /* 0x00000004ff0d7819 */ /* 0x000fe20000011606 */
[----:B------:R-:W-:-:S06]  /*0150*/  ULDC.64 UR6, c[0x0][0x278] ;  /* 0x00009e0000067ab9 */ /* 0x000fcc0000000a00 */
[----:B------:R-:W1:Y:S08]  /*0160*/  S2UR UR5, SR_CTAID.X ;  /* 0x00000000000579c3 */ /* 0x000e700000002500 */
[----:B------:R-:W1:Y:S01]  /*0170*/  LDC R12, c[0x0][0x294] ;  /* 0x0000a500ff0c7b82 */ /* 0x000e620000000800 */
[----:B0-----:R-:W-:Y:S02]  /*0180*/  IABS R5, R8 ;  /* 0x0000000800057213 */ /* 0x001fe40000000000 */
[----:B------:R-:W-:-:S02]  /*0190*/  ISETP.NE.AND P3, PT, R8, RZ, PT ;  /* 0x000000ff0800720c */ /* 0x000fc40003f65270 */
[----:B------:R-:W0:Y:S01]  /*01a0*/  I2F.RP R4, R5 ;  /* 0x0000000500047306 */ /* 0x000e220000209400 */
[----:B-1----:R-:W-:-:S07]  /*01b0*/  IMAD R13, R12, UR5, R13 ;  /* 0x000000050c0d7c24 */ /* 0x002fce000f8e020d */
[----:B0-----:R-:W0:Y:S01]  /*01c0*/  MUFU.RCP R4, R4 ;  /* 0x0000000400047308 */ /* 0x001e220000001000 */
[C---:B------:R-:W-:Y:S02]  /*01d0*/  IADD3 R12, R13.reuse, 0x20, RZ ;  /* 0x000000200d0c7810 */ /* 0x040fe40007ffe0ff */
[----:B------:R-:W-:Y:S02]  /*01e0*/  ISETP.GE.U32.AND P0, PT, R13, UR6, PT ;  /* 0x000000060d007c0c */ /* 0x000fe4000bf06070 */
[----:B------:R-:W-:Y:S02]  /*01f0*/  SHF.R.S32.HI R17, RZ, 0x1f, R13 ;  /* 0x0000001fff117819 */ /* 0x000fe4000001140d */
[----:B------:R-:W-:Y:S02]  /*0200*/  SHF.R.S32.HI R15, RZ, 0x1f, R12 ;  /* 0x0000001fff0f7819 */ /* 0x000fe4000001140c */
[----:B------:R-:W-:-:S04]  /*0210*/  ISETP.GE.AND.EX P0, PT, R17, UR7, PT, P0 ;  /* 0x0000000711007c0c */ /* 0x000fc8000bf06300 */
[----:B------:R-:W-:Y:S02]  /*0220*/  ISETP.GT.U32.OR P0, PT, R6, 0x1ff, P0 ;  /* 0x000001ff0600780c */ /* 0x000fe40000704470 */
[----:B0-----:R-:W-:-:S04]  /*0230*/  IADD3 R2, R4, 0xffffffe, RZ ;  /* 0x0ffffffe04027810 */ /* 0x001fc80007ffe0ff */
[----:B------:R0:W1:Y:S02]  /*0240*/  F2I.FTZ.U32.TRUNC.NTZ R3, R2 ;  /* 0x0000000200037305 */ /* 0x000064000021f000 */
[----:B0-----:R-:W-:Y:S02]  /*0250*/  MOV R2, RZ ;  /* 0x000000ff00027202 */ /* 0x001fe40000000f00 */
[----:B-1----:R-:W-:-:S05]  /*0260*/  IADD3 R10, RZ, -R3, RZ ;  /* 0x80000003ff0a7210 */ /* 0x002fca0007ffe0ff */
[----:B------:R-:W-:Y:S01]  /*0270*/  IMAD R9, R10, R5, RZ ;  /* 0x000000050a097224 */ /* 0x000fe200078e02ff */
[----:B------:R-:W-:-:S03]  /*0280*/  IABS R10, R21 ;  /* 0x00000015000a7213 */ /* 0x000fc60000000000 */
[----:B------:R-:W-:Y:S01]  /*0290*/  IMAD.HI.U32 R3, R3, R9, R2 ;  /* 0x0000000903037227 */ /* 0x000fe200078e0002 */
[----:B------:R-:W-:-:S04]  /*02a0*/  SHF.L.U32 R9, R6, 0x1, RZ ;  /* 0x0000000106097819 */ /* 0x000fc800000006ff */
[----:B------:R-:W-:Y:S01]  /*02b0*/  LOP3.LUT R9, R9, 0x1e, RZ, 0xc0, !PT ;  /* 0x0000001e09097812 */ /* 0x000fe200078ec0ff */
        /* <DEDUP_REMOVED lines=8> */
[----:B------:R-:W-:Y:S02]  /*0340*/  ISETP.GE.U32.AND P4, PT, R2, R5, PT ;  /* 0x000000050200720c */ /* 0x000fe40003f86070 */
[----:B------:R-:W-:-:S04]  /*0350*/  ISETP.GE.U32.AND P1, PT, R12, UR6, PT ;  /* 0x000000060c007c0c */ /* 0x000fc8000bf26070 */
[----:B------:R-:W-:Y:S01]  /*0360*/  ISETP.GE.AND.EX P1, PT, R15, UR7, PT, P1 ;  /* 0x000000070f007c0c */ /* 0x000fe2000bf26310 */
[----:B------:R-:W-:-:S03]  /*0370*/  ULDC.64 UR6, c[0x0][0x280] ;  /* 0x0000a00000067ab9 */ /* 0x000fc60000000a00 */
[----:B------:R-:W-:-:S03]  /*0380*/  ISETP.GT.U32.OR P1, PT, R6, 0x1ff, P1 ;  /* 0x000001ff0600780c */ /* 0x000fc60000f24470 */
[----:B------:R-:W-:-:S04]  /*0390*/  @P4 IADD3 R3, R3, 0x1, RZ ;  /* 0x0000000103034810 */ /* 0x000fc80007ffe0ff */
[----:B------:R-:W-:Y:S02]  /*03a0*/  MOV R23, R3 ;  /* 0x0000000300177202 */ /* 0x000fe40000000f00 */
[----:B------:R-:W0:Y:S02]  /*03b0*/  @!P0 LDC.64 R2, c[0x0][0x270] ;  /* 0x00009c00ff028b82 */ /* 0x000e240000000a00 */
[----:B------:R-:W-:Y:S02]  /*03c0*/  @!P2 IADD3 R23, -R23, RZ, RZ ;  /* 0x000000ff1717a210 */ /* 0x000fe40007ffe1ff */
[----:B------:R-:W-:-:S04]  /*03d0*/  @!P3 LOP3.LUT R23, RZ, R8, RZ, 0x33, !PT ;  /* 0x00000008ff17b212 */ /* 0x000fc800078e33ff */
[----:B------:R-:W-:Y:S01]  /*03e0*/  IADD3 R10, -R23, RZ, RZ ;  /* 0x000000ff170a7210 */ /* 0x000fe20007ffe1ff */
[----:B------:R-:W1:Y:S04]  /*03f0*/  @!P1 LDC.64 R4, c[0x0][0x270] ;  /* 0x00009c00ff049b82 */ /* 0x000e680000000a00 */
[----:B------:R-:W-:Y:S01]  /*0400*/  IMAD R8, R8, R10, R21 ;  /* 0x0000000a08087224 */ /* 0x000fe200078e0215 */
[----:B------:R-:W-:-:S04]  /*0410*/  SHF.R.S32.HI R10, RZ, 0x1f, R23 ;  /* 0x0000001fff0a7819 */ /* 0x000fc80000011417 */
[----:B------:R-:W-:Y:S01]  /*0420*/  LEA R26, R8, R9, 0x5 ;  /* 0x00000009081a7211 */ /* 0x000fe200078e28ff */
[----:B------:R-:W-:Y:S01]  /*0430*/  IMAD R14, R10, UR6, RZ ;  /* 0x000000060a0e7c24 */ /* 0x000fe2000f8e02ff */
[----:B------:R-:W2:Y:S02]  /*0440*/  @!P0 LDC.64 R8, c[0x0][0x220] ;  /* 0x00008800ff088b82 */ /* 0x000ea40000000a00 */
[----:B------:R-:W-:Y:S01]  /*0450*/  SHF.R.S32.HI R27, RZ, 0x1f, R26 ;  /* 0x0000001fff1b7819 */ /* 0x000fe2000001141a */
[----:B------:R-:W-:Y:S02]  /*0460*/  IMAD R25, R23, UR7, R14 ;  /* 0x0000000717197c24 */ /* 0x000fe4000f8e020e */
[----:B0-----:R-:W-:Y:S02]  /*0470*/  @!P0 IMAD R14, R17, R2, RZ ;  /* 0x00000002110e8224 */ /* 0x001fe400078e02ff */
[----:B------:R-:W-:Y:S01]  /*0480*/  IMAD.WIDE.U32 R22, R23, UR6, R26 ;  /* 0x0000000617167c25 */ /* 0x000fe2000f8e001a */
[----:B------:R-:W0:Y:S03]  /*0490*/  @!P1 LDC.64 R10, c[0x0][0x220] ;  /* 0x00008800ff0a9b82 */ /* 0x000e260000000a00 */
[----:B------:R-:W-:Y:S01]  /*04a0*/  @!P0 IMAD R17, R13, R3, R14 ;  /* 0x000000030d118224 */ /* 0x000fe200078e020e */
[----:B------:R-:W-:Y:S01]  /*04b0*/  IADD3 R25, R23, R25, RZ ;  /* 0x0000001917197210 */ /* 0x000fe20007ffe0ff */
[----:B-1----:R-:W-:Y:S01]  /*04c0*/  @!P1 IMAD R15, R15, R4, RZ ;  /* 0x000000040f0f9224 */ /* 0x002fe200078e02ff */
[----:B------:R-:W-:-:S02]  /*04d0*/  @!P0 MOV R24, R22 ;  /* 0x0000001600188202 */ /* 0x000fc40000000f00 */
[----:B------:R-:W-:-:S03]  /*04e0*/  @!P1 MOV R14, R22 ;  /* 0x00000016000e9202 */ /* 0x000fc60000000f00 */
[----:B------:R-:W-:-:S04]  /*04f0*/  @!P0 IMAD.WIDE.U32 R2, R13, R2, R24 ;  /* 0x000000020d028225 */ /* 0x000fc800078e0018 */
[----:B------:R-:W-:Y:S01]  /*0500*/  @!P1 IMAD R13, R12, R5, R15 ;  /* 0x000000050c0d9224 */ /* 0x000fe200078e020f */
[----:B------:R-:W-:Y:S02]  /*0510*/  @!P1 MOV R15, R25 ;  /* 0x00000019000f9202 */ /* 0x000fe40000000f00 */
[----:B------:R-:W-:Y:S02]  /*0520*/  @!P0 IADD3 R3, R3, R17, RZ ;  /* 0x0000001103038210 */ /* 0x000fe40007ffe0ff */
[----:B--2---:R-:W-:Y:S01]  /*0530*/  @!P0 LEA R8, P2, R2, R8, 0x2 ;  /* 0x0000000802088211 */ /* 0x004fe200078410ff */
[----:B------:R-:W-:-:S03]  /*0540*/  @!P1 IMAD.WIDE.U32 R4, R12, R4, R14 ;  /* 0x000000040c049225 */ /* 0x000fc600078e000e */
[----:B------:R-:W-:Y:S02]  /*0550*/  @!P0 LEA.HI.X R9, R2, R9, R3, 0x2, P2 ;  /* 0x0000000902098211 */ /* 0x000fe400010f1403 */
[----:B------:R-:W-:Y:S02]  /*0560*/  @!P1 IADD3 R5, R5, R13, RZ ;  /* 0x0000000d05059210 */ /* 0x000fe40007ffe0ff */
[C---:B0-----:R-:W-:Y:S02]  /*0570*/  @!P1 LEA R10, P3, R4.reuse, R10, 0x2 ;  /* 0x0000000a040a9211 */ /* 0x041fe400078610ff */
[----:B------:R-:W-:Y:S02]  /*0580*/  MOV R3, RZ ;  /* 0x000000ff00037202 */ /* 0x000fe40000000f00 */
[----:B------:R-:W-:Y:S02]  /*0590*/  MOV R2, RZ ;  /* 0x000000ff00027202 */ /* 0x000fe40000000f00 */
[----:B------:R-:W-:-:S02]  /*05a0*/  @!P1 LEA.HI.X R11, R4, R11, R5, 0x2, P3 ;  /* 0x0000000b040b9211 */ /* 0x000fc400018f1405 */
[----:B------:R-:W-:Y:S02]  /*05b0*/  CS2R R4, SRZ ;  /* 0x0000000000047805 */ /* 0x000fe4000001ff00 */
[----:B------:R-:W2:Y:S04]  /*05c0*/  @!P0 LDG.E.64 R2, desc[UR8][R8.64] ;  /* 0x0000000808028981 */ /* 0x000ea8000c1e1b00 */
[----:B------:R-:W3:Y:S01]  /*05d0*/  @!P1 LDG.E.64 R4, desc[UR8][R10.64] ;  /* 0x000000080a049981 */ /* 0x000ee2000c1e1b00 */
[C---:B------:R-:W-:Y:S01]  /*05e0*/  ISETP.GT.AND P0, PT, R0.reuse, 0x1e, PT ;  /* 0x0000001e0000780c */ /* 0x040fe20003f04270 */
[----:B------:R-:W-:Y:S01]  /*05f0*/  BSSY B0, `(.L_x_2884) ;  /* 0x0000051000007945 */ /* 0x000fe20003800000 */
[----:B------:R-:W-:Y:S02]  /*0600*/  ISETP.NE.AND P2, PT, R0, RZ, PT ;  /* 0x000000ff0000720c */ /* 0x000fe40003f45270 */
[----:B------:R-:W-:Y:S01]  /*0610*/  ISETP.NE.AND P1, PT, R6, RZ, PT ;  /* 0x000000ff0600720c */ /* 0x000fe20003f25270 */
[----:B--2---:R-:W-:Y:S01]  /*0620*/  FMUL.FTZ R13, R3, R3 ;  /* 0x00000003030d7220 */ /* 0x004fe20000410000 */
[----:B------:R-:W-:Y:S01]  /*0630*/  FADD.FTZ R12, R2, R3 ;  /* 0x00000003020c7221 */ /* 0x000fe20000010000 */
[----:B---3--:R-:W-:-:S02]  /*0640*/  FMUL.FTZ R17, R5, R5 ;  /* 0x0000000505117220 */ /* 0x008fc40000410000 */
[----:B------:R-:W-:Y:S01]  /*0650*/  FFMA.FTZ R13, R2, R2, R13 ;  /* 0x00000002020d7223 */ /* 0x000fe2000001000d */
        /* <DEDUP_REMOVED lines=74> */
.L_x_2885:
[----:B------:R-:W-:Y:S05]  /*0b00*/  BSYNC B0 ;  /* 0x0000000000007941 */ /* 0x000fea0003800000 */
.L_x_2884:
        /* <DEDUP_REMOVED lines=14> */
[----:B------:R-:W-:-:S05]  /*0bf0*/  SHF.L.U32 R19, R14, 0x1, RZ ;  /* 0x000000010e137819 */ /* 0x000fca00000006ff */
[----:B---3--:R-:W-:Y:S01]  /*0c00*/  IMAD.WIDE R10, R19, 0x4, R10 ;  /* 0x00000004130a7825 */ /* 0x008fe200078e020a */
[----:B--2---:R-:W-:-:S03]  /*0c10*/  IADD3 R19, R15, R18, RZ ;  /* 0x000000120f137210 */ /* 0x004fc60007ffe0ff */
        /* <DEDUP_REMOVED lines=13> */
.L_x_2888:
[----:B-1----:R-:W2:Y:S04]  /*0cf0*/  LDG.E.STRONG.GPU R10, desc[UR8][R8.64] ;  /* 0x00000008080a7981 */ /* 0x002ea8000c1ef900 */
[----:B--2---:R-:W-:Y:S01]  /*0d00*/  CCTL.IVALL ;  /* 0x00000000ff00798f */ /* 0x004fe20002000000 */
[----:B------:R-:W-:Y:S05]  /*0d10*/  YIELD ;  /* 0x0000000000007946 */ /* 0x000fea0003800000 */
[----:B------:R-:W-:-:S13]  /*0d20*/  ISETP.NE.AND P0, PT, R10, R19, PT ;  /* 0x000000130a00720c */ /* 0x000fda0003f05270 */
[----:B------:R-:W-:Y:S05]  /*0d30*/  @P0 BRA `(.L_x_2888) ;  /* 0xfffffffc00ec0947 */ /* 0x000fea000383ffff */
.L_x_2887:
        /* <DEDUP_REMOVED lines=12> */
.L_x_2890:
        /* <DEDUP_REMOVED lines=18> */
[----:B------:R-:W2:Y:S01]  /*0f20*/  @!P3 LDC R10, c[0x0][0x10] ;  /* 0x00000400ff0abb82 */ /* 0x000ea20000000800 */
[----:B------:R-:W-:Y:S01]  /*0f30*/  @!P3 LOP3.LUT R15, R7, 0x1, RZ, 0xc0, !PT ;  /* 0x00000001070fb812 */ /* 0x000fe200078ec0ff */
[----:B------:R-:W3:Y:S04]  /*0f40*/  @!P0 S2R R29, SR_CTAID.Y ;  /* 0x00000000001d8919 */ /* 0x000ee80000002600 */
[----:B--2---:R-:W-:-:S04]  /*0f50*/  @!P3 IMAD R15, R10, R15, RZ ;  /* 0x0000000f0a0fb224 */ /* 0x004fc800078e02ff */
[----:B------:R-:W-:Y:S02]  /*0f60*/  @!P3 IMAD R15, R15, R16, RZ ;  /* 0x000000100f0fb224 */ /* 0x000fe400078e02ff */
[----:B-1----:R-:W-:Y:S02]  /*0f70*/  @!P3 IMAD R19, R19, R10, R11 ;  /* 0x0000000a1313b224 */ /* 0x002fe400078e020b */
[----:B------:R-:W1:Y:S01]  /*0f80*/  @!P3 LDC.64 R10, c[0x0][0x248] ;  /* 0x00009200ff0abb82 */ /* 0x000e620000000a00 */
[----:B0-----:R-:W-:Y:S01]  /*0f90*/  @!P2 FADD.FTZ R12, R12, R8 ;  /* 0x000000080c0ca221 */ /* 0x001fe20000010000 */
[----:B------:R-:W-:-:S06]  /*0fa0*/  @!P2 FADD.FTZ R13, R13, R9 ;  /* 0x000000090d0da221 */ /* 0x000fcc0000010000 */
[----:B------:R-:W3:Y:S01]  /*0fb0*/  @!P0 LDC R8, c[0x0][0x10] ;  /* 0x00000400ff088b82 */ /* 0x000ee20000000800 */
[----:B------:R-:W-:Y:S02]  /*0fc0*/  @!P3 SHF.L.U32 R9, R15, 0x1, RZ ;  /* 0x000000010f09b819 */ /* 0x000fe400000006ff */
[----:B------:R-:W-:Y:S01]  /*0fd0*/  @!P0 LOP3.LUT R15, R7, 0x1, RZ, 0xc0, !PT ;  /* 0x00000001070f8812 */ /* 0x000fe200078ec0ff */
[----:B---3--:R-:W-:Y:S01]  /*0fe0*/  @!P0 IMAD R29, R14, R8, R29 ;  /* 0x000000080e1d8224 */ /* 0x008fe200078e021d */
[----:B------:R-:W-:-:S03]  /*0ff0*/  IADD3 R14, R17, 0x3, RZ ;  /* 0x00000003110e7810 */ /* 0x000fc60007ffe0ff */
[----:B------:R-:W-:Y:S02]  /*1000*/  @!P0 IMAD R15, R8, R15, RZ ;  /* 0x0000000f080f8224 */ /* 0x000fe400078e02ff */
[----:B-1----:R-:W-:Y:S01]  /*1010*/  @!P3 IMAD.WIDE R8, R9, 0x4, R10 ;  /* 0x000000040908b825 */ /* 0x002fe200078e020a */
[----:B------:R-:W-:Y:S01]  /*1020*/  ISETP.EQ.OR P2, PT, R14, UR5, P1 ;  /* 0x000000050e007c0c */ /* 0x000fe20008f42670 */
[----:B------:R-:W0:Y:S02]  /*1030*/  @!P0 LDC.64 R10, c[0x0][0x248] ;  /* 0x00009200ff0a8b82 */ /* 0x000e240000000a00 */
[----:B------:R-:W-:-:S04]  /*1040*/  @!P3 IMAD.WIDE.U32 R8, R19, 0x8, R8 ;  /* 0x000000081308b825 */ /* 0x000fc800078e0008 */
[----:B------:R-:W-:Y:S02]  /*1050*/  @!P0 IMAD R19, R15, R16, RZ ;  /* 0x000000100f138224 */ /* 0x000fe400078e02ff */
[----:B------:R-:W2:Y:S04]  /*1060*/  @!P3 LDG.E.64 R8, desc[UR8][R8.64] ;  /* 0x000000080808b981 */ /* 0x000ea8000c1e1b00 */
[----:B------:R-:W-:Y:S01]  /*1070*/  @!P2 LOP3.LUT R28, R7, 0x1, RZ, 0xc0, !PT ;  /* 0x00000001071ca812 */ /* 0x000fe200078ec0ff */
[----:B------:R-:W1:Y:S01]  /*1080*/  @!P2 S2R R15, SR_CTAID.Y ;  /* 0x00000000000fa919 */ /* 0x000e620000002600 */
[----:B------:R-:W-:-:S05]  /*1090*/  @!P0 SHF.L.U32 R19, R19, 0x1, RZ ;  /* 0x0000000113138819 */ /* 0x000fca00000006ff */
[----:B0-----:R-:W-:Y:S02]  /*10a0*/  @!P0 IMAD.WIDE R10, R19, 0x4, R10 ;  /* 0x00000004130a8825 */ /* 0x001fe400078e020a */
        /* <DEDUP_REMOVED lines=21> */
.L_x_2889:
        /* <DEDUP_REMOVED lines=19> */
.L_x_2892:
[----:B------:R-:W-:Y:S05]  /*1330*/  BSYNC B0 ;  /* 0x0000000000007941 */ /* 0x000fea0003800000 */
.L_x_2891:
        /* <DEDUP_REMOVED lines=24> */
[----:B-1----:R-:W-:Y:S02]  /*14c0*/  @!P0 IMAD.WIDE R10, R29, 0x4, R10 ;  /* 0x000000041d0a8825 */ /* 0x002fe400078e020a */
[----:B------:R-:W0:Y:S02]  /*14d0*/  @!P2 LDG.E.64 R8, desc[UR8][R8.64] ;  /* 0x000000080808a981 */ /* 0x000e24000c1e1b00 */
[----:B------:R-:W-:-:S06]  /*14e0*/  @!P0 IMAD.WIDE.U32 R10, R15, 0x8, R10 ;  /* 0x000000080f0a8825 */ /* 0x000fcc00078e000a */
[----:B------:R-:W2:Y:S01]  /*14f0*/  @!P0 LDG.E.64 R10, desc[UR8][R10.64] ;  /* 0x000000080a0a8981 */ /* 0x000ea2000c1e1b00 */
[----:B0-----:R-:W-:Y:S01]  /*1500*/  @!P2 FADD.FTZ R12, R12, R8 ;  /* 0x000000080c0ca221 */ /* 0x001fe20000010000 */
[----:B------:R-:W-:-:S03]  /*1510*/  @!P2 FADD.FTZ R13, R13, R9 ;  /* 0x000000090d0da221 */ /* 0x000fc60000010000 */
[----:B--2---:R-:W-:Y:S01]  /*1520*/  @!P0 FADD.FTZ R12, R12, R10 ;  /* 0x0000000a0c0c8221 */ /* 0x004fe20000010000 */
[----:B------:R-:W-:-:S07]  /*1530*/  @!P0 FADD.FTZ R13, R13, R11 ;  /* 0x0000000b0d0d8221 */ /* 0x000fce0000010000 */
.L_x_2886:
[----:B------:R-:W-:Y:S01]  /*1540*/  ULDC.64 UR6, c[0x0][0x218] ;  /* 0x0000860000067ab9 */ /* 0x000fe20000000a00 */
[----:B------:R-:W-:Y:S01]  /*1550*/  LOP3.LUT P0, RZ, R6, UR5, RZ, 0xfc, !PT ;  /* 0x0000000506ff7c12 */ /* 0x000fe2000f80fcff */
[----:B------:R-:W-:Y:S01]  /*1560*/  ULDC UR11, c[0x0][0x2a4] ;  /* 0x0000a900000b7ab9 */ /* 0x000fe20000000800 */
[----:B------:R-:W-:Y:S01]  /*1570*/  ISETP.EQ.U32.AND P2, PT, RZ, UR6, PT ;  /* 0x00000006ff007c0c */ /* 0x000fe2000bf42070 */
[----:B------:R-:W-:Y:S01]  /*1580*/  UMOV UR6, 0x400 ;  /* 0x0000040000067882 */ /* 0x000fe20000000000 */
[----:B------:R-:W-:Y:S01]  /*1590*/  SHF.R.S32.HI R9, RZ, 0x1f, R26 ;  /* 0x0000001fff097819 */ /* 0x000fe2000001141a */
[----:B------:R-:W-:Y:S01]  /*15a0*/  ULDC.64 UR12, c[0x0][0x228] ;  /* 0x00008a00000c7ab9 */ /* 0x000fe20000000a00 */
[----:B------:R-:W-:Y:S01]  /*15b0*/  ISETP.EQ.OR.EX P0, PT, RZ, UR7, P0, P2 ;  /* 0x00000007ff007c0c */ /* 0x000fe20008702720 */
[----:B------:R-:W2:Y:S01]  /*15c0*/  S2UR UR7, SR_CgaCtaId ;  /* 0x00000000000779c3 */ /* 0x000ea20000008800 */
[C---:B------:R-:W-:Y:S01]  /*15d0*/  SHF.L.U32 R8, R26.reuse, 0x2, RZ ;  /* 0x000000021a087819 */ /* 0x040fe200000006ff */
[----:B------:R-:W-:Y:S01]  /*15e0*/  ULDC.64 UR14, c[0x0][0x230] ;  /* 0x00008c00000e7ab9 */ /* 0x000fe20000000a00 */
[----:B------:R-:W-:-:S02]  /*15f0*/  SHF.L.U64.HI R9, R26, 0x2, R9 ;  /* 0x000000021a097819 */ /* 0x000fc40000010209 */
[C---:B-1----:R-:W-:Y:S02]  /*1600*/  IADD3 R14, P2, R8.reuse, UR12, RZ ;  /* 0x0000000c080e7c10 */ /* 0x042fe4000ff5e0ff */
[----:B------:R-:W-:Y:S02]  /*1610*/  IADD3 R8, P3, R8, UR14, RZ ;  /* 0x0000000e08087c10 */ /* 0x000fe4000ff7e0ff */
[C---:B------:R-:W-:Y:S02]  /*1620*/  IADD3.X R15, R9.reuse, UR13, RZ, P2, !PT ;  /* 0x0000000d090f7c10 */ /* 0x040fe400097fe4ff */
[----:B------:R-:W-:Y:S01]  /*1630*/  IADD3.X R9, R9, UR15, RZ, P3, !PT ;  /* 0x0000000f09097c10 */ /* 0x000fe20009ffe4ff */
        /* <DEDUP_REMOVED lines=9> */
[----:B------:R0:W2:Y:S04]  /*16d0*/  LDG.E.64 R10, desc[UR8][R14.64] ;  /* 0x000000080e0a7981 */ /* 0x0000a8000c1e1b00 */
[----:B------:R-:W2:Y:S01]  /*16e0*/  LDG.E.64 R8, desc[UR8][R8.64] ;  /* 0x0000000808087981 */ /* 0x000ea2000c1e1b00 */
[----:B-1----:R-:W-:Y:S01]  /*16f0*/  HFMA2.MMA R16, -RZ, RZ, 1.875, 0 ;  /* 0x3f800000ff107435 */ /* 0x002fe200000001ff */
[----:B------:R-:W-:-:S02]  /*1700*/  SHF.R.U32.HI R12, RZ, 0x4, R6 ;  /* 0x00000004ff0c7819 */ /* 0x000fc40000011606 */
[----:B------:R-:W1:Y:S01]  /*1710*/  LDS.64 R18, [UR6+0x98] ;  /* 0x00009806ff127984 */ /* 0x000e620008000a00 */
[----:B------:R-:W-:Y:S01]  /*1720*/  ISETP.NE.AND P2, PT, RZ, UR10, PT ;  /* 0x0000000aff007c0c */ /* 0x000fe2000bf45270 */
[----:B------:R-:W-:Y:S01]  /*1730*/  ULDC.64 UR6, c[0x0][0x278] ;  /* 0x00009e0000067ab9 */ /* 0x000fe20000000a00 */
[----:B0-----:R-:W-:-:S05]  /*1740*/  IMAD R14, R13, UR5, R12 ;  /* 0x000000050d0e7c24 */ /* 0x001fca000f8e020c */
[----:B------:R-:W-:Y:S02]  /*1750*/  IADD3 R12, R14, 0x20, RZ ;  /* 0x000000200e0c7810 */ /* 0x000fe40007ffe0ff */
[----:B------:R-:W-:Y:S02]  /*1760*/  SHF.R.S32.HI R15, RZ, 0x1f, R14 ;  /* 0x0000001fff0f7819 */ /* 0x000fe4000001140e */
[----:B------:R-:W-:Y:S02]  /*1770*/  ISETP.GE.U32.AND P1, PT, R12, UR6, PT ;  /* 0x000000060c007c0c */ /* 0x000fe4000bf26070 */
[----:B------:R-:W-:-:S04]  /*1780*/  SHF.R.S32.HI R13, RZ, 0x1f, R12 ;  /* 0x0000001fff0d7819 */ /* 0x000fc8000001140c */
[----:B------:R-:W-:-:S04]  /*1790*/  ISETP.GE.AND.EX P1, PT, R13, UR7, PT, P1 ;  /* 0x000000070d007c0c */ /* 0x000fc8000bf26310 */
[----:B------:R-:W-:Y:S01]  /*17a0*/  ISETP.GT.U32.OR P1, PT, R6, 0x1ff, P1 ;  /* 0x000001ff0600780c */ /* 0x000fe20000f24470 */
[----:B-1----:R-:W-:-:S04]  /*17b0*/  FMUL.FTZ R18, R18, UR11 ;  /* 0x0000000b12127c20 */ /* 0x002fc80008410000 */
[C---:B------:R-:W-:Y:S01]  /*17c0*/  FMUL.FTZ R28, R18.reuse, R18 ;  /* 0x00000012121c7220 */ /* 0x040fe20000410000 */
[C---:B------:R-:W-:Y:S01]  /*17d0*/  FADD.FTZ R17, -R18.reuse, R2 ;  /* 0x0000000212117221 */ /* 0x040fe20000010100 */
[C---:B------:R-:W-:Y:S01]  /*17e0*/  FADD.FTZ R5, -R18.reuse, R5 ;  /* 0x0000000512057221 */ /* 0x040fe20000010100 */
[----:B------:R-:W-:Y:S01]  /*17f0*/  FADD.FTZ R3, -R18, R3 ;  /* 0x0000000312037221 */ /* 0x000fe20000010100 */
[----:B------:R-:W-:-:S05]  /*1800*/  FFMA.FTZ R19, R19, UR11, -R28 ;  /* 0x0000000b13137c23 */ /* 0x000fca000801081c */
[----:B------:R-:W-:-:S13]  /*1810*/  FSETP.GTU.FTZ.AND P0, PT, R19, RZ, PT ;  /* 0x000000ff1300720b */ /* 0x000fda0003f1c000 */
[----:B------:R-:W0:Y:S02]  /*1820*/  @P0 LDC R28, c[0x0][0x238] ;  /* 0x00008e00ff1c0b82 */ /* 0x000e240000000800 */
[----:B0-----:R-:W-:-:S04]  /*1830*/  @P0 FADD.FTZ R19, R19, R28 ;  /* 0x0000001c13130221 */ /* 0x001fc80000010000 */
[----:B------:R0:W1:Y:S01]  /*1840*/  @P0 MUFU.RSQ R16, R19 ;  /* 0x0000001300100308 */ /* 0x0000620000001400 */
[----:B------:R-:W-:-:S04]  /*1850*/  ISETP.GE.U32.AND P0, PT, R14, UR6, PT ;  /* 0x000000060e007c0c */ /* 0x000fc8000bf06070 */
[----:B------:R-:W-:Y:S01]  /*1860*/  ISETP.GE.AND.EX P0, PT, R15, UR7, PT, P0 ;  /* 0x000000070f007c0c */ /* 0x000fe2000bf06300 */
[----:B0-----:R-:W-:-:S03]  /*1870*/  FADD.FTZ R19, -R18, R4 ;  /* 0x0000000412137221 */ /* 0x001fc60000010100 */
[----:B------:R-:W-:Y:S01]  /*1880*/  ISETP.GT.U32.OR P0, PT, R6, 0x1ff, P0 ;  /* 0x000001ff0600780c */ /* 0x000fe20000704470 */
[-C--:B-1----:R-:W-:Y:S01]  /*1890*/  FMUL.FTZ R17, R17, R16.reuse ;  /* 0x0000001011117220 */ /* 0x082fe20000410000 */
[-C--:B------:R-:W-:Y:S01]  /*18a0*/  FMUL.FTZ R19, R19, R16.reuse ;  /* 0x0000001013137220 */ /* 0x080fe20000410000 */
[-C--:B------:R-:W-:Y:S01]  /*18b0*/  FMUL.FTZ R18, R5, R16.reuse ;  /* 0x0000001005127220 */ /* 0x080fe20000410000 */
[----:B------:R-:W-:Y:S01]  /*18c0*/  FMUL.FTZ R16, R3, R16 ;  /* 0x0000001003107220 */ /* 0x000fe20000410000 */
[C-C-:B--2---:R-:W-:Y:S01]  /*18d0*/  FFMA.FTZ R4, R10.reuse, R17, R8.reuse ;  /* 0x000000110a047223 */ /* 0x144fe20000010008 */
        /* <DEDUP_REMOVED lines=14> */
.L_x_2893:
[----:B------:R-:W-:Y:S04]  /*19c0*/  BSSY B0, `(.L_x_2894) ;  /* 0x000000d000007945 */ /* 0x000fe80003800000 */
[----:B------:R-:W-:Y:S05]  /*19d0*/  @P0 BRA `(.L_x_2895) ;  /* 0x00000000002c0947 */ /* 0x000fea0003800000 */
[----:B------:R-:W-:Y:S01]  /*19e0*/  ULDC.64 UR6, c[0x0][0x270] ;  /* 0x00009c0000067ab9 */ /* 0x000fe20000000a00 */
[----:B------:R-:W-:Y:S01]  /*19f0*/  MOV R8, R22 ;  /* 0x0000001600087202 */ /* 0x000fe20000000f00 */
        /* <DEDUP_REMOVED lines=8> */
[----:B------:R0:W-:Y:S02]  /*1a80*/  STG.E.64 desc[UR8][R10.64], R4 ;  /* 0x000000040a007986 */ /* 0x0001e4000c101b08 */
.L_x_2895:
[----:B------:R-:W-:Y:S05]  /*1a90*/  BSYNC B0 ;  /* 0x0000000000007941 */ /* 0x000fea0003800000 */
.L_x_2894:
        /* <DEDUP_REMOVED lines=11> */
.L_x_2896:
[----:B------:R-:W-:Y:S04]  /*1b50*/  BSSY B0, `(.L_x_2897) ;  /* 0x000000c000007945 */ /* 0x000fe80003800000 */
[----:B------:R-:W-:Y:S05]  /*1b60*/  @P1 BRA `(.L_x_2898) ;  /* 0x0000000000281947 */ /* 0x000fea0003800000 */
[----:B------:R-:W-:Y:S01]  /*1b70*/  ULDC.64 UR6, c[0x0][0x270] ;  /* 0x00009c0000067ab9 */ /* 0x000fe20000000a00 */
[----:B------:R-:W-:Y:S01]  /*1b80*/  MOV R23, R25 ;  /* 0x0000001900177202 */ /* 0x000fe20000000f00 */
[----:B------:R-:W-:Y:S02]  /*1b90*/  IMAD R13, R13, UR6, RZ ;  /* 0x000000060d0d7c24 */ /* 0x000fe4000f8e02ff */
[----:B------:R-:W-:-:S04]  /*1ba0*/  IMAD.WIDE.U32 R22, R12, UR6, R22 ;  /* 0x000000060c167c25 */ /* 0x000fc8000f8e0016 */
[----:B------:R-:W-:Y:S01]  /*1bb0*/  IMAD R13, R12, UR7, R13 ;  /* 0x000000070c0d7c24 */ /* 0x000fe2000f8e020d */
[----:B------:R-:W-:Y:S02]  /*1bc0*/  ULDC.64 UR6, c[0x0][0x210] ;  /* 0x0000840000067ab9 */ /* 0x000fe40000000a00 */
[----:B0-----:R-:W-:Y:S02]  /*1bd0*/  LEA R4, P0, R22, UR6, 0x2 ;  /* 0x0000000616047c11 */ /* 0x001fe4000f8010ff */
[----:B------:R-:W-:-:S04]  /*1be0*/  IADD3 R13, R23, R13, RZ ;  /* 0x0000000d170d7210 */ /* 0x000fc80007ffe0ff */
[----:B------:R-:W-:-:S05]  /*1bf0*/  LEA.HI.X R5, R22, UR7, R13, 0x2, P0 ;  /* 0x0000000716057c11 */ /* 0x000fca00080f140d */
[----:B------:R1:W-:Y:S02]  /*1c00*/  STG.E.64 desc[UR8][R4.64], R2 ;  /* 0x0000000204007986 */ /* 0x0003e4000c101b08 */
.L_x_2898:
[----:B------:R-:W-:Y:S05]  /*1c10*/  BSYNC B0 ;  /* 0x0000000000007941 */ /* 0x000fea0003800000 */
.L_x_2897:
[----:B-1----:R-:W1:Y:S01]  /*1c20*/  LDC R2, c[0x0][0x10] ;  /* 0x00000400ff027b82 */ /* 0x002e620000000800 */
[----:B------:R-:W-:Y:S02]  /*1c30*/  IADD3 R7, R7, 0x1, RZ ;  /* 0x0000000107077810 */ /* 0x000fe40007ffe0ff */
[----:B-1----:R-:W-:-:S04]  /*1c40*/  IADD3 R21, R2, R21, RZ ;  /* 0x0000001502157210 */ /* 0x002fc80007ffe0ff */
[----:B------:R-:W-:-:S13]  /*1c50*/  ISETP.GE.AND P0, PT, R21, UR4, PT ;  /* 0x0000000415007c0c */ /* 0x000fda000bf06270 */
[----:B------:R-:W-:Y:S05]  /*1c60*/  @!P0 BRA `(.L_x_2899) ;  /* 0xffffffe400308947 */ /* 0x000fea000383ffff */
[----:B------:R-:W-:Y:S05]  /*1c70*/  EXIT ;  /* 0x000000000000794d */ /* 0x000fea0003800000 */
.L_x_2900:
        /* <DEDUP_REMOVED lines=16> */
.L_x_3356:


//--------------------- .text._Z35group_norm_nhwc_fwd_one_pass_kernelI11Fp32IOFp32WLi128ELi32ELi512EEv26Group_norm_nhwc_fwd_params --------------------------
	.section	.text._Z35group_norm_nhwc_fwd_one_pass_kernelI11Fp32IOFp32WLi128ELi32ELi512EEv26Group_norm_nhwc_fwd_params,"ax",@progbits
	.align	128
        .global         _Z35group_norm_nhwc_fwd_one_pass_kernelI11Fp32IOFp32WLi128ELi32ELi512EEv26Group_norm_nhwc_fwd_params
        .type           _Z35group_norm_nhwc_fwd_one_pass_kernelI11Fp32IOFp32WLi128ELi32ELi512EEv26Group_norm_nhwc_fwd_params,@function
        .size           _Z35group_norm_nhwc_fwd_one_pass_kernelI11Fp32IOFp32WLi128ELi32ELi512EEv26Group_norm_nhwc_fwd_params,(.L_x_3357 - _Z35group_norm_nhwc_fwd_one_pass_kernelI11Fp32IOFp32WLi128ELi32ELi512EEv26Group_norm_nhwc_fwd_params)
        .other          _Z35group_norm_nhwc_fwd_one_pass_kernelI11Fp32IOFp32WLi128ELi32ELi512EEv26Group_norm_nhwc_fwd_params,@"STO_CUDA_ENTRY STV_DEFAULT"
_Z35group_norm_nhwc_fwd_one_pass_kernelI11Fp32IOFp32WLi128ELi32ELi512EEv26Group_norm_nhwc_fwd_params:
.text._Z35group_norm_nhwc_fwd_one_pass_kernelI11Fp32IOFp32WLi128ELi32ELi512EEv26Group_norm_nhwc_fwd_params:
        /* <DEDUP_REMOVED lines=8> */
[----:B------:R-:W-:Y:S01]  /*0080*/  HFMA2.MMA R22, -RZ, RZ, 0, 0 ;  /* 0x00000000ff167435 */ /* 0x000fe200000001ff */
[----:B------:R-:W-:-:S10]  /*0090*/  ULDC.64 UR8, c[0x0][0x208] ;  /* 0x0000820000087ab9 */ /* 0x000fd40000000a00 */
.L_x_2922:
[----:B------:R-:W1:Y:S01]  /*00a0*/  LDC R8, c[0x0][0x288] ;  /* 0x0000a200ff087b82 */ /* 0x000e620000000800 */
[----:B0-----:R-:W-:Y:S01]  /*00b0*/  SHF.R.U32.HI R13, RZ, 0x4, R0 ;  /* 0x00000004ff0d7819 */ /* 0x001fe20000011600 */
[----:B------:R-:W-:Y:S01]  /*00c0*/  ULDC.64 UR10, c[0x0][0x278] ;  /* 0x00009e00000a7ab9 */ /* 0x000fe20000000a00 */
[----:B------:R-:W-:-:S05]  /*00d0*/  ULDC.64 UR6, c[0x0][0x280] ;  /* 0x0000a00000067ab9 */ /* 0x000fca0000000a00 */
[----:B------:R-:W0:Y:S01]  /*00e0*/  S2UR UR5, SR_CTAID.X ;  /* 0x00000000000579c3 */ /* 0x000e220000002500 */
[----:B-12---:R-:W-:-:S04]  /*00f0*/  IABS R5, R8 ;  /* 0x0000000800057213 */ /* 0x006fc80000000000 */
        /* <DEDUP_REMOVED lines=14> */
[----:B0-----:R-:W-:Y:S01]  /*01e0*/  IMAD R13, R2, UR5, R13 ;  /* 0x00000005020d7c24 */ /* 0x001fe2000f8e020d */
[----:B------:R-:W-:-:S04]  /*01f0*/  SHF.L.U32 R2, R0, 0x1, RZ ;  /* 0x0000000100027819 */ /* 0x000fc800000006ff */
[----:B------:R-:W-:Y:S02]  /*0200*/  SHF.R.S32.HI R15, RZ, 0x1f, R13 ;  /* 0x0000001fff0f7819 */ /* 0x000fe4000001140d */
[----:B------:R-:W-:-:S05]  /*0210*/  IADD3 R16, R13, 0x40, RZ ;  /* 0x000000400d107810 */ /* 0x000fca0007ffe0ff */
[-C--:B------:R-:W-:Y:S02]  /*0220*/  @!P1 IADD3 R4, R4, -R5.reuse, RZ ;  /* 0x8000000504049210 */ /* 0x080fe40007ffe0ff */
[----:B------:R-:W-:Y:S02]  /*0230*/  @!P1 IADD3 R3, R3, 0x1, RZ ;  /* 0x0000000103039810 */ /* 0x000fe40007ffe0ff */
[----:B------:R-:W-:Y:S02]  /*0240*/  ISETP.GE.U32.AND P0, PT, R4, R5, PT ;  /* 0x000000050400720c */ /* 0x000fe40003f06070 */
[----:B------:R-:W-:Y:S02]  /*0250*/  LOP3.LUT R4, R23, R8, RZ, 0x3c, !PT ;  /* 0x0000000817047212 */ /* 0x000fe400078e3cff */
[----:B------:R-:W-:Y:S02]  /*0260*/  ISETP.NE.AND P1, PT, R8, RZ, PT ;  /* 0x000000ff0800720c */ /* 0x000fe40003f25270 */
[----:B------:R-:W-:-:S02]  /*0270*/  ISETP.GE.AND P2, PT, R4, RZ, PT ;  /* 0x000000ff0400720c */ /* 0x000fc40003f46270 */
[----:B------:R-:W-:Y:S02]  /*0280*/  IADD3 R4, R13, 0x20, RZ ;  /* 0x000000200d047810 */ /* 0x000fe40007ffe0ff */
[----:B------:R-:W-:Y:S02]  /*0290*/  SHF.R.S32.HI R5, RZ, 0x1f, R16 ;  /* 0x0000001fff057819 */ /* 0x000fe40000011410 */
[----:B------:R-:W-:Y:S02]  /*02a0*/  SHF.R.S32.HI R17, RZ, 0x1f, R4 ;  /* 0x0000001fff117819 */ /* 0x000fe40000011404 */
[----:B------:R-:W-:Y:S02]  /*02b0*/  @P0 IADD3 R3, R3, 0x1, RZ ;  /* 0x0000000103030810 */ /* 0x000fe40007ffe0ff */
[----:B------:R-:W-:Y:S02]  /*02c0*/  ISETP.GE.U32.AND P0, PT, R13, UR10, PT ;  /* 0x0000000a0d007c0c */ /* 0x000fe4000bf06070 */
[----:B------:R-:W-:-:S02]  /*02d0*/  LOP3.LUT R29, R2, 0x1e, RZ, 0xc0, !PT ;  /* 0x0000001e021d7812 */ /* 0x000fc400078ec0ff */
[----:B------:R-:W-:Y:S02]  /*02e0*/  ISETP.GE.AND.EX P0, PT, R15, UR11, PT, P0 ;  /* 0x0000000b0f007c0c */ /* 0x000fe4000bf06300 */
[----:B------:R-:W-:Y:S02]  /*02f0*/  @!P2 IADD3 R3, -R3, RZ, RZ ;  /* 0x000000ff0303a210 */ /* 0x000fe40007ffe1ff */
[----:B------:R-:W-:Y:S02]  /*0300*/  ISETP.GT.U32.OR P0, PT, R0, 0x1ff, P0 ;  /* 0x000001ff0000780c */ /* 0x000fe40000704470 */
[----:B------:R-:W-:Y:S02]  /*0310*/  @!P1 LOP3.LUT R3, RZ, R8, RZ, 0x33, !PT ;  /* 0x00000008ff039212 */ /* 0x000fe400078e33ff */
[----:B------:R-:W-:Y:S02]  /*0320*/  ISETP.GE.U32.AND P1, PT, R4, UR10, PT ;  /* 0x0000000a04007c0c */ /* 0x000fe4000bf26070 */
[----:B------:R-:W-:-:S02]  /*0330*/  IADD3 R28, -R3, RZ, RZ ;  /* 0x000000ff031c7210 */ /* 0x000fc40007ffe1ff */
[----:B------:R-:W-:Y:S02]  /*0340*/  ISETP.GE.AND.EX P1, PT, R17, UR11, PT, P1 ;  /* 0x0000000b11007c0c */ /* 0x000fe4000bf26310 */
[----:B------:R-:W-:Y:S01]  /*0350*/  ISETP.GE.U32.AND P2, PT, R16, UR10, PT ;  /* 0x0000000a10007c0c */ /* 0x000fe2000bf46070 */
[----:B------:R-:W-:Y:S01]  /*0360*/  IMAD R28, R8, R28, R23 ;  /* 0x0000001c081c7224 */ /* 0x000fe200078e0217 */
[C---:B------:R-:W-:Y:S01]  /*0370*/  ISETP.GT.U32.OR P1, PT, R0.reuse, 0x1ff, P1 ;  /* 0x000001ff0000780c */ /* 0x040fe20000f24470 */
[----:B------:R-:W0:Y:S01]  /*0380*/  @!P0 LDC.64 R10, c[0x0][0x270] ;  /* 0x00009c00ff0a8b82 */ /* 0x000e220000000a00 */
[----:B------:R-:W-:Y:S02]  /*0390*/  ISETP.GE.AND.EX P2, PT, R5, UR11, PT, P2 ;  /* 0x0000000b05007c0c */ /* 0x000fe4000bf46320 */
[----:B------:R-:W-:Y:S02]  /*03a0*/  SHF.R.S32.HI R2, RZ, 0x1f, R3 ;  /* 0x0000001fff027819 */ /* 0x000fe40000011403 */
[----:B------:R-:W-:-:S02]  /*03b0*/  ISETP.GT.U32.OR P2, PT, R0, 0x1ff, P2 ;  /* 0x000001ff0000780c */ /* 0x000fc40001744470 */
[----:B------:R-:W-:Y:S01]  /*03c0*/  LEA R28, R28, R29, 0x5 ;  /* 0x0000001d1c1c7211 */ /* 0x000fe200078e28ff */
[----:B------:R-:W1:Y:S01]  /*03d0*/  @!P0 LDC.64 R8, c[0x0][0x220] ;  /* 0x00008800ff088b82 */ /* 0x000e620000000a00 */
[----:B------:R-:W-:Y:S01]  /*03e0*/  IMAD R6, R2, UR6, RZ ;  /* 0x0000000602067c24 */ /* 0x000fe2000f8e02ff */
[----:B------:R-:W-:Y:S02]  /*03f0*/  IADD3 R2, R13, 0x60, RZ ;  /* 0x000000600d027810 */ /* 0x000fe40007ffe0ff */
[----:B------:R-:W-:Y:S01]  /*0400*/  SHF.R.S32.HI R29, RZ, 0x1f, R28 ;  /* 0x0000001fff1d7819 */ /* 0x000fe2000001141c */
[C---:B------:R-:W-:Y:S01]  /*0410*/  IMAD R27, R3.reuse, UR7, R6 ;  /* 0x00000007031b7c24 */ /* 0x040fe2000f8e0206 */
[----:B------:R-:W-:Y:S02]  /*0420*/  ISETP.GE.U32.AND P3, PT, R2, UR10, PT ;  /* 0x0000000a02007c0c */ /* 0x000fe4000bf66070 */
[----:B------:R-:W2:Y:S01]  /*0430*/  @!P1 LDC.64 R6, c[0x0][0x270] ;  /* 0x00009c00ff069b82 */ /* 0x000ea20000000a00 */
[----:B------:R-:W-:Y:S01]  /*0440*/  IMAD.WIDE.U32 R24, R3, UR6, R28 ;  /* 0x0000000603187c25 */ /* 0x000fe2000f8e001c */
[----:B------:R-:W-:-:S04]  /*0450*/  SHF.R.S32.HI R3, RZ, 0x1f, R2 ;  /* 0x0000001fff037819 */ /* 0x000fc80000011402 */
[----:B------:R-:W-:Y:S01]  /*0460*/  IADD3 R27, R25, R27, RZ ;  /* 0x0000001b191b7210 */ /* 0x000fe20007ffe0ff */
[----:B0-----:R-:W-:Y:S01]  /*0470*/  @!P0 IMAD R12, R15, R10, RZ ;  /* 0x0000000a0f0c8224 */ /* 0x001fe200078e02ff */
[-C--:B------:R-:W-:Y:S01]  /*0480*/  @!P0 MOV R26, R24.reuse ;  /* 0x00000018001a8202 */ /* 0x080fe20000000f00 */
[----:B------:R-:W0:Y:S01]  /*0490*/  @!P2 LDC.64 R14, c[0x0][0x270] ;  /* 0x00009c00ff0eab82 */ /* 0x000e220000000a00 */
[----:B------:R-:W-:Y:S01]  /*04a0*/  ISETP.GE.AND.EX P3, PT, R3, UR11, PT, P3 ;  /* 0x0000000b03007c0c */ /* 0x000fe2000bf66330 */
[C---:B------:R-:W-:Y:S01]  /*04b0*/  @!P0 IMAD R11, R13.reuse, R11, R12 ;  /* 0x0000000b0d0b8224 */ /* 0x040fe200078e020c */
[----:B------:R-:W-:Y:S01]  /*04c0*/  @!P1 MOV R20, R24 ;  /* 0x0000001800149202 */ /* 0x000fe20000000f00 */
[----:B------:R-:W-:Y:S01]  /*04d0*/  @!P0 IMAD.WIDE.U32 R12, R13, R10, R26 ;  /* 0x0000000a0d0c8225 */ /* 0x000fe200078e001a */
[----:B------:R-:W-:Y:S02]  /*04e0*/  ISETP.GT.U32.OR P3, PT, R0, 0x1ff, P3 ;  /* 0x000001ff0000780c */ /* 0x000fe40001f64470 */
[----:B------:R-:W-:-:S02]  /*04f0*/  @!P1 MOV R21, R27 ;  /* 0x0000001b00159202 */ /* 0x000fc40000000f00 */
[----:B------:R-:W-:Y:S02]  /*0500*/  @!P0 IADD3 R13, R13, R11, RZ ;  /* 0x0000000b0d0d8210 */ /* 0x000fe40007ffe0ff */
[C---:B-1----:R-:W-:Y:S01]  /*0510*/  @!P0 LEA R18, P4, R12.reuse, R8, 0x2 ;  /* 0x000000080c128211 */ /* 0x042fe200078810ff */
[----:B------:R-:W1:Y:S01]  /*0520*/  @!P1 LDC.64 R10, c[0x0][0x220] ;  /* 0x00008800ff0a9b82 */ /* 0x000e620000000a00 */
[----:B--2---:R-:W-:Y:S02]  /*0530*/  @!P1 IMAD R17, R17, R6, RZ ;  /* 0x0000000611119224 */ /* 0x004fe400078e02ff */
[----:B------:R-:W-:Y:S02]  /*0540*/  @!P0 LEA.HI.X R19, R12, R9, R13, 0x2, P4 ;  /* 0x000000090c138211 */ /* 0x000fe400020f140d */
[----:B------:R-:W-:-:S03]  /*0550*/  @!P1 IMAD R17, R4, R7, R17 ;  /* 0x0000000704119224 */ /* 0x000fc600078e0211 */
[----:B------:R-:W2:Y:S01]  /*0560*/  @!P2 LDC.64 R12, c[0x0][0x220] ;  /* 0x00008800ff0cab82 */ /* 0x000ea20000000a00 */
[----:B0-----:R-:W-:Y:S02]  /*0570*/  @!P2 IMAD R7, R5, R14, RZ ;  /* 0x0000000e0507a224 */ /* 0x001fe400078e02ff */
[----:B------:R-:W-:Y:S01]  /*0580*/  @!P1 IMAD.WIDE.U32 R4, R4, R6, R20 ;  /* 0x0000000604049225 */ /* 0x000fe200078e0014 */
[----:B------:R-:W-:-:S04]  /*0590*/  @!P2 MOV R20, R24 ;  /* 0x000000180014a202 */ /* 0x000fc80000000f00 */
[----:B------:R-:W0:Y:S01]  /*05a0*/  @!P3 LDC.64 R8, c[0x0][0x270] ;  /* 0x00009c00ff08bb82 */ /* 0x000e220000000a00 */
[----:B------:R-:W-:Y:S01]  /*05b0*/  @!P2 MOV R21, R27 ;  /* 0x0000001b0015a202 */ /* 0x000fe20000000f00 */
[C---:B------:R-:W-:Y:S01]  /*05c0*/  @!P2 IMAD R15, R16.reuse, R15, R7 ;  /* 0x0000000f100fa224 */ /* 0x040fe200078e0207 */
[----:B------:R-:W-:Y:S02]  /*05d0*/  @!P1 IADD3 R17, R5, R17, RZ ;  /* 0x0000001105119210 */ /* 0x000fe40007ffe0ff */
[----:B------:R-:W-:Y:S01]  /*05e0*/  @!P3 MOV R5, R27 ;  /* 0x0000001b0005b202 */ /* 0x000fe20000000f00 */
[----:B------:R-:W-:Y:S02]  /*05f0*/  @!P2 IMAD.WIDE.U32 R20, R16, R14, R20 ;  /* 0x0000000e1014a225 */ /* 0x000fe400078e0014 */
[----:B------:R-:W3:Y:S01]  /*0600*/  @!P3 LDC.64 R6, c[0x0][0x220] ;  /* 0x00008800ff06bb82 */ /* 0x000ee20000000a00 */
[----:B-1----:R-:W-:Y:S02]  /*0610*/  @!P1 LEA R10, P4, R4, R10, 0x2 ;  /* 0x0000000a040a9211 */ /* 0x002fe400078810ff */
[----:B------:R-:W-:-:S02]  /*0620*/  @!P2 IADD3 R14, R21, R15, RZ ;  /* 0x0000000f150ea210 */ /* 0x000fc40007ffe0ff */
[----:B------:R-:W-:Y:S02]  /*0630*/  @!P1 LEA.HI.X R11, R4, R11, R17, 0x2, P4 ;  /* 0x0000000b040b9211 */ /* 0x000fe400020f1411 */
[----:B------:R-:W-:Y:S02]  /*0640*/  @!P3 MOV R4, R24 ;  /* 0x000000180004b202 */ /* 0x000fe40000000f00 */
[----:B--2---:R-:W-:-:S04]  /*0650*/  @!P2 LEA R12, P5, R20, R12, 0x2 ;  /* 0x0000000c140ca211 */ /* 0x004fc800078a10ff */
[----:B------:R-:W-:Y:S02]  /*0660*/  @!P2 LEA.HI.X R13, R20, R13, R14, 0x2, P5 ;  /* 0x0000000d140da211 */ /* 0x000fe400028f140e */
[----:B------:R-:W-:Y:S01]  /*0670*/  CS2R R20, SRZ ;  /* 0x0000000000147805 */ /* 0x000fe2000001ff00 */
[-C--:B0-----:R-:W-:Y:S02]  /*0680*/  @!P3 IMAD R3, R3, R8.reuse, RZ ;  /* 0x000000080303b224 */ /* 0x081fe400078e02ff */
[----:B------:R-:W-:-:S03]  /*0690*/  @!P3 IMAD.WIDE.U32 R14, R2, R8, R4 ;  /* 0x00000008020eb225 */ /* 0x000fc600078e0004 */
[----:B------:R-:W2:Y:S01]  /*06a0*/  @!P0 LDG.E.64 R20, desc[UR8][R18.64] ;  /* 0x0000000812148981 */ /* 0x000ea2000c1e1b00 */
[----:B------:R-:W-:Y:S01]  /*06b0*/  @!P3 IMAD R9, R2, R9, R3 ;  /* 0x000000090209b224 */ /* 0x000fe200078e0203 */
[----:B------:R-:W-:Y:S02]  /*06c0*/  MOV R3, RZ ;  /* 0x000000ff00037202 */ /* 0x000fe40000000f00 */
[----:B------:R-:W-:Y:S02]  /*06d0*/  MOV R2, RZ ;  /* 0x000000ff00027202 */ /* 0x000fe40000000f00 */
[----:B------:R-:W-:Y:S02]  /*06e0*/  CS2R R4, SRZ ;  /* 0x0000000000047805 */ /* 0x000fe4000001ff00 */
[----:B------:R-:W-:Y:S02]  /*06f0*/  @!P3 IADD3 R9, R15, R9, RZ ;  /* 0x000000090f09b210 */ /* 0x000fe40007ffe0ff */
[C---:B---3--:R-:W-:Y:S01]  /*0700*/  @!P3 LEA R8, P0, R14.reuse, R6, 0x2 ;  /* 0x000000060e08b211 */ /* 0x048fe200078010ff */
[----:B------:R-:W3:Y:S03]  /*0710*/  @!P1 LDG.E.64 R2, desc[UR8][R10.64] ;  /* 0x000000080a029981 */ /* 0x000ee6000c1e1b00 */
[----:B------:R-:W-:-:S02]  /*0720*/  @!P3 LEA.HI.X R9, R14, R7, R9, 0x2, P0 ;  /* 0x000000070e09b211 */ /* 0x000fc400000f1409 */
[----:B------:R-:W-:Y:S01]  /*0730*/  CS2R R6, SRZ ;  /* 0x0000000000067805 */ /* 0x000fe2000001ff00 */
[----:B------:R0:W4:Y:S05]  /*0740*/  @!P2 LDG.E.64 R4, desc[UR8][R12.64] ;  /* 0x000000080c04a981 */ /* 0x00012a000c1e1b00 */
[----:B------:R1:W5:Y:S01]  /*0750*/  @!P3 LDG.E.64 R6, desc[UR8][R8.64] ;  /* 0x000000080806b981 */ /* 0x000362000c1e1b00 */
[----:B------:R-:W0:Y:S02]  /*0760*/  S2R R14, SR_LANEID ;  /* 0x00000000000e7919 */ /* 0x000e240000000000 */
[C---:B0-----:R-:W-:Y:S01]  /*0770*/  ISETP.GT.AND P0, PT, R14.reuse, 0x1e, PT ;  /* 0x0000001e0e00780c */ /* 0x041fe20003f04270 */
[----:B------:R-:W0:Y:S01]  /*0780*/  S2UR UR7, SR_CgaCtaId ;  /* 0x00000000000779c3 */ /* 0x000e220000008800 */
[----:B------:R-:W-:Y:S01]  /*0790*/  UMOV UR6, 0x400 ;  /* 0x0000040000067882 */ /* 0x000fe20000000000 */
[----:B------:R-:W-:-:S02]  /*07a0*/  ISETP.NE.AND P1, PT, R14, RZ, PT ;  /* 0x000000ff0e00720c */ /* 0x000fc40003f25270 */
[----:B------:R-:W-:Y:S01]  /*07b0*/  ISETP.NE.AND P2, PT, R0, RZ, PT ;  /* 0x000000ff0000720c */ /* 0x000fe20003f45270 */
[----:B------:R-:W-:Y:S01]  /*07c0*/  BSSY B0, `(.L_x_2901) ;  /* 0x000005e000007945 */ /* 0x000fe20003800000 */
[----:B0-----:R-:W-:Y:S01]  /*07d0*/  ULEA UR6, UR7, UR6, 0x18 ;  /* 0x0000000607067291 */ /* 0x001fe2000f8ec03f */
[----:B--2---:R-:W-:Y:S01]  /*07e0*/  FMUL.FTZ R17, R21, R21 ;  /* 0x0000001515117220 */ /* 0x004fe20000410000 */
[----:B------:R-:W-:-:S03]  /*07f0*/  FADD.FTZ R15, R20, R21 ;  /* 0x00000015140f7221 */ /* 0x000fc60000010000 */
[----:B------:R-:W-:Y:S01]  /*0800*/  FFMA.FTZ R17, R20, R20, R17 ;  /* 0x0000001414117223 */ /* 0x000fe20000010011 */
[----:B------:R-:W-:Y:S01]  /*0810*/  FADD.FTZ R15, RZ, R15 ;  /* 0x0000000fff0f7221 */ /* 0x000fe20000010000 */
[----:B---3--:R-:W-:Y:S01]  /*0820*/  FMUL.FTZ R19, R3, R3 ;  /* 0x0000000303137220 */ /* 0x008fe20000410000 */
[C---:B------:R-:W-:Y:S01]  /*0830*/  FADD.FTZ R10, R2.reuse, R3 ;  /* 0x00000003020a7221 */ /* 0x040fe20000010000 */
[----:B------:R-:W-:Y:S02]  /*0840*/  FADD.FTZ R17, RZ, R17 ;  /* 0x00000011ff117221 */ /* 0x000fe40000010000 */
[----:B------:R-:W-:Y:S01]  /*0850*/  FFMA.FTZ R12, R2, R2, R19 ;  /* 0x00000002020c7223 */ /* 0x000fe20000010013 */
[----:B----4-:R-:W-:Y:S01]  /*0860*/  FMUL.FTZ R11, R5, R5 ;  /* 0x00000005050b7220 */ /* 0x010fe20000410000 */
[----:B------:R-:W-:Y:S01]  /*0870*/  FADD.FTZ R10, R15, R10 ;  /* 0x0000000a0f0a7221 */ /* 0x000fe20000010000 */
[C---:B-1----:R-:W-:Y:S01]  /*0880*/  FADD.FTZ R9, R4.reuse, R5 ;  /* 0x0000000504097221 */ /* 0x042fe20000010000 */
[----:B------:R-:W-:Y:S01]  /*0890*/  FADD.FTZ R12, R17, R12 ;  /* 0x0000000c110c7221 */ /* 0x000fe20000010000 */
[----:B------:R-:W-:Y:S01]  /*08a0*/  FFMA.FTZ R11, R4, R4, R11 ;  /* 0x00000004040b7223 */ /* 0x000fe2000001000b */
[----:B-----5:R-:W-:Y:S01]  /*08b0*/  FMUL.FTZ R13, R7, R7 ;  /* 0x00000007070d7220 */ /* 0x020fe20000410000 */
        /* <DEDUP_REMOVED lines=41> */
[----:B0-----:R-:W0:Y:S04]  /*0b50*/  LDS.128 R12, [UR6+0x20] ;  /* 0x00002006ff0c7984 */ /* 0x001e280008000c00 */
[----:B------:R-:W2:Y:S01]  /*0b60*/  LDS.128 R16, [UR6+0x30] ;  /* 0x00003006ff107984 */ /* 0x000ea20008000c00 */
[----:B-1----:R-:W-:Y:S01]  /*0b70*/  FADD.FTZ R10, R8, R10 ;  /* 0x0000000a080a7221 */ /* 0x002fe20000010000 */
[----:B------:R-:W-:-:S03]  /*0b80*/  FADD.FTZ R8, R9, R11 ;  /* 0x0000000b09087221 */ /* 0x000fc60000010000 */
[----:B0-----:R-:W-:Y:S01]  /*0b90*/  FADD.FTZ R9, R10, R12 ;  /* 0x0000000c0a097221 */ /* 0x001fe20000010000 */
[----:B------:R-:W-:-:S03]  /*0ba0*/  FADD.FTZ R12, R8, R13 ;  /* 0x0000000d080c7221 */ /* 0x000fc60000010000 */
[----:B------:R-:W-:Y:S01]  /*0bb0*/  FADD.FTZ R13, R9, R14 ;  /* 0x0000000e090d7221 */ /* 0x000fe20000010000 */
[----:B------:R-:W-:Y:S01]  /*0bc0*/  FADD.FTZ R12, R12, R15 ;  /* 0x0000000f0c0c7221 */ /* 0x000fe20000010000 */
[----:B------:R-:W0:Y:S02]  /*0bd0*/  LDS.128 R8, [UR6+0x40] ;  /* 0x00004006ff087984 */ /* 0x000e240008000c00 */
[----:B--2---:R-:W-:Y:S01]  /*0be0*/  FADD.FTZ R13, R13, R16 ;  /* 0x000000100d0d7221 */ /* 0x004fe20000010000 */
[----:B------:R-:W-:-:S03]  /*0bf0*/  FADD.FTZ R12, R12, R17 ;  /* 0x000000110c0c7221 */ /* 0x000fc60000010000 */
[----:B------:R-:W-:Y:S01]  /*0c00*/  FADD.FTZ R13, R13, R18 ;  /* 0x000000120d0d7221 */ /* 0x000fe20000010000 */
[----:B------:R-:W-:Y:S02]  /*0c10*/  FADD.FTZ R12, R12, R19 ;  /* 0x000000130c0c7221 */ /* 0x000fe40000010000 */
[----:B------:R-:W1:Y:S01]  /*0c20*/  LDS.128 R16, [UR6+0x50] ;  /* 0x00005006ff107984 */ /* 0x000e620008000c00 */
        /* <DEDUP_REMOVED lines=23> */
.L_x_2902:
[----:B------:R-:W-:Y:S05]  /*0da0*/  BSYNC B0 ;  /* 0x0000000000007941 */ /* 0x000fea0003800000 */
.L_x_2901:
        /* <DEDUP_REMOVED lines=9> */
[----:B0-----:R-:W0:Y:S01]  /*0e40*/  LDC.64 R12, c[0x0][0x240] ;  /* 0x00009000ff0c7b82 */ /* 0x001e220000000a00 */
[----:B-1----:R-:W-:-:S04]  /*0e50*/  IMAD R17, R18, R11, RZ ;  /* 0x0000000b12117224 */ /* 0x002fc800078e02ff */
[----:B------:R-:W-:-:S05]  /*0e60*/  IMAD R18, R17, R10, RZ ;  /* 0x0000000a11127224 */ /* 0x000fca00078e02ff */
[----:B------:R-:W-:Y:S01]  /*0e70*/  SHF.L.U32 R19, R18, 0x1, RZ ;  /* 0x0000000112137819 */ /* 0x000fe200000006ff */
[----:B--2---:R-:W-:Y:S01]  /*0e80*/  IMAD R11, R11, UR5, R16 ;  /* 0x000000050b0b7c24 */ /* 0x004fe2000f8e0210 */
[----:B------:R-:W-:Y:S02]  /*0e90*/  IADD3 R17, R17, R16, RZ ;  /* 0x0000001011117210 */ /* 0x000fe40007ffe0ff */
[----:B------:R-:W-:Y:S01]  /*0ea0*/  MOV R16, 0xffffffff ;  /* 0xffffffff00107802 */ /* 0x000fe20000000f00 */
[----:B---3--:R-:W-:-:S04]  /*0eb0*/  IMAD.WIDE R14, R19, 0x4, R14 ;  /* 0x00000004130e7825 */ /* 0x008fc800078e020e */
[----:B0-----:R-:W-:-:S04]  /*0ec0*/  IMAD.WIDE.U32 R12, R17, 0x4, R12 ;  /* 0x00000004110c7825 */ /* 0x001fc800078e000c */
[----:B------:R-:W-:Y:S01]  /*0ed0*/  IMAD.WIDE.U32 R14, R11, 0x8, R14 ;  /* 0x000000080b0e7825 */ /* 0x000fe200078e000e */
[----:B------:R-:W-:Y:S02]  /*0ee0*/  SEL R11, R16, 0x1, P0 ;  /* 0x00000001100b7807 */ /* 0x000fe40000000000 */
[----:B------:R-:W-:Y:S02]  /*0ef0*/  SEL R16, R10, RZ, !P0 ;  /* 0x000000ff0a107207 */ /* 0x000fe40004000000 */
[----:B------:R1:W-:Y:S02]  /*0f00*/  STG.E.64 desc[UR8][R14.64], R8 ;  /* 0x000000080e007986 */ /* 0x0003e4000c101b08 */
[----:B------:R-:W-:Y:S01]  /*0f10*/  ISETP.NE.AND P0, PT, R16, -0x1, PT ;  /* 0xffffffff1000780c */ /* 0x000fe20003f05270 */
[----:B------:R-:W-:Y:S06]  /*0f20*/  MEMBAR.ALL.GPU ;  /* 0x0000000000007992 */ /* 0x000fec000000a000 */
[----:B------:R-:W-:-:S00]  /*0f30*/  ERRBAR ;  /* 0x00000000000079ab */ /* 0x000fc00000000000 */
[----:B------:R-:W-:Y:S06]  /*0f40*/  CGAERRBAR ;  /* 0x00000000000075ab */ /* 0x000fec0000000000 */
[----:B------:R1:W-:Y:S01]  /*0f50*/  REDG.E.ADD.S32.STRONG.GPU desc[UR8][R12.64], R11 ;  /* 0x0000000b0c00798e */ /* 0x0003e2000c10e388 */
[----:B------:R-:W-:Y:S05]  /*0f60*/  @!P0 BRA `(.L_x_2904) ;  /* 0x0000000000148947 */ /* 0x000fea0003800000 */
.L_x_2905:
[----:B-1----:R-:W2:Y:S04]  /*0f70*/  LDG.E.STRONG.GPU R11, desc[UR8][R12.64] ;  /* 0x000000080c0b7981 */ /* 0x002ea8000c1ef900 */
[----:B--2---:R-:W-:Y:S01]  /*0f80*/  CCTL.IVALL ;  /* 0x00000000ff00798f */ /* 0x004fe20002000000 */
[----:B------:R-:W-:Y:S05]  /*0f90*/  YIELD ;  /* 0x0000000000007946 */ /* 0x000fea0003800000 */
[----:B------:R-:W-:-:S13]  /*0fa0*/  ISETP.NE.AND P0, PT, R11, R16, PT ;  /* 0x000000100b00720c */ /* 0x000fda0003f05270 */
[----:B------:R-:W-:Y:S05]  /*0fb0*/  @P0 BRA `(.L_x_2905) ;  /* 0xfffffffc00ec0947 */ /* 0x000fea000383ffff */
.L_x_2904:
[----:B------:R-:W-:Y:S01]  /*0fc0*/  ISETP.NE.AND P0, PT, R10, RZ, PT ;  /* 0x000000ff0a00720c */ /* 0x000fe20003f05270 */
[----:B------:R-:W-:Y:S05]  /*0fd0*/  WARPSYNC.ALL ;  /* 0x0000000000007948 */ /* 0x000fea0003800000 */
[----:B------:R-:W-:Y:S07]  /*0fe0*/  BAR.SYNC.DEFER_BLOCKING 0x0 ;  /* 0x0000000000007b1d */ /* 0x000fee0000010000 */
[----:B------:R-:W-:Y:S05]  /*0ff0*/  @!P0 BRA `(.L_x_2903) ;  /* 0x0000000400f48947 */ /* 0x000fea0003800000 */
[C---:B-1----:R-:W-:Y:S01]  /*1000*/  IADD3 R11, R10.reuse, -0x1, RZ ;  /* 0xffffffff0a0b7810 */ /* 0x042fe20007ffe0ff */
[----:B------:R-:W-:Y:S01]  /*1010*/  HFMA2.MMA R16, -RZ, RZ, 0, 0 ;  /* 0x00000000ff107435 */ /* 0x000fe200000001ff */
[----:B------:R-:W-:Y:S02]  /*1020*/  LOP3.LUT P0, RZ, R10, 0x3, RZ, 0xc0, !PT ;  /* 0x000000030aff7812 */ /* 0x000fe4000780c0ff */
[----:B------:R-:W-:-:S13]  /*1030*/  ISETP.GE.U32.AND P1, PT, R11, 0x3, PT ;  /* 0x000000030b00780c */ /* 0x000fda0003f26070 */
[----:B------:R-:W-:Y:S05]  /*1040*/  @!P1 BRA `(.L_x_2906) ;  /* 0x0000000400109947 */ /* 0x000fea0003800000 */
[----:B------:R-:W1:Y:S01]  /*1050*/  S2UR UR6, SR_CTAID.X ;  /* 0x00000000000679c3 */ /* 0x000e620000002500 */
[----:B------:R-:W-:Y:S02]  /*1060*/  LOP3.LUT R11, R10, 0x3, RZ, 0xc0, !PT ;  /* 0x000000030a0b7812 */ /* 0x000fe400078ec0ff */
[----:B------:R-:W-:Y:S02]  /*1070*/  MOV R16, RZ ;  /* 0x000000ff00107202 */ /* 0x000fe40000000f00 */
[----:B------:R-:W-:-:S07]  /*1080*/  IADD3 R11, -R11, R10, RZ ;  /* 0x0000000a0b0b7210 */ /* 0x000fce0007ffe1ff */
.L_x_2907:
[C---:B------:R-:W-:Y:S01]  /*1090*/  ISETP.EQ.OR P3, PT, R16.reuse, UR5, P2 ;  /* 0x0000000510007c0c */ /* 0x040fe20009762670 */
[----:B-1----:R-:W-:Y:S01]  /*10a0*/  UMOV UR5, UR6 ;  /* 0x0000000600057c82 */ /* 0x002fe20008000000 */
[----:B------:R-:W-:-:S04]  /*10b0*/  IADD3 R14, R16, 0x1, RZ ;  /* 0x00000001100e7810 */ /* 0x000fc80007ffe0ff */
[----:B------:R-:W-:-:S07]  /*10c0*/  ISETP.EQ.OR P4, PT, R14, UR5, P2 ;  /* 0x000000050e007c0c */ /* 0x000fce0009782670 */
[----:B------:R-:W1:Y:S01]  /*10d0*/  @!P3 S2R R15, SR_CTAID.Y ;  /* 0x00000000000fb919 */ /* 0x000e620000002600 */
[----:B------:R-:W2:Y:S01]  /*10e0*/  @!P3 LDC R17, c[0x0][0x10] ;  /* 0x00000400ff11bb82 */ /* 0x000ea20000000800 */
[----:B------:R-:W-:-:S07]  /*10f0*/  @!P3 LOP3.LUT R18, R22, 0x1, RZ, 0xc0, !PT ;  /* 0x000000011612b812 */ /* 0x000fce00078ec0ff */
[----:B0-----:R-:W0:Y:S01]  /*1100*/  @!P3 LDC.64 R12, c[0x0][0x248] ;  /* 0x00009200ff0cbb82 */ /* 0x001e220000000a00 */
[----:B--2---:R-:W-:-:S04]  /*1110*/  @!P3 IMAD R19, R18, R17, RZ ;  /* 0x000000111213b224 */ /* 0x004fc800078e02ff */
[----:B------:R-:W-:Y:S02]  /*1120*/  @!P3 IMAD R18, R19, R10, RZ ;  /* 0x0000000a1312b224 */ /* 0x000fe400078e02ff */
[----:B-1----:R-:W-:Y:S02]  /*1130*/  @!P3 IMAD R15, R17, R16, R15 ;  /* 0x00000010110fb224 */ /* 0x002fe400078e020f */
[----:B------:R-:W1:Y:S01]  /*1140*/  @!P4 S2R R17, SR_CTAID.Y ;  /* 0x000000000011c919 */ /* 0x000e620000002600 */
[----:B------:R-:W-:Y:S02]  /*1150*/  @!P3 SHF.L.U32 R19, R18, 0x1, RZ ;  /* 0x000000011213b819 */ /* 0x000fe400000006ff */
[----:B------:R-:W-:-:S03]  /*1160*/  @!P4 LOP3.LUT R18, R22, 0x1, RZ, 0xc0, !PT ;  /* 0x000000011612c812 */ /* 0x000fc600078ec0ff */
[----:B0-----:R-:W-:Y:S02]  /*1170*/  @!P3 IMAD.WIDE R12, R19, 0x4, R12 ;  /* 0x00000004130cb825 */ /* 0x001fe400078e020c */
[----:B------:R-:W1:Y:S02]  /*1180*/  @!P4 LDC R19, c[0x0][0x10] ;  /* 0x00000400ff13cb82 */ /* 0x000e640000000800 */
[----:B------:R-:W-:-:S06]  /*1190*/  @!P3 IMAD.WIDE.U32 R12, R15, 0x8, R12 ;  /* 0x000000080f0cb825 */ /* 0x000fcc00078e000c */
[----:B------:R-:W2:Y:S01]  /*11a0*/  @!P3 LDG.E.64 R12, desc[UR8][R12.64] ;  /* 0x000000080c0cb981 */ /* 0x000ea2000c1e1b00 */
[-C--:B-1----:R-:W-:Y:S02]  /*11b0*/  @!P4 IMAD R17, R14, R19.reuse, R17 ;  /* 0x000000130e11c224 */ /* 0x082fe400078e0211 */
[----:B------:R-:W0:Y:S01]  /*11c0*/  @!P4 LDC.64 R14, c[0x0][0x248] ;  /* 0x00009200ff0ecb82 */ /* 0x000e220000000a00 */
[----:B------:R-:W-:-:S04]  /*11d0*/  @!P4 IMAD R19, R18, R19, RZ ;  /* 0x000000131213c224 */ /* 0x000fc800078e02ff */
[----:B------:R-:W-:-:S05]  /*11e0*/  @!P4 IMAD R19, R19, R10, RZ ;  /* 0x0000000a1313c224 */ /* 0x000fca00078e02ff */
[----:B------:R-:W-:-:S05]  /*11f0*/  @!P4 SHF.L.U32 R19, R19, 0x1, RZ ;  /* 0x000000011313c819 */ /* 0x000fca00000006ff */
[----:B0-----:R-:W-:-:S04]  /*1200*/  @!P4 IMAD.WIDE R14, R19, 0x4, R14 ;  /* 0x00000004130ec825 */ /* 0x001fc800078e020e */
[----:B------:R-:W-:-:S06]  /*1210*/  @!P4 IMAD.WIDE.U32 R14, R17, 0x8, R14 ;  /* 0x00000008110ec825 */ /* 0x000fcc00078e000e */
[----:B------:R-:W3:Y:S01]  /*1220*/  @!P4 LDG.E.64 R14, desc[UR8][R14.64] ;  /* 0x000000080e0ec981 */ /* 0x000ee2000c1e1b00 */
[----:B------:R-:W-:-:S04]  /*1230*/  IADD3 R17, R16, 0x2, RZ ;  /* 0x0000000210117810 */ /* 0x000fc80007ffe0ff */
[----:B------:R-:W-:-:S13]  /*1240*/  ISETP.EQ.OR P1, PT, R17, UR5, P2 ;  /* 0x0000000511007c0c */ /* 0x000fda0009722670 */
[----:B------:R-:W0:Y:S01]  /*1250*/  @!P1 S2R R19, SR_CTAID.Y ;  /* 0x0000000000139919 */ /* 0x000e220000002600 */
[----:B------:R-:W0:Y:S02]  /*1260*/  @!P1 LDC R18, c[0x0][0x10] ;  /* 0x00000400ff129b82 */ /* 0x000e240000000800 */
[----:B0-----:R-:W-:Y:S02]  /*1270*/  @!P1 IMAD R17, R17, R18, R19 ;  /* 0x0000001211119224 */ /* 0x001fe400078e0213 */
[----:B--2---:R-:W-:Y:S01]  /*1280*/  @!P3 FADD.FTZ R8, R8, R12 ;  /* 0x0000000c0808b221 */ /* 0x004fe20000010000 */
[----:B------:R-:W-:Y:S01]  /*1290*/  @!P3 FADD.FTZ R9, R9, R13 ;  /* 0x0000000d0909b221 */ /* 0x000fe20000010000 */
[----:B------:R-:W-:-:S05]  /*12a0*/  @!P1 LOP3.LUT R13, R22, 0x1, RZ, 0xc0, !PT ;  /* 0x00000001160d9812 */ /* 0x000fca00078ec0ff */
[----:B------:R-:W-:Y:S02]  /*12b0*/  @!P1 IMAD R19, R13, R18, RZ ;  /* 0x000000120d139224 */ /* 0x000fe400078e02ff */
[----:B------:R-:W0:Y:S02]  /*12c0*/  @!P1 LDC.64 R12, c[0x0][0x248] ;  /* 0x00009200ff0c9b82 */ /* 0x000e240000000a00 */
[----:B------:R-:W-:Y:S02]  /*12d0*/  @!P1 IMAD R19, R19, R10, RZ ;  /* 0x0000000a13139224 */ /* 0x000fe400078e02ff */
[----:B---3--:R-:W-:Y:S01]  /*12e0*/  @!P4 FADD.FTZ R8, R8, R14 ;  /* 0x0000000e0808c221 */ /* 0x008fe20000010000 */
[----:B------:R-:W-:-:S04]  /*12f0*/  IADD3 R14, R16, 0x3, RZ ;  /* 0x00000003100e7810 */ /* 0x000fc80007ffe0ff */
[----:B------:R-:W-:Y:S01]  /*1300*/  ISETP.EQ.OR P3, PT, R14, UR5, P2 ;  /* 0x000000050e007c0c */ /* 0x000fe20009762670 */
[----:B------:R-:W-:-:S12]  /*1310*/  @!P4 FADD.FTZ R9, R9, R15 ;  /* 0x0000000f0909c221 */ /* 0x000fd80000010000 */
[----:B------:R-:W1:Y:S01]  /*1320*/  @!P3 S2R R15, SR_CTAID.Y ;  /* 0x00000000000fb919 */ /* 0x000e620000002600 */
[----:B------:R-:W1:Y:S01]  /*1330*/  @!P3 LDC R18, c[0x0][0x10] ;  /* 0x00000400ff12bb82 */ /* 0x000e620000000800 */
[----:B------:R-:W-:-:S05]  /*1340*/  @!P1 SHF.L.U32 R19, R19, 0x1, RZ ;  /* 0x0000000113139819 */ /* 0x000fca00000006ff */
[----:B0-----:R-:W-:-:S04]  /*1350*/  @!P1 IMAD.WIDE R12, R19, 0x4, R12 ;  /* 0x00000004130c9825 */ /* 0x001fc800078e020c */
[----:B------:R-:W-:Y:S01]  /*1360*/  @!P1 IMAD.WIDE.U32 R12, R17, 0x8, R12 ;  /* 0x00000008110c9825 */ /* 0x000fe200078e000c */
[----:B------:R-:W-:-:S05]  /*1370*/  @!P3 LOP3.LUT R19, R22, 0x1, RZ, 0xc0, !PT ;  /* 0x000000011613b812 */ /* 0x000fca00078ec0ff */
        /* <DEDUP_REMOVED lines=9> */
[----:B------:R-:W-:-:S04]  /*1410*/  IADD3 R11, R11, -0x4, RZ ;  /* 0xfffffffc0b0b7810 */ /* 0x000fc80007ffe0ff */
[----:B------:R-:W-:Y:S02]  /*1420*/  ISETP.NE.AND P4, PT, R11, RZ, PT ;  /* 0x000000ff0b00720c */ /* 0x000fe40003f85270 */
[----:B------:R-:W-:Y:S01]  /*1430*/  IADD3 R16, R16, 0x4, RZ ;  /* 0x0000000410107810 */ /* 0x000fe20007ffe0ff */
[----:B--2---:R-:W-:Y:S01]  /*1440*/  @!P1 FADD.FTZ R8, R8, R12 ;  /* 0x0000000c08089221 */ /* 0x004fe20000010000 */
[----:B------:R-:W-:-:S03]  /*1450*/  @!P1 FADD.FTZ R9, R9, R13 ;  /* 0x0000000d09099221 */ /* 0x000fc60000010000 */
[----:B---3--:R-:W-:Y:S01]  /*1460*/  @!P3 FADD.FTZ R8, R8, R14 ;  /* 0x0000000e0808b221 */ /* 0x008fe20000010000 */
[----:B------:R-:W-:-:S05]  /*1470*/  @!P3 FADD.FTZ R9, R9, R15 ;  /* 0x0000000f0909b221 */ /* 0x000fca0000010000 */
[----:B------:R-:W-:Y:S05]  /*1480*/  @P4 BRA `(.L_x_2907) ;  /* 0xfffffffc00004947 */ /* 0x000fea000383ffff */
.L_x_2906:
[----:B------:R-:W-:Y:S05]  /*1490*/  @!P0 BRA `(.L_x_2903) ;  /* 0x0000000000cc8947 */ /* 0x000fea0003800000 */
[----:B------:R-:W-:Y:S01]  /*14a0*/  ISETP.EQ.OR P0, PT, R16, UR5, P2 ;  /* 0x0000000510007c0c */ /* 0x000fe20009702670 */
[----:B------:R-:W-:Y:S01]  /*14b0*/  BSSY B0, `(.L_x_2908) ;  /* 0x0000011000007945 */ /* 0x000fe20003800000 */
[----:B------:R-:W-:-:S04]  /*14c0*/  LOP3.LUT R11, R10, 0x3, RZ, 0xc0, !PT ;  /* 0x000000030a0b7812 */ /* 0x000fc800078ec0ff */
[----:B------:R-:W-:-:S07]  /*14d0*/  ISETP.NE.AND P1, PT, R11, 0x1, PT ;  /* 0x000000010b00780c */ /* 0x000fce0003f25270 */
[----:B------:R-:W-:Y:S06]  /*14e0*/  @P0 BRA `(.L_x_2909) ;  /* 0x0000000000340947 */ /* 0x000fec0003800000 */
[----:B------:R-:W1:Y:S01]  /*14f0*/  S2R R15, SR_CTAID.Y ;  /* 0x00000000000f7919 */ /* 0x000e620000002600 */
[----:B0-----:R-:W0:Y:S01]  /*1500*/  LDC.64 R12, c[0x0][0x248] ;  /* 0x00009200ff0c7b82 */ /* 0x001e220000000a00 */
[----:B------:R-:W-:Y:S01]  /*1510*/  LOP3.LUT R17, R22, 0x1, RZ, 0xc0, !PT ;  /* 0x0000000116117812 */ /* 0x000fe200078ec0ff */
[----:B------:R-:W-:-:S04]  /*1520*/  ULDC UR6, c[0x0][0x10] ;  /* 0x0000040000067ab9 */ /* 0x000fc80000000800 */
[----:B------:R-:W-:-:S04]  /*1530*/  IMAD R17, R17, UR6, RZ ;  /* 0x0000000611117c24 */ /* 0x000fc8000f8e02ff */
[----:B------:R-:W-:-:S05]  /*1540*/  IMAD R17, R17, R10, RZ ;  /* 0x0000000a11117224 */ /* 0x000fca00078e02ff */
[----:B------:R-:W-:-:S05]  /*1550*/  SHF.L.U32 R17, R17, 0x1, RZ ;  /* 0x0000000111117819 */ /* 0x000fca00000006ff */
[----:B0-----:R-:W-:-:S04]  /*1560*/  IMAD.WIDE R12, R17, 0x4, R12 ;  /* 0x00000004110c7825 */ /* 0x001fc800078e020c */
[----:B-1----:R-:W-:-:S04]  /*1570*/  IMAD R15, R16, UR6, R15 ;  /* 0x00000006100f7c24 */ /* 0x002fc8000f8e020f */
[----:B------:R-:W-:-:S06]  /*1580*/  IMAD.WIDE.U32 R12, R15, 0x8, R12 ;  /* 0x000000080f0c7825 */ /* 0x000fcc00078e000c */
[----:B------:R-:W2:Y:S02]  /*1590*/  LDG.E.64 R12, desc[UR8][R12.64] ;  /* 0x000000080c0c7981 */ /* 0x000ea4000c1e1b00 */
[----:B--2---:R-:W-:Y:S01]  /*15a0*/  FADD.FTZ R8, R8, R12 ;  /* 0x0000000c08087221 */ /* 0x004fe20000010000 */
[----:B------:R-:W-:-:S07]  /*15b0*/  FADD.FTZ R9, R9, R13 ;  /* 0x0000000d09097221 */ /* 0x000fce0000010000 */
.L_x_2909:
[----:B------:R-:W-:Y:S05]  /*15c0*/  BSYNC B0 ;  /* 0x0000000000007941 */ /* 0x000fea0003800000 */
.L_x_2908:
        /* <DEDUP_REMOVED lines=8> */
[----:B------:R-:W-:-:S07]  /*1650*/  @!P1 LOP3.LUT R18, R22, 0x1, RZ, 0xc0, !PT ;  /* 0x0000000116129812 */ /* 0x000fce00078ec0ff */
[----:B------:R-:W2:Y:S08]  /*1660*/  @!P0 LDC R16, c[0x0][0x10] ;  /* 0x00000400ff108b82 */ /* 0x000eb00000000800 */
[----:B0-----:R-:W0:Y:S01]  /*1670*/  @!P1 LDC.64 R12, c[0x0][0x248] ;  /* 0x00009200ff0c9b82 */ /* 0x001e220000000a00 */
[-C--:B-1----:R-:W-:Y:S01]  /*1680*/  @!P1 IMAD R11, R14, R17.reuse, R19 ;  /* 0x000000110e0b9224 */ /* 0x082fe200078e0213 */
[----:B------:R-:W-:Y:S01]  /*1690*/  @!P0 LOP3.LUT R19, R22, 0x1, RZ, 0xc0, !PT ;  /* 0x0000000116138812 */ /* 0x000fe200078ec0ff */
[----:B------:R-:W-:Y:S01]  /*16a0*/  @!P1 IMAD R17, R18, R17, RZ ;  /* 0x0000001112119224 */ /* 0x000fe200078e02ff */
[----:B------:R-:W1:Y:S03]  /*16b0*/  @!P0 S2R R14, SR_CTAID.Y ;  /* 0x00000000000e8919 */ /* 0x000e660000002600 */
[----:B------:R-:W-:-:S02]  /*16c0*/  @!P1 IMAD R17, R17, R10, RZ ;  /* 0x0000000a11119224 */ /* 0x000fc400078e02ff */
[----:B--2---:R-:W-:-:S03]  /*16d0*/  @!P0 IMAD R19, R19, R16, RZ ;  /* 0x0000001013138224 */ /* 0x004fc600078e02ff */
[----:B------:R-:W-:Y:S01]  /*16e0*/  @!P1 SHF.L.U32 R17, R17, 0x1, RZ ;  /* 0x0000000111119819 */ /* 0x000fe200000006ff */
[----:B------:R-:W-:-:S04]  /*16f0*/  @!P0 IMAD R10, R19, R10, RZ ;  /* 0x0000000a130a8224 */ /* 0x000fc800078e02ff */
[----:B0-----:R-:W-:Y:S01]  /*1700*/  @!P1 IMAD.WIDE R18, R17, 0x4, R12 ;  /* 0x0000000411129825 */ /* 0x001fe200078e020c */
[----:B------:R-:W-:Y:S01]  /*1710*/  @!P0 SHF.L.U32 R17, R10, 0x1, RZ ;  /* 0x000000010a118819 */ /* 0x000fe200000006ff */
[----:B------:R-:W0:Y:S02]  /*1720*/  @!P0 LDC.64 R12, c[0x0][0x248] ;  /* 0x00009200ff0c8b82 */ /* 0x000e240000000a00 */
[----:B------:R-:W-:-:S06]  /*1730*/  @!P1 IMAD.WIDE.U32 R18, R11, 0x8, R18 ;  /* 0x000000080b129825 */ /* 0x000fcc00078e0012 */
[----:B------:R-:W2:Y:S01]  /*1740*/  @!P1 LDG.E.64 R18, desc[UR8][R18.64] ;  /* 0x0000000812129981 */ /* 0x000ea2000c1e1b00 */
[----:B-1----:R-:W-:Y:S02]  /*1750*/  @!P0 IMAD R15, R15, R16, R14 ;  /* 0x000000100f0f8224 */ /* 0x002fe400078e020e */
[----:B0-----:R-:W-:-:S04]  /*1760*/  @!P0 IMAD.WIDE R12, R17, 0x4, R12 ;  /* 0x00000004110c8825 */ /* 0x001fc800078e020c */
[----:B------:R-:W-:-:S06]  /*1770*/  @!P0 IMAD.WIDE.U32 R12, R15, 0x8, R12 ;  /* 0x000000080f0c8825 */ /* 0x000fcc00078e000c */
[----:B------:R-:W3:Y:S01]  /*1780*/  @!P0 LDG.E.64 R12, desc[UR8][R12.64] ;  /* 0x000000080c0c8981 */ /* 0x000ee2000c1e1b00 */
[----:B--2---:R-:W-:Y:S01]  /*1790*/  @!P1 FADD.FTZ R8, R8, R18 ;  /* 0x0000001208089221 */ /* 0x004fe20000010000 */
[----:B------:R-:W-:-:S03]  /*17a0*/  @!P1 FADD.FTZ R9, R9, R19 ;  /* 0x0000001309099221 */ /* 0x000fc60000010000 */
[----:B---3--:R-:W-:Y:S01]  /*17b0*/  @!P0 FADD.FTZ R8, R8, R12 ;  /* 0x0000000c08088221 */ /* 0x008fe20000010000 */
[----:B------:R-:W-:-:S07]  /*17c0*/  @!P0 FADD.FTZ R9, R9, R13 ;  /* 0x0000000d09098221 */ /* 0x000fce0000010000 */
.L_x_2903:
[----:B------:R-:W-:Y:S01]  /*17d0*/  ULDC.64 UR6, c[0x0][0x218] ;  /* 0x0000860000067ab9 */ /* 0x000fe20000000a00 */
[----:B------:R-:W-:Y:S01]  /*17e0*/  LOP3.LUT P0, RZ, R0, UR5, RZ, 0xfc, !PT ;  /* 0x0000000500ff7c12 */ /* 0x000fe2000f80fcff */
[----:B------:R-:W-:Y:S01]  /*17f0*/  ULDC UR10, c[0x0][0x2a4] ;  /* 0x0000a900000a7ab9 */ /* 0x000fe20000000800 */
[----:B------:R-:W-:Y:S01]  /*1800*/  ISETP.EQ.U32.AND P1, PT, RZ, UR6, PT ;  /* 0x00000006ff007c0c */ /* 0x000fe2000bf22070 */
[----:B------:R-:W-:Y:S01]  /*1810*/  UMOV UR6, 0x400 ;  /* 0x0000040000067882 */ /* 0x000fe20000000000 */
[----:B01----:R-:W-:Y:S01]  /*1820*/  SHF.R.S32.HI R13, RZ, 0x1f, R28 ;  /* 0x0000001fff0d7819 */ /* 0x003fe2000001141c */
[----:B------:R-:W-:Y:S01]  /*1830*/  ULDC.64 UR12, c[0x0][0x228] ;  /* 0x00008a00000c7ab9 */ /* 0x000fe20000000a00 */
[----:B------:R-:W-:Y:S01]  /*1840*/  ISETP.EQ.OR.EX P0, PT, RZ, UR7, P0, P1 ;  /* 0x00000007ff007c0c */ /* 0x000fe20008702710 */
[----:B------:R-:W0:Y:S01]  /*1850*/  S2UR UR7, SR_CgaCtaId ;  /* 0x00000000000779c3 */ /* 0x000e220000008800 */
[C---:B------:R-:W-:Y:S01]  /*1860*/  SHF.L.U32 R12, R28.reuse, 0x2, RZ ;  /* 0x000000021c0c7819 */ /* 0x040fe200000006ff */
[----:B------:R-:W-:Y:S01]  /*1870*/  ULDC.64 UR14, c[0x0][0x230] ;  /* 0x00008c00000e7ab9 */ /* 0x000fe20000000a00 */
[----:B------:R-:W-:-:S02]  /*1880*/  SHF.L.U64.HI R13, R28, 0x2, R13 ;  /* 0x000000021c0d7819 */ /* 0x000fc4000001020d */
[C---:B------:R-:W-:Y:S02]  /*1890*/  IADD3 R14, P1, R12.reuse, UR12, RZ ;  /* 0x0000000c0c0e7c10 */ /* 0x040fe4000ff3e0ff */
[----:B------:R-:W-:Y:S02]  /*18a0*/  IADD3 R12, P3, R12, UR14, RZ ;  /* 0x0000000e0c0c7c10 */ /* 0x000fe4000ff7e0ff */
[C---:B------:R-:W-:Y:S02]  /*18b0*/  IADD3.X R15, R13.reuse, UR13, RZ, P1, !PT ;  /* 0x0000000d0d0f7c10 */ /* 0x040fe40008ffe4ff */
[----:B------:R-:W-:Y:S01]  /*18c0*/  IADD3.X R13, R13, UR15, RZ, P3, !PT ;  /* 0x0000000f0d0d7c10 */ /* 0x000fe20009ffe4ff */
[----:B------:R-:W1:Y:S01]  /*18d0*/  @!P0 LDC.64 R10, c[0x0][0x218] ;  /* 0x00008600ff0a8b82 */ /* 0x000e620000000a00 */
[----:B------:R-:W-:Y:S01]  /*18e0*/  @!P0 FMUL.FTZ R17, R9, UR10 ;  /* 0x0000000a09118c20 */ /* 0x000fe20008410000 */
[----:B------:R-:W-:Y:S01]  /*18f0*/  @!P0 FMUL.FTZ R16, R8, UR10 ;  /* 0x0000000a08108c20 */ /* 0x000fe20008410000 */
[----:B0-----:R-:W-:-:S09]  /*1900*/  ULEA UR6, UR7, UR6, 0x18 ;  /* 0x0000000607067291 */ /* 0x001fd2000f8ec03f */
[----:B------:R0:W-:Y:S01]  /*1910*/  @!P2 STS.64 [UR6+0x98], R8 ;  /* 0x00009808ff00a988 */ /* 0x0001e20008000a06 */
[----:B-1----:R-:W-:-:S05]  /*1920*/  @!P0 IMAD.WIDE R28, R23, 0x8, R10 ;  /* 0x00000008171c8825 */ /* 0x002fca00078e020a */
[----:B------:R-:W-:Y:S01]  /*1930*/  @!P0 STG.E.64 desc[UR8][R28.64], R16 ;  /* 0x000000101c008986 */ /* 0x000fe2000c101b08 */
[----:B0-----:R-:W-:Y:S01]  /*1940*/  HFMA2.MMA R8, -RZ, RZ, 1.875, 0 ;  /* 0x3f800000ff087435 */ /* 0x001fe200000001ff */
[----:B------:R-:W0:Y:S08]  /*1950*/  LDC R9, c[0x0][0x294] ;  /* 0x0000a500ff097b82 */ /* 0x000e300000000800 */
[----:B------:R-:W-:Y:S06]  /*1960*/  BAR.SYNC.DEFER_BLOCKING 0x0 ;  /* 0x0000000000007b1d */ /* 0x000fec0000010000 */
[----:B------:R1:W2:Y:S04]  /*1970*/  LDG.E.64 R10, desc[UR8][R14.64] ;  /* 0x000000080e0a7981 */ /* 0x0002a8000c1e1b00 */
[----:B------:R-:W2:Y:S04]  /*1980*/  LDG.E.64 R12, desc[UR8][R12.64] ;  /* 0x000000080c0c7981 */ /* 0x000ea8000c1e1b00 */
[----:B------:R-:W3:Y:S01]  /*1990*/  LDS.64 R18, [UR6+0x98] ;  /* 0x00009806ff127984 */ /* 0x000ee20008000a00 */
[----:B------:R-:W-:Y:S01]  /*19a0*/  ULDC.64 UR6, c[0x0][0x278] ;  /* 0x00009e0000067ab9 */ /* 0x000fe20000000a00 */
[----:B---3--:R-:W-:-:S04]  /*19b0*/  FMUL.FTZ R18, R18, UR10 ;  /* 0x0000000a12127c20 */ /* 0x008fc80008410000 */
[C---:B-1----:R-:W-:Y:S01]  /*19c0*/  FMUL.FTZ R14, R18.reuse, R18 ;  /* 0x00000012120e7220 */ /* 0x042fe20000410000 */
[C---:B------:R-:W-:Y:S01]  /*19d0*/  FADD.FTZ R15, -R18.reuse, R3 ;  /* 0x00000003120f7221 */ /* 0x040fe20000010100 */
[C---:B------:R-:W-:Y:S01]  /*19e0*/  FADD.FTZ R17, -R18.reuse, R20 ;  /* 0x0000001412117221 */ /* 0x040fe20000010100 */
[C---:B------:R-:W-:Y:S01]  /*19f0*/  FADD.FTZ R3, -R18.reuse, R4 ;  /* 0x0000000412037221 */ /* 0x040fe20000010100 */
[----:B------:R-:W-:Y:S01]  /*1a00*/  FFMA.FTZ R19, R19, UR10, -R14 ;  /* 0x0000000a13137c23 */ /* 0x000fe2000801080e */
[C---:B------:R-:W-:Y:S01]  /*1a10*/  FADD.FTZ R29, -R18.reuse, R6 ;  /* 0x00000006121d7221 */ /* 0x040fe20000010100 */
[C---:B------:R-:W-:Y:S01]  /*1a20*/  FADD.FTZ R5, -R18.reuse, R5 ;  /* 0x0000000512057221 */ /* 0x040fe20000010100 */
[C---:B------:R-:W-:Y:S01]  /*1a30*/  FADD.FTZ R21, -R18.reuse, R21 ;  /* 0x0000001512157221 */ /* 0x040fe20000010100 */
[----:B------:R-:W-:Y:S01]  /*1a40*/  FADD.FTZ R7, -R18, R7 ;  /* 0x0000000712077221 */ /* 0x000fe20000010100 */
[----:B------:R-:W-:-:S13]  /*1a50*/  FSETP.GTU.FTZ.AND P0, PT, R19, RZ, PT ;  /* 0x000000ff1300720b */ /* 0x000fda0003f1c000 */
[----:B------:R-:W1:Y:S02]  /*1a60*/  @P0 LDC R14, c[0x0][0x238] ;  /* 0x00008e00ff0e0b82 */ /* 0x000e640000000800 */
[----:B-1----:R-:W-:Y:S01]  /*1a70*/  @P0 FADD.FTZ R16, R19, R14 ;  /* 0x0000000e13100221 */ /* 0x002fe20000010000 */
[----:B------:R-:W-:Y:S01]  /*1a80*/  FADD.FTZ R19, -R18, R2 ;  /* 0x0000000212137221 */ /* 0x000fe20000010100 */
[----:B------:R-:W-:Y:S02]  /*1a90*/  SHF.R.U32.HI R2, RZ, 0x4, R0 ;  /* 0x00000004ff027819 */ /* 0x000fe40000011600 */
[----:B------:R-:W1:Y:S03]  /*1aa0*/  @P0 MUFU.RSQ R8, R16 ;  /* 0x0000001000080308 */ /* 0x000e660000001400 */
[----:B0-----:R-:W-:Y:S01]  /*1ab0*/  IMAD R2, R9, UR5, R2 ;  /* 0x0000000509027c24 */ /* 0x001fe2000f8e0202 */
[----:B------:R-:W-:-:S02]  /*1ac0*/  ULDC.U8 UR5, c[0x0][0x28c] ;  /* 0x0000a30000057ab9 */ /* 0x000fc40000000000 */
[----:B------:R-:W-:Y:S02]  /*1ad0*/  ISETP.NE.AND P4, PT, RZ, UR5, PT ;  /* 0x00000005ff007c0c */ /* 0x000fe4000bf85270 */
[C---:B------:R-:W-:Y:S02]  /*1ae0*/  IADD3 R9, R2.reuse, 0x40, RZ ;  /* 0x0000004002097810 */ /* 0x040fe40007ffe0ff */
[----:B------:R-:W-:Y:S02]  /*1af0*/  ISETP.GE.U32.AND P3, PT, R2, UR6, PT ;  /* 0x0000000602007c0c */ /* 0x000fe4000bf66070 */
[----:B------:R-:W-:Y:S01]  /*1b00*/  ISETP.GE.U32.AND P0, PT, R9, UR6, PT ;  /* 0x0000000609007c0c */ /* 0x000fe2000bf06070 */
[-C--:B-1----:R-:W-:Y:S01]  /*1b10*/  FMUL.FTZ R17, R17, R8.reuse ;  /* 0x0000000811117220 */ /* 0x082fe20000410000 */
[-C--:B------:R-:W-:Y:S01]  /*1b20*/  FMUL.FTZ R19, R19, R8.reuse ;  /* 0x0000000813137220 */ /* 0x080fe20000410000 */
[-C--:B------:R-:W-:Y:S01]  /*1b30*/  FMUL.FTZ R3, R3, R8.reuse ;  /* 0x0000000803037220 */ /* 0x080fe20000410000 */
[-C--:B------:R-:W-:Y:S01]  /*1b40*/  FMUL.FTZ R29, R29, R8.reuse ;  /* 0x000000081d1d7220 */ /* 0x080fe20000410000 */
[-C--:B------:R-:W-:Y:S01]  /*1b50*/  FMUL.FTZ R28, R15, R8.reuse ;  /* 0x000000080f1c7220 */ /* 0x080fe20000410000 */
[-C--:B------:R-:W-:Y:S01]  /*1b60*/  FMUL.FTZ R15, R5, R8.reuse ;  /* 0x00000008050f7220 */ /* 0x080fe20000410000 */
[C-C-:B--2---:R-:W-:Y:S01]  /*1b70*/  FFMA.FTZ R16, R10.reuse, R17, R12.reuse ;  /* 0x000000110a107223 */ /* 0x144fe2000001000c */
[C-C-:B------:R-:W-:Y:S01]  /*1b80*/  FFMA.FTZ R4, R10.reuse, R19, R12.reuse ;  /* 0x000000130a047223 */ /* 0x140fe2000001000c */
[C-C-:B------:R-:W-:Y:S01]  /*1b90*/  FFMA.FTZ R6, R10.reuse, R3, R12.reuse ;  /* 0x000000030a067223 */ /* 0x140fe2000001000c */
[----:B------:R-:W-:Y:S01]  /*1ba0*/  FFMA.FTZ R14, R10, R29, R12 ;  /* 0x0000001d0a0e7223 */ /* 0x000fe2000001000c */
[C---:B------:R-:W-:Y:S01]  /*1bb0*/  IADD3 R3, R2.reuse, 0x20, RZ ;  /* 0x0000002002037810 */ /* 0x040fe20007ffe0ff */
[-C--:B------:R-:W-:Y:S01]  /*1bc0*/  FMUL.FTZ R17, R7, R8.reuse ;  /* 0x0000000807117220 */ /* 0x080fe20000410000 */
[----:B------:R-:W-:Y:S01]  /*1bd0*/  IADD3 R10, R2, 0x60, RZ ;  /* 0x00000060020a7810 */ /* 0x000fe20007ffe0ff */
[----:B------:R-:W-:Y:S01]  /*1be0*/  FMUL.FTZ R8, R21, R8 ;  /* 0x0000000815087220 */ /* 0x000fe20000410000 */
[----:B------:R-:W-:Y:S01]  /*1bf0*/  SHF.R.S32.HI R12, RZ, 0x1f, R2 ;  /* 0x0000001fff0c7819 */ /* 0x000fe20000011402 */
[--C-:B------:R-:W-:Y:S01]  /*1c00*/  FFMA.FTZ R7, R11, R15, R13.reuse ;  /* 0x0000000f0b077223 */ /* 0x100fe2000001000d */
[----:B------:R-:W-:Y:S01]  /*1c10*/  ISETP.GE.U32.AND P2, PT, R3, UR6, PT ;  /* 0x0000000603007c0c */ /* 0x000fe2000bf46070 */
[C-C-:B------:R-:W-:Y:S01]  /*1c20*/  FFMA.FTZ R15, R11.reuse, R17, R13.reuse ;  /* 0x000000110b0f7223 */ /* 0x140fe2000001000d */
[----:B------:R-:W-:Y:S01]  /*1c30*/  ISETP.GE.U32.AND P1, PT, R10, UR6, PT ;  /* 0x000000060a007c0c */ /* 0x000fe2000bf26070 */
[C---:B------:R-:W-:Y:S01]  /*1c40*/  FFMA.FTZ R5, R11.reuse, R28, R13 ;  /* 0x0000001c0b057223 */ /* 0x040fe2000001000d */
[----:B------:R-:W-:Y:S01]  /*1c50*/  SHF.R.S32.HI R18, RZ, 0x1f, R3 ;  /* 0x0000001fff127819 */ /* 0x000fe20000011403 */
[----:B------:R-:W-:Y:S01]  /*1c60*/  FFMA.FTZ R17, R11, R8, R13 ;  /* 0x000000080b117223 */ /* 0x000fe2000001000d */
[----:B------:R-:W-:-:S02]  /*1c70*/  SHF.R.S32.HI R19, RZ, 0x1f, R9 ;  /* 0x0000001fff137819 */ /* 0x000fc40000011409 */
[----:B------:R-:W-:Y:S02]  /*1c80*/  SHF.R.S32.HI R20, RZ, 0x1f, R10 ;  /* 0x0000001fff147819 */ /* 0x000fe4000001140a */
[----:B------:R-:W-:Y:S02]  /*1c90*/  ISETP.GE.AND.EX P3, PT, R12, UR7, PT, P3 ;  /* 0x000000070c007c0c */ /* 0x000fe4000bf66330 */
[----:B------:R-:W-:Y:S02]  /*1ca0*/  ISETP.GE.AND.EX P2, PT, R18, UR7, PT, P2 ;  /* 0x0000000712007c0c */ /* 0x000fe4000bf46320 */
[----:B------:R-:W-:Y:S02]  /*1cb0*/  ISETP.GE.AND.EX P0, PT, R19, UR7, PT, P0 ;  /* 0x0000000713007c0c */ /* 0x000fe4000bf06300 */
[----:B------:R-:W-:Y:S02]  /*1cc0*/  ISETP.GE.AND.EX P1, PT, R20, UR7, PT, P1 ;  /* 0x0000000714007c0c */ /* 0x000fe4000bf26310 */
[----:B------:R-:W-:-:S02]  /*1cd0*/  ISETP.GT.U32.OR P3, PT, R0, 0x1ff, P3 ;  /* 0x000001ff0000780c */ /* 0x000fc40001f64470 */
[C---:B------:R-:W-:Y:S02]  /*1ce0*/  ISETP.GT.U32.OR P2, PT, R0.reuse, 0x1ff, P2 ;  /* 0x000001ff0000780c */ /* 0x040fe40001744470 */
[C---:B------:R-:W-:Y:S02]  /*1cf0*/  ISETP.GT.U32.OR P0, PT, R0.reuse, 0x1ff, P0 ;  /* 0x000001ff0000780c */ /* 0x040fe40000704470 */
[----:B------:R-:W-:Y:S01]  /*1d00*/  ISETP.GT.U32.OR P1, PT, R0, 0x1ff, P1 ;  /* 0x000001ff0000780c */ /* 0x000fe20000f24470 */
        /* <DEDUP_REMOVED lines=11> */
.L_x_2910:
        /* <DEDUP_REMOVED lines=13> */
.L_x_2912:
[----:B------:R-:W-:Y:S05]  /*1e90*/  BSYNC B0 ;  /* 0x0000000000007941 */ /* 0x000fea0003800000 */
.L_x_2911:
        /* <DEDUP_REMOVED lines=8> */
[----:B0-----:R-:W0:Y:S01]  /*1f20*/  MUFU.RCP R16, R13 ;  /* 0x0000000d00107308 */ /* 0x001e220000001000 */
[----:B-1----:R-:W-:Y:S01]  /*1f30*/  FMUL.FTZ R4, R4, R11 ;  /* 0x0000000b04047220 */ /* 0x002fe20000410000 */
[----:B0-----:R-:W-:-:S07]  /*1f40*/  FMUL.FTZ R5, R5, R16 ;  /* 0x0000001005057220 */ /* 0x001fce0000410000 */
.L_x_2913:
[----:B------:R-:W-:Y:S04]  /*1f50*/  BSSY B0, `(.L_x_2914) ;  /* 0x000000d000007945 */ /* 0x000fe80003800000 */
[----:B------:R-:W-:Y:S05]  /*1f60*/  @P2 BRA `(.L_x_2915) ;  /* 0x00000000002c2947 */ /* 0x000fea0003800000 */
[----:B------:R-:W-:Y:S01]  /*1f70*/  ULDC.64 UR6, c[0x0][0x270] ;  /* 0x00009c0000067ab9 */ /* 0x000fe20000000a00 */
[----:B------:R-:W-:Y:S01]  /*1f80*/  MOV R12, R24 ;  /* 0x00000018000c7202 */ /* 0x000fe20000000f00 */
[----:B------:R-:W-:Y:S01]  /*1f90*/  IMAD R18, R18, UR6, RZ ;  /* 0x0000000612127c24 */ /* 0x000fe2000f8e02ff */
[----:B------:R-:W-:-:S03]  /*1fa0*/  MOV R13, R27 ;  /* 0x0000001b000d7202 */ /* 0x000fc60000000f00 */
[----:B------:R-:W-:-:S04]  /*1fb0*/  IMAD.WIDE.U32 R12, R3, UR6, R12 ;  /* 0x00000006030c7c25 */ /* 0x000fc8000f8e000c */
[----:B------:R-:W-:Y:S01]  /*1fc0*/  IMAD R3, R3, UR7, R18 ;  /* 0x0000000703037c24 */ /* 0x000fe2000f8e0212 */
[----:B------:R-:W-:Y:S02]  /*1fd0*/  ULDC.64 UR6, c[0x0][0x210] ;  /* 0x0000840000067ab9 */ /* 0x000fe40000000a00 */
[----:B------:R-:W-:Y:S02]  /*1fe0*/  LEA R2, P2, R12, UR6, 0x2 ;  /* 0x000000060c027c11 */ /* 0x000fe4000f8410ff */
[----:B------:R-:W-:-:S04]  /*1ff0*/  IADD3 R3, R13, R3, RZ ;  /* 0x000000030d037210 */ /* 0x000fc80007ffe0ff */
[----:B------:R-:W-:-:S05]  /*2000*/  LEA.HI.X R3, R12, UR7, R3, 0x2, P2 ;  /* 0x000000070c037c11 */ /* 0x000fca00090f1403 */
[----:B------:R1:W-:Y:S02]  /*2010*/  STG.E.64 desc[UR8][R2.64], R4 ;  /* 0x0000000402007986 */ /* 0x0003e4000c101b08 */
.L_x_2915:
[----:B------:R-:W-:Y:S05]  /*2020*/  BSYNC B0 ;  /* 0x0000000000007941 */ /* 0x000fea0003800000 */
.L_x_2914:
[----:B------:R-:W-:Y:S05]  /*2030*/  @!P4 BRA `(.L_x_2916) ;  /* 0x000000000028c947 */ /* 0x000fea0003800000 */
[----:B-1----:R-:W-:Y:S01]  /*2040*/  FMUL.FTZ R2, R6, -1.4426950216293334961 ;  /* 0xbfb8aa3b06027820 */ /* 0x002fe20000410000 */
        /* <DEDUP_REMOVED lines=9> */
.L_x_2916:
[----:B------:R-:W-:Y:S04]  /*20e0*/  BSSY B0, `(.L_x_2917) ;  /* 0x000000d000007945 */ /* 0x000fe80003800000 */
[----:B------:R-:W-:Y:S05]  /*20f0*/  @P0 BRA `(.L_x_2918) ;  /* 0x00000000002c0947 */ /* 0x000fea0003800000 */
[----:B------:R-:W-:Y:S01]  /*2100*/  ULDC.64 UR6, c[0x0][0x270] ;  /* 0x00009c0000067ab9 */ /* 0x000fe20000000a00 */
[----:B-1----:R-:W-:Y:S01]  /*2110*/  MOV R2, R24 ;  /* 0x0000001800027202 */ /* 0x002fe20000000f00 */
        /* <DEDUP_REMOVED lines=9> */
.L_x_2918:
[----:B------:R-:W-:Y:S05]  /*21b0*/  BSYNC B0 ;  /* 0x0000000000007941 */ /* 0x000fea0003800000 */
.L_x_2917:
[----:B------:R-:W-:Y:S05]  /*21c0*/  @!P4 BRA `(.L_x_2919) ;  /* 0x000000000028c947 */ /* 0x000fea0003800000 */
[----:B-1----:R-:W-:Y:S01]  /*21d0*/  FMUL.FTZ R2, R14, -1.4426950216293334961 ;  /* 0xbfb8aa3b0e027820 */ /* 0x002fe20000410000 */
[----:B--2---:R-:W-:-:S05]  /*21e0*/  FMUL.FTZ R4, R15, -1.4426950216293334961 ;  /* 0xbfb8aa3b0f047820 */ /* 0x004fca0000410000 */
        /* <DEDUP_REMOVED lines=8> */
.L_x_2919:
[----:B------:R-:W-:Y:S04]  /*2270*/  BSSY B0, `(.L_x_2920) ;  /* 0x000000c000007945 */ /* 0x000fe80003800000 */
[----:B------:R-:W-:Y:S05]  /*2280*/  @P1 BRA `(.L_x_2921) ;  /* 0x0000000000281947 */ /* 0x000fea0003800000 */
[----:B------:R-:W-:Y:S01]  /*2290*/  ULDC.64 UR6, c[0x0][0x270] ;  /* 0x00009c0000067ab9 */ /* 0x000fe20000000a00 */
[----:B------:R-:W-:Y:S01]  /*22a0*/  MOV R25, R27 ;  /* 0x0000001b00197202 */ /* 0x000fe20000000f00 */
[----:B-1----:R-:W-:Y:S02]  /*22b0*/  IMAD R3, R20, UR6, RZ ;  /* 0x0000000614037c24 */ /* 0x002fe4000f8e02ff */
[----:B------:R-:W-:-:S04]  /*22c0*/  IMAD.WIDE.U32 R24, R10, UR6, R24 ;  /* 0x000000060a187c25 */ /* 0x000fc8000f8e0018 */
[----:B------:R-:W-:Y:S01]  /*22d0*/  IMAD R3, R10, UR7, R3 ;  /* 0x000000070a037c24 */ /* 0x000fe2000f8e0203 */
[----:B------:R-:W-:Y:S02]  /*22e0*/  ULDC.64 UR6, c[0x0][0x210] ;  /* 0x0000840000067ab9 */ /* 0x000fe40000000a00 */
[----:B------:R-:W-:Y:S02]  /*22f0*/  LEA R2, P0, R24, UR6, 0x2 ;  /* 0x0000000618027c11 */ /* 0x000fe4000f8010ff */
[----:B------:R-:W-:-:S04]  /*2300*/  IADD3 R3, R25, R3, RZ ;  /* 0x0000000319037210 */ /* 0x000fc80007ffe0ff */
[----:B------:R-:W-:-:S05]  /*2310*/  LEA.HI.X R3, R24, UR7, R3, 0x2, P0 ;  /* 0x0000000718037c11 */ /* 0x000fca00080f1403 */
[----:B------:R3:W-:Y:S02]  /*2320*/  STG.E.64 desc[UR8][R2.64], R14 ;  /* 0x0000000e02007986 */ /* 0x0007e4000c101b08 */
.L_x_2921:
[----:B------:R-:W-:Y:S05]  /*2330*/  BSYNC B0 ;  /* 0x0000000000007941 */ /* 0x000fea0003800000 */
.L_x_2920:
[----:B-1-3--:R-:W1:Y:S01]  /*2340*/  LDC R2, c[0x0][0x10] ;  /* 0x00000400ff027b82 */ /* 0x00ae620000000800 */
[----:B------:R-:W-:Y:S02]  /*2350*/  IADD3 R22, R22, 0x1, RZ ;  /* 0x0000000116167810 */ /* 0x000fe40007ffe0ff */
[----:B-1----:R-:W-:-:S04]  /*2360*/  IADD3 R23, R2, R23, RZ ;  /* 0x0000001702177210 */ /* 0x002fc80007ffe0ff */
[----:B------:R-:W-:-:S13]  /*2370*/  ISETP.GE.AND P0, PT, R23, UR4, PT ;  /* 0x0000000417007c0c */ /* 0x000fda000bf06270 */
[----:B------:R-:W-:Y:S05]  /*2380*/  @!P0 BRA `(.L_x_2922) ;  /* 0xffffffdc00448947 */ /* 0x000fea000383ffff */
[----:B------:R-:W-:Y:S05]  /*2390*/  EXIT ;  /* 0x000000000000794d */ /* 0x000fea0003800000 */
.L_x_2923:
        /* <DEDUP_REMOVED lines=14> */
.L_x_3357:


//--------------------- .text._Z35group_norm_nhwc_fwd_one_pass_kernelI11Fp32IOFp32WLi256ELi32ELi512EEv26Group_norm_nhwc_fwd_params --------------------------
	.section	.text._Z35group_norm_nhwc_fwd_one_pass_kernelI11Fp32IOFp32WLi256ELi32ELi512EEv26Group_norm_nhwc_fwd_params,"ax",@progbits
	.align	128
        .global         _Z35group_norm_nhwc_fwd_one_pass_kernelI11Fp32IOFp32WLi256ELi32ELi512EEv26Group_norm_nhwc_fwd_params
        .type           _Z35group_norm_nhwc_fwd_one_pass_kernelI11Fp32IOFp32WLi256ELi32ELi512EEv26Group_norm_nhwc_fwd_params,@function
        .size           _Z35group_norm_nhwc_fwd_one_pass_kernelI11Fp32IOFp32WLi256ELi32ELi512EEv26Group_norm_nhwc_fwd_params,(.L_x_3358 - _Z35group_norm_nhwc_fwd_one_pass_kernelI11Fp32IOFp32WLi256ELi32ELi512EEv26Group_norm_nhwc_fwd_params)
        .other          _Z35group_norm_nhwc_fwd_one_pass_kernelI11Fp32IOFp32WLi256ELi32ELi512EEv26Group_norm_nhwc_fwd_params,@"STO_CUDA_ENTRY STV_DEFAULT"
_Z35group_norm_nhwc_fwd_one_pass_kernelI11Fp32IOFp32WLi256ELi32ELi512EEv26Group_norm_nhwc_fwd_params:
.text._Z35group_norm_nhwc_fwd_one_pass_kernelI11Fp32IOFp32WLi256ELi32ELi512EEv26Group_norm_nhwc_fwd_params:
        /* <DEDUP_REMOVED lines=32> */
[C---:B------:R-:W-:Y:S02]  /*0200*/  IADD3 R2, R51.reuse, 0xe0, RZ ;  /* 0x000000e033027810 */ /* 0x040fe40007ffe0ff */
[----:B------:R-:W-:Y:S02]  /*0210*/  ISETP.LT.U32.AND P4, PT, R51, UR8, PT ;  /* 0x0000000833007c0c */ /* 0x000fe4000bf81070 */
[----:B------:R-:W-:Y:S02]  /*0220*/  SHF.R.S32.HI R45, RZ, 0x1f, R51 ;  /* 0x0000001fff2d7819 */ /* 0x000fe40000011433 */
[----:B------:R-:W-:Y:S02]  /*0230*/  ISETP.LT.U32.AND P3, PT, R50, UR8, PT ;  /* 0x0000000832007c0c */ /* 0x000fe4000bf61070 */
[----:B------:R-:W-:-:S02]  /*0240*/  ISETP.LT.U32.AND P2, PT, R49, UR8, PT ;  /* 0x0000000831007c0c */ /* 0x000fc4000bf41070 */
[----:B------:R-:W-:Y:S02]  /*0250*/  SHF.R.S32.HI R43, RZ, 0x1f, R50 ;  /* 0x0000001fff2b7819 */ /* 0x000fe40000011432 */
[----:B------:R-:W-:Y:S02]  /*0260*/  SHF.R.S32.HI R41, RZ, 0x1f, R49 ;  /* 0x0000001fff297819 */ /* 0x000fe40000011431 */
[----:B------:R-:W-:Y:S02]  /*0270*/  ISETP.LT.U32.AND P0, PT, R48, UR8, PT ;  /* 0x0000000830007c0c */ /* 0x000fe4000bf01070 */
[----:B------:R-:W-:Y:S02]  /*0280*/  SHF.R.S32.HI R39, RZ, 0x1f, R48 ;  /* 0x0000001fff277819 */ /* 0x000fe40000011430 */
[----:B------:R-:W-:Y:S02]  /*0290*/  LEA R0, R0, UR5, 0x3 ;  /* 0x0000000500007c11 */ /* 0x000fe4000f8e18ff */
[----:B------:R-:W-:-:S02]  /*02a0*/  SHF.R.S32.HI R9, RZ, 0x1f, R46 ;  /* 0x0000001fff097819 */ /* 0x000fc4000001142e */
[----:B------:R-:W-:Y:S02]  /*02b0*/  SHF.R.S32.HI R7, RZ, 0x1f, R44 ;  /* 0x0000001fff077819 */ /* 0x000fe4000001142c */
[----:B------:R-:W-:Y:S02]  /*02c0*/  SHF.R.S32.HI R5, RZ, 0x1f, R42 ;  /* 0x0000001fff057819 */ /* 0x000fe4000001142a */
[----:B------:R-:W-:Y:S02]  /*02d0*/  SHF.R.S32.HI R3, RZ, 0x1f, R2 ;  /* 0x0000001fff037819 */ /* 0x000fe40000011402 */
[----:B------:R-:W-:Y:S02]  /*02e0*/  ISETP.LT.AND.EX P4, PT, R45, UR9, !P1, P4 ;  /* 0x000000092d007c0c */ /* 0x000fe4000cf81340 */
[----:B------:R-:W-:Y:S02]  /*02f0*/  ISETP.LT.AND.EX P3, PT, R43, UR9, !P1, P3 ;  /* 0x000000092b007c0c */ /* 0x000fe4000cf61330 */
[----:B------:R-:W-:-:S02]  /*0300*/  ISETP.LT.AND.EX P2, PT, R41, UR9, !P1, P2 ;  /* 0x0000000929007c0c */ /* 0x000fc4000cf41320 */
[----:B------:R-:W-:Y:S01]  /*0310*/  ISETP.LT.AND.EX P1, PT, R39, UR9, !P1, P0 ;  /* 0x0000000927007c0c */ /* 0x000fe2000cf21300 */
[----:B--2-4-:R-:W-:-:S12]  /*0320*/  ULDC.64 UR8, c[0x0][0x208] ;  /* 0x0000820000087ab9 */ /* 0x014fd80000000a00 */
.L_x_2960:
[----:B0-----:R-:W0:Y:S01]  /*0330*/  LDC R17, c[0x0][0x288] ;  /* 0x0000a200ff117b82 */ /* 0x001e220000000800 */
[----:B------:R-:W-:Y:S01]  /*0340*/  ULDC.64 UR14, c[0x0][0x278] ;  /* 0x00009e00000e7ab9 */ /* 0x000fe20000000a00 */
[----:B------:R-:W-:-:S06]  /*0350*/  ULDC.64 UR12, c[0x0][0x280] ;  /* 0x0000a000000c7ab9 */ /* 0x000fcc0000000a00 */
[----:B-1----:R-:W1:Y:S08]  /*0360*/  @P4 LDC.64 R20, c[0x0][0x270] ;  /* 0x00009c00ff144b82 */ /* 0x002e700000000a00 */
[----:B------:R-:W2:Y:S01]  /*0370*/  @P1 LDC.64 R18, c[0x0][0x270] ;  /* 0x00009c00ff121b82 */ /* 0x000ea20000000a00 */
[----:B0-----:R-:W-:-:S04]  /*0380*/  IABS R13, R17 ;  /* 0x00000011000d7213 */ /* 0x001fc80000000000 */
[----:B------:R-:W0:Y:S01]  /*0390*/  I2F.RP R12, R13 ;  /* 0x0000000d000c7306 */ /* 0x000e220000209400 */
[----:B-1----:R-:W-:-:S04]  /*03a0*/  @P4 IMAD R22, R45, R20, RZ ;  /* 0x000000142d164224 */ /* 0x002fc800078e02ff */
[----:B------:R-:W-:-:S03]  /*03b0*/  @P4 IMAD R27, R51, R21, R22 ;  /* 0x00000015331b4224 */ /* 0x000fc600078e0216 */
[----:B0-----:R-:W0:Y:S02]  /*03c0*/  MUFU.RCP R12, R12 ;  /* 0x0000000c000c7308 */ /* 0x001e240000001000 */
[----:B0-----:R-:W-:-:S06]  /*03d0*/  IADD3 R10, R12, 0xffffffe, RZ ;  /* 0x0ffffffe0c0a7810 */ /* 0x001fcc0007ffe0ff */
[----:B------:R0:W1:Y:S02]  /*03e0*/  F2I.FTZ.U32.TRUNC.NTZ R11, R10 ;  /* 0x0000000a000b7305 */ /* 0x000064000021f000 */
[----:B0-----:R-:W-:Y:S02]  /*03f0*/  MOV R10, RZ ;  /* 0x000000ff000a7202 */ /* 0x001fe40000000f00 */
[----:B-1----:R-:W-:-:S05]  /*0400*/  IADD3 R14, RZ, -R11, RZ ;  /* 0x8000000bff0e7210 */ /* 0x002fca0007ffe0ff */
        /* <DEDUP_REMOVED lines=10> */
[----:B------:R-:W0:Y:S03]  /*04b0*/  @P4 LDC.64 R14, c[0x0][0x220] ;  /* 0x00008800ff0e4b82 */ /* 0x000e260000000a00 */
        /* <DEDUP_REMOVED lines=11> */
[----:B------:R-:W-:Y:S02]  /*0570*/  SHF.R.S32.HI R12, RZ, 0x1f, R53 ;  /* 0x0000001fff0c7819 */ /* 0x000fe40000011435 */
[----:B------:R-:W-:Y:S01]  /*0580*/  ISETP.GE.AND.EX P6, PT, R9, UR15, PT, P6 ;  /* 0x0000000f09007c0c */ /* 0x000fe2000bfc6360 */
[----:B------:R-:W-:Y:S01]  /*0590*/  IMAD R56, R17, R11, R4 ;  /* 0x0000000b11387224 */ /* 0x000fe200078e0204 */
[----:B------:R-:W-:Y:S01]  /*05a0*/  ISETP.GE.U32.AND P5, PT, R44, UR14, PT ;  /* 0x0000000e2c007c0c */ /* 0x000fe2000bfa6070 */
[----:B------:R-:W1:Y:S01]  /*05b0*/  @P3 LDC.64 R10, c[0x0][0x270] ;  /* 0x00009c00ff0a3b82 */ /* 0x000e620000000a00 */
[----:B------:R-:W-:Y:S01]  /*05c0*/  IMAD R16, R12, UR12, RZ ;  /* 0x0000000c0c107c24 */ /* 0x000fe2000f8e02ff */
[----:B------:R-:W-:-:S02]  /*05d0*/  ISETP.LT.U32.AND P6, PT, R38, 0x200, !P6 ;  /* 0x000002002600780c */ /* 0x000fc400077c1070 */
[----:B------:R-:W-:Y:S01]  /*05e0*/  LEA R56, R56, R57, 0x5 ;  /* 0x0000003938387211 */ /* 0x000fe200078e28ff */
[----:B------:R-:W-:Y:S01]  /*05f0*/  IMAD R55, R53, UR13, R16 ;  /* 0x0000000d35377c24 */ /* 0x000fe2000f8e0210 */
[----:B------:R-:W-:Y:S02]  /*0600*/  ISETP.GE.AND.EX P5, PT, R7, UR15, PT, P5 ;  /* 0x0000000f07007c0c */ /* 0x000fe4000bfa6350 */
[--C-:B------:R-:W-:Y:S01]  /*0610*/  SHF.R.S32.HI R57, RZ, 0x1f, R56.reuse ;  /* 0x0000001fff397819 */ /* 0x100fe20000011438 */
[----:B------:R-:W3:Y:S01]  /*0620*/  @P2 LDC.64 R12, c[0x0][0x270] ;  /* 0x00009c00ff0c2b82 */ /* 0x000ee20000000a00 */
[----:B------:R-:W-:Y:S01]  /*0630*/  ISETP.LT.U32.AND P5, PT, R38, 0x200, !P5 ;  /* 0x000002002600780c */ /* 0x000fe20006fa1070 */
[----:B------:R-:W-:-:S06]  /*0640*/  IMAD.WIDE.U32 R52, R53, UR12, R56 ;  /* 0x0000000c35347c25 */ /* 0x000fcc000f8e0038 */
[----:B------:R-:W4:Y:S01]  /*0650*/  @P3 LDC.64 R16, c[0x0][0x220] ;  /* 0x00008800ff103b82 */ /* 0x000f220000000a00 */
[----:B------:R-:W-:Y:S02]  /*0660*/  IADD3 R55, R53, R55, RZ ;  /* 0x0000003735377210 */ /* 0x000fe40007ffe0ff */
[-C--:B------:R-:W-:Y:S02]  /*0670*/  @P4 MOV R54, R52.reuse ;  /* 0x0000003400364202 */ /* 0x080fe40000000f00 */
[----:B------:R-:W-:Y:S01]  /*0680*/  @P3 MOV R28, R52 ;  /* 0x00000034001c3202 */ /* 0x000fe20000000f00 */
[----:B-1----:R-:W-:Y:S02]  /*0690*/  @P3 IMAD R24, R43, R10, RZ ;  /* 0x0000000a2b183224 */ /* 0x002fe400078e02ff */
[----:B------:R-:W1:Y:S01]  /*06a0*/  @P6 LDC.64 R22, c[0x0][0x270] ;  /* 0x00009c00ff166b82 */ /* 0x000e620000000a00 */
[----:B------:R-:W-:Y:S01]  /*06b0*/  @P4 IMAD.WIDE.U32 R30, R51, R20, R54 ;  /* 0x00000014331e4225 */ /* 0x000fe200078e0036 */
[----:B------:R-:W-:-:S03]  /*06c0*/  @P3 MOV R29, R55 ;  /* 0x00000037001d3202 */ /* 0x000fc60000000f00 */
[C---:B------:R-:W-:Y:S01]  /*06d0*/  @P3 IMAD R33, R50.reuse, R11, R24 ;  /* 0x0000000b32213224 */ /* 0x040fe200078e0218 */
[----:B------:R-:W-:Y:S01]  /*06e0*/  @P4 IADD3 R11, R31, R27, RZ ;  /* 0x0000001b1f0b4210 */ /* 0x000fe20007ffe0ff */
[----:B------:R-:W-:Y:S01]  /*06f0*/  @P3 IMAD.WIDE.U32 R28, R50, R10, R28 ;  /* 0x0000000a321c3225 */ /* 0x000fe200078e001c */
[----:B------:R-:W5:Y:S01]  /*0700*/  @P2 LDC.64 R20, c[0x0][0x220] ;  /* 0x00008800ff142b82 */ /* 0x000f620000000a00 */
[C---:B0-----:R-:W-:Y:S02]  /*0710*/  @P4 LEA R26, P0, R30.reuse, R14, 0x2 ;  /* 0x0000000e1e1a4211 */ /* 0x041fe400078010ff */
[----:B---3--:R-:W-:Y:S01]  /*0720*/  @P2 IMAD R32, R41, R12, RZ ;  /* 0x0000000c29202224 */ /* 0x008fe200078e02ff */
[----:B------:R-:W-:Y:S02]  /*0730*/  @P2 MOV R14, R52 ;  /* 0x00000034000e2202 */ /* 0x000fe40000000f00 */
[----:B------:R-:W-:Y:S01]  /*0740*/  @P4 LEA.HI.X R27, R30, R15, R11, 0x2, P0 ;  /* 0x0000000f1e1b4211 */ /* 0x000fe200000f140b */
[----:B------:R-:W-:Y:S01]  /*0750*/  @P2 IMAD R31, R49, R13, R32 ;  /* 0x0000000d311f2224 */ /* 0x000fe200078e0220 */
[----:B------:R-:W-:Y:S01]  /*0760*/  @P2 MOV R15, R55 ;  /* 0x00000037000f2202 */ /* 0x000fe20000000f00 */
[----:B------:R-:W0:Y:S01]  /*0770*/  @P1 LDC.64 R24, c[0x0][0x220] ;  /* 0x00008800ff181b82 */ /* 0x000e220000000a00 */
[----:B------:R-:W-:-:S02]  /*0780*/  @P3 IADD3 R13, R29, R33, RZ ;  /* 0x000000211d0d3210 */ /* 0x000fc40007ffe0ff */
[----:B----4-:R-:W-:Y:S01]  /*0790*/  @P3 LEA R36, P0, R28, R16, 0x2 ;  /* 0x000000101c243211 */ /* 0x010fe200078010ff */
[----:B------:R-:W-:-:S03]  /*07a0*/  @P2 IMAD.WIDE.U32 R14, R49, R12, R14 ;  /* 0x0000000c310e2225 */ /* 0x000fc600078e000e */
[----:B------:R-:W-:Y:S01]  /*07b0*/  @P3 LEA.HI.X R37, R28, R17, R13, 0x2, P0 ;  /* 0x000000111c253211 */ /* 0x000fe200000f140d */
[----:B------:R-:W3:Y:S01]  /*07c0*/  @P6 LDC.64 R10, c[0x0][0x220] ;  /* 0x00008800ff0a6b82 */ /* 0x000ee20000000a00 */
[----:B--2---:R-:W-:Y:S01]  /*07d0*/  @P1 IMAD R16, R39, R18, RZ ;  /* 0x0000001227101224 */ /* 0x004fe200078e02ff */
[----:B------:R-:W-:Y:S02]  /*07e0*/  @P2 IADD3 R15, R15, R31, RZ ;  /* 0x0000001f0f0f2210 */ /* 0x000fe40007ffe0ff */
[----:B------:R-:W-:Y:S01]  /*07f0*/  @P1 MOV R17, R55 ;  /* 0x0000003700111202 */ /* 0x000fe20000000f00 */
[----:B------:R-:W-:Y:S01]  /*0800*/  @P1 IMAD R29, R48, R19, R16 ;  /* 0x00000013301d1224 */ /* 0x000fe200078e0210 */
[----:B------:R-:W-:Y:S02]  /*0810*/  @P1 MOV R16, R52 ;  /* 0x0000003400101202 */ /* 0x000fe40000000f00 */
[----:B------:R-:W2:Y:S01]  /*0820*/  @P5 LDC.64 R12, c[0x0][0x270] ;  /* 0x00009c00ff0c5b82 */ /* 0x000ea20000000a00 */
[----:B-----5:R-:W-:Y:S01]  /*0830*/  @P2 LEA R34, P0, R14, R20, 0x2 ;  /* 0x000000140e222211 */ /* 0x020fe200078010ff */
[----:B-1----:R-:W-:-:S02]  /*0840*/  @P6 IMAD R20, R9, R22, RZ ;  /* 0x0000001609146224 */ /* 0x002fc400078e02ff */
[----:B------:R-:W-:Y:S01]  /*0850*/  @P1 IMAD.WIDE.U32 R18, R48, R18, R16 ;  /* 0x0000001230121225 */ /* 0x000fe200078e0010 */
[----:B------:R-:W-:Y:S02]  /*0860*/  @P2 LEA.HI.X R35, R14, R21, R15, 0x2, P0 ;  /* 0x000000150e232211 */ /* 0x000fe400000f140f */
[----:B------:R-:W-:Y:S01]  /*0870*/  @P6 MOV R14, R52 ;  /* 0x00000034000e6202 */ /* 0x000fe20000000f00 */
[----:B------:R-:W-:Y:S01]  /*0880*/  @P6 IMAD R17, R46, R23, R20 ;  /* 0x000000172e116224 */ /* 0x000fe200078e0214 */
[----:B------:R-:W-:Y:S02]  /*0890*/  @P6 MOV R15, R55 ;  /* 0x00000037000f6202 */ /* 0x000fe40000000f00 */
[----:B------:R-:W-:Y:S02]  /*08a0*/  @P1 IADD3 R16, R19, R29, RZ ;  /* 0x0000001d13101210 */ /* 0x000fe40007ffe0ff */
[----:B0-----:R-:W-:Y:S01]  /*08b0*/  @P1 LEA R24, P0, R18, R24, 0x2 ;  /* 0x0000001812181211 */ /* 0x001fe200078010ff */
[----:B------:R-:W-:Y:S01]  /*08c0*/  @P6 IMAD.WIDE.U32 R22, R46, R22, R14 ;  /* 0x000000162e166225 */ /* 0x000fe200078e000e */
[----:B------:R-:W-:Y:S01]  /*08d0*/  @P5 MOV R19, R55 ;  /* 0x0000003700135202 */ /* 0x000fe20000000f00 */
[----:B------:R-:W0:Y:S01]  /*08e0*/  @P5 LDC.64 R14, c[0x0][0x220] ;  /* 0x00008800ff0e5b82 */ /* 0x000e220000000a00 */
[----:B------:R-:W-:-:S02]  /*08f0*/  @P1 LEA.HI.X R25, R18, R25, R16, 0x2, P0 ;  /* 0x0000001912191211 */ /* 0x000fc400000f1410 */
[C---:B---3--:R-:W-:Y:S02]  /*0900*/  @P6 LEA R16, P0, R22.reuse, R10, 0x2 ;  /* 0x0000000a16106211 */ /* 0x048fe400078010ff */
[----:B------:R-:W-:Y:S02]  /*0910*/  @P6 IADD3 R17, R23, R17, RZ ;  /* 0x0000001117116210 */ /* 0x000fe40007ffe0ff */
[----:B------:R-:W-:Y:S01]  /*0920*/  @P5 MOV R18, R52 ;  /* 0x0000003400125202 */ /* 0x000fe20000000f00 */
[-C--:B--2---:R-:W-:Y:S01]  /*0930*/  @P5 IMAD R10, R7, R12.reuse, RZ ;  /* 0x0000000c070a5224 */ /* 0x084fe200078e02ff */
[----:B------:R-:W-:Y:S02]  /*0940*/  @P6 LEA.HI.X R17, R22, R11, R17, 0x2, P0 ;  /* 0x0000000b16116211 */ /* 0x000fe400000f1411 */
[----:B------:R-:W-:Y:S01]  /*0950*/  MOV R11, RZ ;  /* 0x000000ff000b7202 */ /* 0x000fe20000000f00 */
[C---:B------:R-:W-:Y:S01]  /*0960*/  @P5 IMAD R13, R44.reuse, R13, R10 ;  /* 0x0000000d2c0d5224 */ /* 0x040fe200078e020a */
[----:B------:R-:W-:Y:S01]  /*0970*/  MOV R10, RZ ;  /* 0x000000ff000a7202 */ /* 0x000fe20000000f00 */
[----:B------:R-:W-:Y:S01]  /*0980*/  @P5 IMAD.WIDE.U32 R18, R44, R12, R18 ;  /* 0x0000000c2c125225 */ /* 0x000fe200078e0012 */
[----:B------:R-:W-:-:S04]  /*0990*/  ISETP.GE.U32.AND P0, PT, R42, UR14, PT ;  /* 0x0000000e2a007c0c */ /* 0x000fc8000bf06070 */
[----:B------:R1:W2:Y:S01]  /*09a0*/  @P6 LDG.E.64 R10, desc[UR8][R16.64] ;  /* 0x00000008100a6981 */ /* 0x0002a2000c1e1b00 */
[----:B------:R-:W-:Y:S02]  /*09b0*/  @P5 IADD3 R12, R19, R13, RZ ;  /* 0x0000000d130c5210 */ /* 0x000fe40007ffe0ff */
[----:B------:R-:W-:Y:S02]  /*09c0*/  ISETP.GE.AND.EX P0, PT, R5, UR15, PT, P0 ;  /* 0x0000000f05007c0c */ /* 0x000fe4000bf06300 */
[----:B0-----:R-:W-:Y:S02]  /*09d0*/  @P5 LEA R58, P6, R18, R14, 0x2 ;  /* 0x0000000e123a5211 */ /* 0x001fe400078c10ff */
[----:B------:R-:W-:Y:S02]  /*09e0*/  ISETP.LT.U32.AND P0, PT, R38, 0x200, !P0 ;  /* 0x000002002600780c */ /* 0x000fe40004701070 */
[----:B------:R-:W-:Y:S02]  /*09f0*/  @P5 LEA.HI.X R59, R18, R15, R12, 0x2, P6 ;  /* 0x0000000f123b5211 */ /* 0x000fe400030f140c */
[----:B------:R-:W-:-:S04]  /*0a00*/  ISETP.GE.U32.AND P6, PT, R2, UR14, PT ;  /* 0x0000000e02007c0c */ /* 0x000fc8000bfc6070 */
[----:B------:R-:W-:-:S04]  /*0a10*/  ISETP.GE.AND.EX P6, PT, R3, UR15, PT, P6 ;  /* 0x0000000f03007c0c */ /* 0x000fc8000bfc6360 */
[----:B------:R-:W-:Y:S01]  /*0a20*/  ISETP.LT.U32.AND P6, PT, R38, 0x200, !P6 ;  /* 0x000002002600780c */ /* 0x000fe200077c1070 */
[----:B------:R-:W0:Y:S01]  /*0a30*/  @P0 LDC.64 R22, c[0x0][0x270] ;  /* 0x00009c00ff160b82 */ /* 0x000e220000000a00 */
[----:B------:R-:W-:Y:S02]  /*0a40*/  CS2R R12, SRZ ;  /* 0x00000000000c7805 */ /* 0x000fe4000001ff00 */
[----:B------:R-:W-:Y:S02]  /*0a50*/  CS2R R14, SRZ ;  /* 0x00000000000e7805 */ /* 0x000fe4000001ff00 */
[----:B------:R-:W-:Y:S02]  /*0a60*/  CS2R R28, SRZ ;  /* 0x00000000001c7805 */ /* 0x000fe4000001ff00 */
[----:B------:R3:W4:Y:S01]  /*0a70*/  @P4 LDG.E.64 R12, desc[UR8][R26.64] ;  /* 0x000000081a0c4981 */ /* 0x000722000c1e1b00 */
[----:B------:R-:W5:Y:S03]  /*0a80*/  @P0 LDC.64 R20, c[0x0][0x220] ;  /* 0x00008800ff140b82 */ /* 0x000f660000000a00 */
[----:B------:R-:W2:Y:S01]  /*0a90*/  @P3 LDG.E.64 R14, desc[UR8][R36.64] ;  /* 0x00000008240e3981 */ /* 0x000ea2000c1e1b00 */
[----:B------:R-:W-:-:S03]  /*0aa0*/  CS2R R30, SRZ ;  /* 0x00000000001e7805 */ /* 0x000fc6000001ff00 */
[----:B------:R-:W2:Y:S01]  /*0ab0*/  @P2 LDG.E.64 R28, desc[UR8][R34.64] ;  /* 0x00000008221c2981 */ /* 0x000ea2000c1e1b00 */
[----:B------:R-:W5:Y:S08]  /*0ac0*/  @P6 LDC.64 R18, c[0x0][0x270] ;  /* 0x00009c00ff126b82 */ /* 0x000f700000000a00 */
[----:B-1----:R-:W1:Y:S01]  /*0ad0*/  @P6 LDC.64 R16, c[0x0][0x220] ;  /* 0x00008800ff106b82 */ /* 0x002e620000000a00 */
[----:B0-----:R-:W-:Y:S01]  /*0ae0*/  @P0 IMAD R61, R5, R22, RZ ;  /* 0x00000016053d0224 */ /* 0x001fe200078e02ff */
[----:B---3--:R-:W-:-:S02]  /*0af0*/  @P0 MOV R26, R52 ;  /* 0x00000034001a0202 */ /* 0x008fc40000000f00 */
[----:B------:R-:W-:Y:S02]  /*0b00*/  CS2R R32, SRZ ;  /* 0x0000000000207805 */ /* 0x000fe4000001ff00 */
[----:B------:R-:W-:Y:S01]  /*0b10*/  @P0 MOV R27, R55 ;  /* 0x00000037001b0202 */ /* 0x000fe20000000f00 */
[C---:B------:R-:W-:Y:S01]  /*0b20*/  @P0 IMAD R61, R42.reuse, R23, R61 ;  /* 0x000000172a3d0224 */ /* 0x040fe200078e023d */
[----:B------:R0:W3:Y:S01]  /*0b30*/  @P1 LDG.E.64 R30, desc[UR8][R24.64] ;  /* 0x00000008181e1981 */ /* 0x0000e2000c1e1b00 */
[----:B------:R-:W-:-:S03]  /*0b40*/  @P0 IMAD.WIDE.U32 R22, R42, R22, R26 ;  /* 0x000000162a160225 */ /* 0x000fc600078e001a */
[----:B------:R-:W3:Y:S01]  /*0b50*/  @P5 LDG.E.64 R32, desc[UR8][R58.64] ;  /* 0x000000083a205981 */ /* 0x000ee2000c1e1b00 */
[----:B-----5:R-:W-:Y:S01]  /*0b60*/  @P6 IMAD R60, R3, R18, RZ ;  /* 0x00000012033c6224 */ /* 0x020fe200078e02ff */
[----:B0-----:R-:W-:Y:S02]  /*0b70*/  @P6 MOV R24, R52 ;  /* 0x0000003400186202 */ /* 0x001fe40000000f00 */
[----:B------:R-:W-:Y:S01]  /*0b80*/  @P6 MOV R25, R55 ;  /* 0x0000003700196202 */ /* 0x000fe20000000f00 */
[----:B------:R-:W-:Y:S01]  /*0b90*/  @P6 IMAD R27, R2, R19, R60 ;  /* 0x00000013021b6224 */ /* 0x000fe200078e023c */
[----:B------:R-:W-:Y:S02]  /*0ba0*/  @P0 IADD3 R61, R23, R61, RZ ;  /* 0x0000003d173d0210 */ /* 0x000fe40007ffe0ff */
[----:B------:R-:W-:Y:S01]  /*0bb0*/  @P0 LEA R20, P5, R22, R20, 0x2 ;  /* 0x0000001416140211 */ /* 0x000fe200078a10ff */
[----:B------:R-:W-:Y:S01]  /*0bc0*/  @P6 IMAD.WIDE.U32 R18, R2, R18, R24 ;  /* 0x0000001202126225 */ /* 0x000fe200078e0018 */
[----:B------:R-:W-:-:S02]  /*0bd0*/  CS2R R34, SRZ ;  /* 0x0000000000227805 */ /* 0x000fc4000001ff00 */
[----:B------:R-:W-:Y:S02]  /*0be0*/  @P0 LEA.HI.X R21, R22, R21, R61, 0x2, P5 ;  /* 0x0000001516150211 */ /* 0x000fe400028f143d */
[----:B------:R-:W-:Y:S02]  /*0bf0*/  @P6 IADD3 R27, R19, R27, RZ ;  /* 0x0000001b131b6210 */ /* 0x000fe40007ffe0ff */
[C---:B-1----:R-:W-:Y:S02]  /*0c00*/  @P6 LEA R16, P5, R18.reuse, R16, 0x2 ;  /* 0x0000001012106211 */ /* 0x042fe400078a10ff */
[----:B------:R-:W-:Y:S01]  /*0c10*/  CS2R R36, SRZ ;  /* 0x0000000000247805 */ /* 0x000fe2000001ff00 */
[----:B------:R-:W5:Y:S01]  /*0c20*/  @P0 LDG.E.64 R34, desc[UR8][R20.64] ;  /* 0x0000000814220981 */ /* 0x000f62000c1e1b00 */
[----:B------:R-:W-:-:S05]  /*0c30*/  @P6 LEA.HI.X R17, R18, R17, R27, 0x2, P5 ;  /* 0x0000001112116211 */ /* 0x000fca00028f141b */
[----:B------:R0:W5:Y:S01]  /*0c40*/  @P6 LDG.E.64 R36, desc[UR8][R16.64] ;  /* 0x0000000810246981 */ /* 0x000162000c1e1b00 */
[C---:B------:R-:W-:Y:S02]  /*0c50*/  ISETP.GT.AND P0, PT, R8.reuse, 0x1e, PT ;  /* 0x0000001e0800780c */ /* 0x040fe40003f04270 */
[----:B------:R-:W-:Y:S02]  /*0c60*/  ISETP.NE.AND P6, PT, R8, RZ, PT ;  /* 0x000000ff0800720c */ /* 0x000fe40003fc5270 */
[----:B------:R-:W-:Y:S01]  /*0c70*/  ISETP.NE.AND P5, PT, R38, RZ, PT ;  /* 0x000000ff2600720c */ /* 0x000fe20003fa5270 */
[----:B------:R-:W-:Y:S01]  /*0c80*/  BSSY B0, `(.L_x_2924) ;  /* 0x000006e000007945 */ /* 0x000fe20003800000 */
[----:B----4-:R-:W-:Y:S01]  /*0c90*/  FADD.FTZ R18, R12, R13 ;  /* 0x0000000d0c127221 */ /* 0x010fe20000010000 */
[----:B------:R-:W-:Y:S01]  /*0ca0*/  FMUL.FTZ R19, R13, R13 ;  /* 0x0000000d0d137220 */ /* 0x000fe20000410000 */
[----:B--2---:R-:W-:Y:S02]  /*0cb0*/  FADD.FTZ R23, R14, R15 ;  /* 0x0000000f0e177221 */ /* 0x004fe40000010000 */
[----:B------:R-:W-:Y:S01]  /*0cc0*/  FADD.FTZ R18, RZ, R18 ;  /* 0x00000012ff127221 */ /* 0x000fe20000010000 */
[----:B------:R-:W-:Y:S01]  /*0cd0*/  FMUL.FTZ R25, R15, R15 ;  /* 0x0000000f0f197220 */ /* 0x000fe20000410000 */
[----:B------:R-:W-:Y:S01]  /*0ce0*/  FFMA.FTZ R19, R12, R12, R19 ;  /* 0x0000000c0c137223 */ /* 0x000fe20000010013 */
[----:B0-----:R-:W-:Y:S01]  /*0cf0*/  FADD.FTZ R17, R28, R29 ;  /* 0x0000001d1c117221 */ /* 0x001fe20000010000 */
[----:B------:R-:W-:Y:S01]  /*0d00*/  FADD.FTZ R18, R18, R23 ;  /* 0x0000001712127221 */ /* 0x000fe20000010000 */
[----:B------:R-:W-:Y:S01]  /*0d10*/  FMUL.FTZ R21, R29, R29 ;  /* 0x0000001d1d157220 */ /* 0x000fe20000410000 */
[----:B------:R-:W-:Y:S01]  /*0d20*/  FFMA.FTZ R22, R14, R14, R25 ;  /* 0x0000000e0e167223 */ /* 0x000fe20000010019 */
[----:B------:R-:W-:Y:S01]  /*0d30*/  FADD.FTZ R19, RZ, R19 ;  /* 0x00000013ff137221 */ /* 0x000fe20000010000 */
[----:B------:R-:W-:Y:S01]  /*0d40*/  FADD.FTZ R17, R18, R17 ;  /* 0x0000001112117221 */ /* 0x000fe20000010000 */
[----:B------:R-:W-:-:S02]  /*0d50*/  FFMA.FTZ R16, R28, R28, R21 ;  /* 0x0000001c1c107223 */ /* 0x000fc40000010015 */
[----:B------:R-:W-:Y:S01]  /*0d60*/  FADD.FTZ R19, R19, R22 ;  /* 0x0000001613137221 */ /* 0x000fe20000010000 */
[----:B---3--:R-:W-:Y:S01]  /*0d70*/  FADD.FTZ R18, R30, R31 ;  /* 0x0000001f1e127221 */ /* 0x008fe20000010000 */
[----:B------:R-:W-:Y:S02]  /*0d80*/  FMUL.FTZ R21, R31, R31 ;  /* 0x0000001f1f157220 */ /* 0x000fe40000410000 */
[----:B------:R-:W-:Y:S01]  /*0d90*/  FADD.FTZ R16, R19, R16 ;  /* 0x0000001013107221 */ /* 0x000fe20000010000 */
[----:B------:R-:W-:Y:S01]  /*0da0*/  FADD.FTZ R17, R17, R18 ;  /* 0x0000001211117221 */ /* 0x000fe20000010000 */
[----:B------:R-:W-:Y:S01]  /*0db0*/  FADD.FTZ R18, R10, R11 ;  /* 0x0000000b0a127221 */ /* 0x000fe20000010000 */
[----:B------:R-:W-:Y:S01]  /*0dc0*/  FFMA.FTZ R21, R30, R30, R21 ;  /* 0x0000001e1e157223 */ /* 0x000fe20000010015 */
[----:B------:R-:W-:Y:S02]  /*0dd0*/  FMUL.FTZ R19, R11, R11 ;  /* 0x0000000b0b137220 */ /* 0x000fe40000410000 */
[----:B------:R-:W-:Y:S01]  /*0de0*/  FADD.FTZ R17, R17, R18 ;  /* 0x0000001211117221 */ /* 0x000fe20000010000 */
[----:B------:R-:W-:Y:S01]  /*0df0*/  FADD.FTZ R16, R16, R21 ;  /* 0x0000001510107221 */ /* 0x000fe20000010000 */
[----:B------:R-:W-:Y:S01]  /*0e00*/  FADD.FTZ R18, R32, R33 ;  /* 0x0000002120127221 */ /* 0x000fe20000010000 */
[----:B------:R-:W-:Y:S01]  /*0e10*/  FFMA.FTZ R19, R10, R10, R19 ;  /* 0x0000000a0a137223 */ /* 0x000fe20000010013 */
[----:B------:R-:W-:-:S02]  /*0e20*/  FMUL.FTZ R21, R33, R33 ;  /* 0x0000002121157220 */ /* 0x000fc40000410000 */
[----:B------:R-:W-:Y:S01]  /*0e30*/  FADD.FTZ R17, R17, R18 ;  /* 0x0000001211117221 */ /* 0x000fe20000010000 */
[----:B------:R-:W-:Y:S01]  /*0e40*/  FADD.FTZ R16, R16, R19 ;  /* 0x0000001310107221 */ /* 0x000fe20000010000 */
[----:B------:R-:W-:-:S04]  /*0e50*/  FFMA.FTZ R21, R32, R32, R21 ;  /* 0x0000002020157223 */ /* 0x000fc80000010015 */
[----:B------:R-:W-:Y:S01]  /*0e60*/  FADD.FTZ R16, R16, R21 ;  /* 0x0000001510107221 */ /* 0x000fe20000010000 */
[----:B-----5:R-:W-:Y:S01]  /*0e70*/  FADD.FTZ R18, R34, R35 ;  /* 0x0000002322127221 */ /* 0x020fe20000010000 */
[----:B------:R-:W-:-:S03]  /*0e80*/  FMUL.FTZ R19, R35, R35 ;  /* 0x0000002323137220 */ /* 0x000fc60000410000 */
[----:B------:R-:W-:Y:S01]  /*0e90*/  FADD.FTZ R17, R17, R18 ;  /* 0x0000001211117221 */ /* 0x000fe20000010000 */
[----:B------:R-:W-:Y:S01]  /*0ea0*/  FFMA.FTZ R19, R34, R34, R19 ;  /* 0x0000002222137223 */ /* 0x000fe20000010013 */
[----:B------:R-:W-:Y:S01]  /*0eb0*/  FMUL.FTZ R21, R37, R37 ;  /* 0x0000002525157220 */ /* 0x000fe20000410000 */
[----:B------:R-:W-:Y:S02]  /*0ec0*/  FADD.FTZ R18, R36, R37 ;  /* 0x0000002524127221 */ /* 0x000fe40000010000 */
[----:B------:R-:W-:Y:S01]  /*0ed0*/  FADD.FTZ R16, R16, R19 ;  /* 0x0000001310107221 */ /* 0x000fe20000010000 */
[----:B------:R-:W-:Y:S01]  /*0ee0*/  FFMA.FTZ R21, R36, R36, R21 ;  /* 0x0000002424157223 */ /* 0x000fe20000010015 */
[----:B------:R-:W-:-:S03]  /*0ef0*/  FADD.FTZ R18, R17, R18 ;  /* 0x0000001211127221 */ /* 0x000fc60000010000 */
[----:B------:R-:W-:Y:S02]  /*0f00*/  FADD.FTZ R17, R16, R21 ;  /* 0x0000001510117221 */ /* 0x000fe40000010000 */
        /* <DEDUP_REMOVED lines=69> */
.L_x_2925:
[----:B------:R-:W-:Y:S05]  /*1360*/  BSYNC B0 ;  /* 0x0000000000007941 */ /* 0x000fea0003800000 */
.L_x_2924:
[----:B------:R-:W1:Y:S02]  /*1370*/  LDC R22, c[0x0][0xc] ;  /* 0x00000300ff167b82 */ /* 0x000e640000000800 */
        /* <DEDUP_REMOVED lines=27> */
.L_x_2928:
[----:B-1----:R-:W2:Y:S04]  /*1530*/  LDG.E.STRONG.GPU R20, desc[UR8][R18.64] ;  /* 0x0000000812147981 */ /* 0x002ea8000c1ef900 */
[----:B--2---:R-:W-:Y:S01]  /*1540*/  CCTL.IVALL ;  /* 0x00000000ff00798f */ /* 0x004fe20002000000 */
[----:B------:R-:W-:Y:S05]  /*1550*/  YIELD ;  /* 0x0000000000007946 */ /* 0x000fea0003800000 */
[----:B------:R-:W-:-:S13]  /*1560*/  ISETP.NE.AND P0, PT, R20, R25, PT ;  /* 0x000000191400720c */ /* 0x000fda0003f05270 */
[----:B------:R-:W-:Y:S05]  /*1570*/  @P0 BRA `(.L_x_2928) ;  /* 0xfffffffc00ec0947 */ /* 0x000fea000383ffff */
.L_x_2927:
        /* <DEDUP_REMOVED lines=17> */
.L_x_2932:
        /* <DEDUP_REMOVED lines=115> */
.L_x_2931:
        /* <DEDUP_REMOVED lines=61> */
.L_x_2933:
[----:B------:R-:W-:-:S13]  /*2190*/  ISETP.NE.OR P0, PT, R23, RZ, P0 ;  /* 0x000000ff1700720c */ /* 0x000fda0000705670 */
[----:B------:R-:W-:Y:S05]  /*21a0*/  @!P0 BRA `(.L_x_2929) ;  /* 0x00000000007c8947 */ /* 0x000fea0003800000 */
.L_x_2930:
        /* <DEDUP_REMOVED lines=31> */
.L_x_2929:
        /* <DEDUP_REMOVED lines=11> */
.L_x_2935:
[----:B------:R-:W-:Y:S05]  /*2450*/  BSYNC B0 ;  /* 0x0000000000007941 */ /* 0x000fea0003800000 */
.L_x_2934:
        /* <DEDUP_REMOVED lines=16> */
.L_x_2926:
        /* <DEDUP_REMOVED lines=21> */
[----:B------:R-:W-:Y:S01]  /*26b0*/  @!P0 STG.E.64 desc[UR8][R56.64], R24 ;  /* 0x0000001838008986 */ /* 0x000fe2000c101b08 */
[----:B------:R-:W-:Y:S06]  /*26c0*/  BAR.SYNC.DEFER_BLOCKING 0x0 ;  /* 0x0000000000007b1d */ /* 0x000fec0000010000 */
[----:B------:R1:W2:Y:S04]  /*26d0*/  LDG.E.64 R18, desc[UR8][R26.64] ;  /* 0x000000081a127981 */ /* 0x0002a8000c1e1b00 */
[----:B------:R-:W2:Y:S01]  /*26e0*/  LDG.E.64 R20, desc[UR8][R20.64] ;  /* 0x0000000814147981 */ /* 0x000ea2000c1e1b00 */
[----:B0-----:R-:W-:Y:S01]  /*26f0*/  HFMA2.MMA R16, -RZ, RZ, 1.875, 0 ;  /* 0x3f800000ff107435 */ /* 0x001fe200000001ff */
[----:B------:R-:W-:-:S02]  /*2700*/  ISETP.NE.AND P6, PT, RZ, UR10, PT ;  /* 0x0000000aff007c0c */ /* 0x000fc4000bfc5270 */
[----:B------:R-:W0:Y:S02]  /*2710*/  LDS.64 R22, [UR5+0x98] ;  /* 0x00009805ff167984 */ /* 0x000e240008000a00 */
[----:B0-----:R-:W-:-:S04]  /*2720*/  FMUL.FTZ R22, R22, UR6 ;  /* 0x0000000616167c20 */ /* 0x001fc80008410000 */
[C---:B------:R-:W-:Y:S01]  /*2730*/  FMUL.FTZ R58, R22.reuse, R22 ;  /* 0x00000016163a7220 */ /* 0x040fe20000410000 */
[C---:B------:R-:W-:Y:S01]  /*2740*/  FADD.FTZ R17, -R22.reuse, R12 ;  /* 0x0000000c16117221 */ /* 0x040fe20000010100 */
[C---:B------:R-:W-:Y:S01]  /*2750*/  FADD.FTZ R25, -R22.reuse, R13 ;  /* 0x0000000d16197221 */ /* 0x040fe20000010100 */
[C---:B-1----:R-:W-:Y:S01]  /*2760*/  FADD.FTZ R27, -R22.reuse, R14 ;  /* 0x0000000e161b7221 */ /* 0x042fe20000010100 */
[----:B------:R-:W-:Y:S01]  /*2770*/  FFMA.FTZ R23, R23, UR6, -R58 ;  /* 0x0000000617177c23 */ /* 0x000fe2000801083a */
[----:B------:R-:W-:-:S04]  /*2780*/  FADD.FTZ R15, -R22, R15 ;  /* 0x0000000f160f7221 */ /* 0x000fc80000010100 */
[----:B------:R-:W-:-:S13]  /*2790*/  FSETP.GTU.FTZ.AND P0, PT, R23, RZ, PT ;  /* 0x000000ff1700720b */ /* 0x000fda0003f1c000 */
[----:B------:R-:W0:Y:S02]  /*27a0*/  @P0 LDC R58, c[0x0][0x238] ;  /* 0x00008e00ff3a0b82 */ /* 0x000e240000000800 */
[----:B0-----:R-:W-:-:S04]  /*27b0*/  @P0 FADD.FTZ R23, R23, R58 ;  /* 0x0000003a17170221 */ /* 0x001fc80000010000 */
[----:B------:R-:W0:Y:S02]  /*27c0*/  @P0 MUFU.RSQ R16, R23 ;  /* 0x0000001700100308 */ /* 0x000e240000001400 */
[-C--:B0-----:R-:W-:Y:S01]  /*27d0*/  FMUL.FTZ R13, R17, R16.reuse ;  /* 0x00000010110d7220 */ /* 0x081fe20000410000 */
[-C--:B------:R-:W-:Y:S01]  /*27e0*/  FMUL.FTZ R14, R25, R16.reuse ;  /* 0x00000010190e7220 */ /* 0x080fe20000410000 */
[-C--:B------:R-:W-:Y:S01]  /*27f0*/  FMUL.FTZ R17, R27, R16.reuse ;  /* 0x000000101b117220 */ /* 0x080fe20000410000 */
[----:B------:R-:W-:Y:S01]  /*2800*/  FMUL.FTZ R26, R15, R16 ;  /* 0x000000100f1a7220 */ /* 0x000fe20000410000 */
        /* <DEDUP_REMOVED lines=13> */
.L_x_2936:
        /* <DEDUP_REMOVED lines=13> */
.L_x_2938:
[----:B------:R-:W-:Y:S05]  /*29b0*/  BSYNC B0 ;  /* 0x0000000000007941 */ /* 0x000fea0003800000 */
.L_x_2937:
[----:B------:R-:W-:Y:S01]  /*29c0*/  ULDC.64 UR14, c[0x0][0x278] ;  /* 0x00009e00000e7ab9 */ /* 0x000fe20000000a00 */
[----:B------:R-:W-:Y:S01]  /*29d0*/  FADD.FTZ R23, -R22, R28 ;  /* 0x0000001c16177221 */ /* 0x000fe20000010100 */
        /* <DEDUP_REMOVED lines=13> */
.L_x_2939:
        /* <DEDUP_REMOVED lines=13> */
.L_x_2941:
[----:B------:R-:W-:Y:S05]  /*2b80*/  BSYNC B0 ;  /* 0x0000000000007941 */ /* 0x000fea0003800000 */
.L_x_2940:
[C---:B------:R-:W-:Y:S01]  /*2b90*/  FADD.FTZ R29, -R22.reuse, R29 ;  /* 0x0000001d161d7221 */ /* 0x040fe20000010100 */
[C---:B------:R-:W-:Y:S01]  /*2ba0*/  FADD.FTZ R17, -R22.reuse, R30 ;  /* 0x0000001e16117221 */ /* 0x040fe20000010100 */
[----:B------:R-:W-:Y:S01]  /*2bb0*/  FADD.FTZ R31, -R22, R31 ;  /* 0x0000001f161f7221 */ /* 0x000fe20000010100 */
[-C--:B------:R-:W-:Y:S01]  /*2bc0*/  FMUL.FTZ R23, R23, R16.reuse ;  /* 0x0000001017177220 */ /* 0x080fe20000410000 */
[-C--:B------:R-:W-:Y:S01]  /*2bd0*/  FMUL.FTZ R14, R29, R16.reuse ;  /* 0x000000101d0e7220 */ /* 0x080fe20000410000 */
[----:B------:R-:W-:Y:S01]  /*2be0*/  ISETP.GE.U32.AND P0, PT, R46, UR14, PT ;  /* 0x0000000e2e007c0c */ /* 0x000fe2000bf06070 */
[-C--:B------:R-:W-:Y:S01]  /*2bf0*/  FMUL.FTZ R17, R17, R16.reuse ;  /* 0x0000001011117220 */ /* 0x080fe20000410000 */
[----:B------:R-:W-:Y:S01]  /*2c00*/  FMUL.FTZ R26, R31, R16 ;  /* 0x000000101f1a7220 */ /* 0x000fe20000410000 */
[----:B0-----:R-:W-:Y:S01]  /*2c10*/  FFMA.FTZ R12, R18, R23, R20 ;  /* 0x00000017120c7223 */ /* 0x001fe20000010014 */
        /* <DEDUP_REMOVED lines=12> */
.L_x_2942:
        /* <DEDUP_REMOVED lines=13> */
.L_x_2944:
[----:B------:R-:W-:Y:S05]  /*2db0*/  BSYNC B0 ;  /* 0x0000000000007941 */ /* 0x000fea0003800000 */
.L_x_2943:
        /* <DEDUP_REMOVED lines=13> */
.L_x_2945:
        /* <DEDUP_REMOVED lines=13> */
.L_x_2947:
[----:B------:R-:W-:Y:S05]  /*2f60*/  BSYNC B0 ;  /* 0x0000000000007941 */ /* 0x000fea0003800000 */
.L_x_2946:
[C---:B0-----:R-:W-:Y:S01]  /*2f70*/  FADD.FTZ R13, -R22.reuse, R10 ;  /* 0x0000000a160d7221 */ /* 0x041fe20000010100 */
[----:B------:R-:W-:Y:S01]  /*2f80*/  FADD.FTZ R11, -R22, R11 ;  /* 0x0000000b160b7221 */ /* 0x000fe20000010100 */
[----:B------:R-:W-:Y:S01]  /*2f90*/  ISETP.GE.U32.AND P5, PT, R44, UR14, PT ;  /* 0x0000000e2c007c0c */ /* 0x000fe2000bfa6070 */
[----:B------:R-:W-:Y:S01]  /*2fa0*/  FADD.FTZ R17, -R22, R32 ;  /* 0x0000002016117221 */ /* 0x000fe20000010100 */
[----:B------:R-:W-:Y:S01]  /*2fb0*/  ISETP.GE.AND.EX P0, PT, R9, UR15, PT, P0 ;  /* 0x0000000f09007c0c */ /* 0x000fe2000bf06300 */
[-C--:B------:R-:W-:Y:S01]  /*2fc0*/  FMUL.FTZ R13, R13, R16.reuse ;  /* 0x000000100d0d7220 */ /* 0x080fe20000410000 */
[----:B------:R-:W-:Y:S01]  /*2fd0*/  FMUL.FTZ R12, R11, R16 ;  /* 0x000000100b0c7220 */ /* 0x000fe20000410000 */
[----:B------:R-:W-:Y:S02]  /*2fe0*/  ISETP.GE.AND.EX P5, PT, R7, UR15, PT, P5 ;  /* 0x0000000f07007c0c */ /* 0x000fe4000bfa6350 */
[----:B------:R-:W-:Y:S01]  /*2ff0*/  ISETP.LT.U32.AND P0, PT, R38, 0x200, !P0 ;  /* 0x000002002600780c */ /* 0x000fe20004701070 */
[----:B------:R-:W-:Y:S01]  /*3000*/  FFMA.FTZ R10, R18, R13, R20 ;  /* 0x0000000d120a7223 */ /* 0x000fe20000010014 */
        /* <DEDUP_REMOVED lines=12> */
.L_x_2948:
        /* <DEDUP_REMOVED lines=13> */
.L_x_2950:
[----:B------:R-:W-:Y:S05]  /*31a0*/  BSYNC B0 ;  /* 0x0000000000007941 */ /* 0x000fea0003800000 */
.L_x_2949:
[----:B------:R-:W-:Y:S01]  /*31b0*/  FADD.FTZ R33, -R22, R33 ;  /* 0x0000002116217221 */ /* 0x000fe20000010100 */
[-C--:B------:R-:W-:Y:S01]  /*31c0*/  FMUL.FTZ R17, R17, R16.reuse ;  /* 0x0000001011117220 */ /* 0x080fe20000410000 */
[----:B------:R-:W-:Y:S02]  /*31d0*/  ISETP.GE.U32.AND P0, PT, R42, UR14, PT ;  /* 0x0000000e2a007c0c */ /* 0x000fe4000bf06070 */
[----:B------:R-:W-:Y:S01]  /*31e0*/  FMUL.FTZ R12, R33, R16 ;  /* 0x00000010210c7220 */ /* 0x000fe20000410000 */
[----:B------:R-:W-:Y:S01]  /*31f0*/  ISETP.LT.U32.AND P5, PT, R38, 0x200, !P5 ;  /* 0x000002002600780c */ /* 0x000fe20006fa1070 */
[----:B0-----:R-:W-:Y:S02]  /*3200*/  FFMA.FTZ R10, R18, R17, R20 ;  /* 0x00000011120a7223 */ /* 0x001fe40000010014 */
        /* <DEDUP_REMOVED lines=12> */
.L_x_2951:
        /* <DEDUP_REMOVED lines=13> */
.L_x_2953:
[----:B------:R-:W-:Y:S05]  /*33a0*/  BSYNC B0 ;  /* 0x0000000000007941 */ /* 0x000fea0003800000 */
.L_x_2952:
[C---:B0-----:R-:W-:Y:S01]  /*33b0*/  FADD.FTZ R11, -R22.reuse, R34 ;  /* 0x00000022160b7221 */ /* 0x041fe20000010100 */
[C---:B------:R-:W-:Y:S01]  /*33c0*/  FADD.FTZ R13, -R22.reuse, R36 ;  /* 0x00000024160d7221 */ /* 0x040fe20000010100 */
[----:B------:R-:W-:Y:S01]  /*33d0*/  FADD.FTZ R37, -R22, R37 ;  /* 0x0000002516257221 */ /* 0x000fe20000010100 */
[----:B------:R-:W-:Y:S01]  /*33e0*/  ISETP.GE.U32.AND P5, PT, R2, UR14, PT ;  /* 0x0000000e02007c0c */ /* 0x000fe2000bfa6070 */
[----:B------:R-:W-:Y:S01]  /*33f0*/  FADD.FTZ R35, -R22, R35 ;  /* 0x0000002316237221 */ /* 0x000fe20000010100 */
[-C--:B------:R-:W-:Y:S01]  /*3400*/  FMUL.FTZ R11, R11, R16.reuse ;  /* 0x000000100b0b7220 */ /* 0x080fe20000410000 */
[-C--:B------:R-:W-:Y:S01]  /*3410*/  FMUL.FTZ R13, R13, R16.reuse ;  /* 0x000000100d0d7220 */ /* 0x080fe20000410000 */
[-C--:B------:R-:W-:Y:S01]  /*3420*/  FMUL.FTZ R14, R37, R16.reuse ;  /* 0x00000010250e7220 */ /* 0x080fe20000410000 */
[----:B------:R-:W-:Y:S01]  /*3430*/  ISETP.GE.AND.EX P0, PT, R5, UR15, PT, P0 ;  /* 0x0000000f05007c0c */ /* 0x000fe2000bf06300 */
[----:B------:R-:W-:Y:S01]  /*3440*/  FMUL.FTZ R16, R35, R16 ;  /* 0x0000001023107220 */ /* 0x000fe20000410000 */
[----:B------:R-:W-:Y:S01]  /*3450*/  ISETP.GE.AND.EX P5, PT, R3, UR15, PT, P5 ;  /* 0x0000000f03007c0c */ /* 0x000fe2000bfa6350 */
[C-C-:B------:R-:W-:Y:S01]  /*3460*/  FFMA.FTZ R12, R18.reuse, R11, R20.reuse ;  /* 0x0000000b120c7223 */ /* 0x140fe20000010014 */
[----:B------:R-:W-:Y:S01]  /*3470*/  FFMA.FTZ R10, R18, R13, R20 ;  /* 0x0000000d120a7223 */ /* 0x000fe20000010014 */
[C---:B------:R-:W-:Y:S01]  /*3480*/  ISETP.LT.U32.AND P0, PT, R38.reuse, 0x200, !P0 ;  /* 0x000002002600780c */ /* 0x040fe20004701070 */
[C-C-:B------:R-:W-:Y:S01]  /*3490*/  FFMA.FTZ R11, R19.reuse, R14, R21.reuse ;  /* 0x0000000e130b7223 */ /* 0x140fe20000010015 */
        /* <DEDUP_REMOVED lines=13> */
.L_x_2954:
        /* <DEDUP_REMOVED lines=13> */
.L_x_2956:
[----:B------:R-:W-:Y:S05]  /*3640*/  BSYNC B0 ;  /* 0x0000000000007941 */ /* 0x000fea0003800000 */
.L_x_2955:
        /* <DEDUP_REMOVED lines=11> */
.L_x_2957:
[----:B------:R-:W-:Y:S04]  /*3700*/  BSSY B0, `(.L_x_2958) ;  /* 0x000000c000007945 */ /* 0x000fe80003800000 */
[----:B------:R-:W-:Y:S05]  /*3710*/  @!P5 BRA `(.L_x_2959) ;  /* 0x000000000028d947 */ /* 0x000fea0003800000 */
[----:B------:R-:W-:Y:S01]  /*3720*/  ULDC.64 UR12, c[0x0][0x270] ;  /* 0x00009c00000c7ab9 */ /* 0x000fe20000000a00 */
[----:B------:R-:W-:Y:S01]  /*3730*/  MOV R53, R55 ;  /* 0x0000003700357202 */ /* 0x000fe20000000f00 */
[----:B0-----:R-:W-:Y:S02]  /*3740*/  IMAD R13, R3, UR12, RZ ;  /* 0x0000000c030d7c24 */ /* 0x001fe4000f8e02ff */
[----:B------:R-:W-:-:S04]  /*3750*/  IMAD.WIDE.U32 R52, R2, UR12, R52 ;  /* 0x0000000c02347c25 */ /* 0x000fc8000f8e0034 */
[----:B------:R-:W-:Y:S01]  /*3760*/  IMAD R13, R2, UR13, R13 ;  /* 0x0000000d020d7c24 */ /* 0x000fe2000f8e020d */
[----:B------:R-:W-:Y:S02]  /*3770*/  ULDC.64 UR12, c[0x0][0x210] ;  /* 0x00008400000c7ab9 */ /* 0x000fe40000000a00 */
[----:B------:R-:W-:Y:S02]  /*3780*/  LEA R12, P0, R52, UR12, 0x2 ;  /* 0x0000000c340c7c11 */ /* 0x000fe4000f8010ff */
[----:B------:R-:W-:-:S04]  /*3790*/  IADD3 R13, R53, R13, RZ ;  /* 0x0000000d350d7210 */ /* 0x000fc80007ffe0ff */
[----:B------:R-:W-:-:S05]  /*37a0*/  LEA.HI.X R13, R52, UR13, R13, 0x2, P0 ;  /* 0x0000000d340d7c11 */ /* 0x000fca00080f140d */
[----:B------:R1:W-:Y:S02]  /*37b0*/  STG.E.64 desc[UR8][R12.64], R10 ;  /* 0x0000000a0c007986 */ /* 0x0003e4000c101b08 */
.L_x_2959:
[----:B------:R-:W-:Y:S05]  /*37c0*/  BSYNC B0 ;  /* 0x0000000000007941 */ /* 0x000fea0003800000 */
.L_x_2958:
[----:B------:R-:W-:Y:S02]  /*37d0*/  IADD3 R4, R47, R4, RZ ;  /* 0x000000042f047210 */ /* 0x000fe40007ffe0ff */
[----:B------:R-:W-:Y:S02]  /*37e0*/  IADD3 R6, R6, 0x1, RZ ;  /* 0x0000000106067810 */ /* 0x000fe40007ffe0ff */
[----:B------:R-:W-:-:S13]  /*37f0*/  ISETP.GE.AND P0, PT, R4, UR4, PT ;  /* 0x0000000404007c0c */ /* 0x000fda000bf06270 */
[----:B------:R-:W-:Y:S05]  /*3800*/  @!P0 BRA `(.L_x_2960) ;  /* 0xffffffc800c88947 */ /* 0x000fea000383ffff */
[----:B------:R-:W-:Y:S05]  /*3810*/  EXIT ;  /* 0x000000000000794d */ /* 0x000fea0003800000 */
.L_x_2961:
        /* <DEDUP_REMOVED lines=14> */
.L_x_3358:


//--------------------- .text._Z35group_norm_nhwc_fwd_one_pass_kernelI11Fp32IOFp32WLi512ELi32ELi512EEv26Group_norm_nhwc_fwd_params --------------------------
	.section	.text._Z35group_norm_nhwc_fwd_one_pass_kernelI11Fp32IOFp32WLi512ELi32ELi512EEv26Group_norm_nhwc_fwd_params,"ax",@progbits
	.align	128
        .global         _Z35group_norm_nhwc_fwd_one_pass_kernelI11Fp32IOFp32WLi512ELi32ELi512EEv26Group_norm_nhwc_fwd_params
        .type           _Z35group_norm_nhwc_fwd_one_pass_kernelI11Fp32IOFp32WLi512ELi32ELi512EEv26Group_norm_nhwc_fwd_params,@function
        .size           _Z35group_norm_nhwc_fwd_one_pass_kernelI11Fp32IOFp32WLi512ELi32ELi512EEv26Group_norm_nhwc_fwd_params,(.L_x_3359 - _Z35group_norm_nhwc_fwd_one_pass_kernelI11Fp32IOFp32WLi512ELi32ELi512EEv26Group_norm_nhwc_fwd_params)
        .other          _Z35group_norm_nhwc_fwd_one_pass_kernelI11Fp32IOFp32WLi512ELi32ELi512EEv26Group_norm_nhwc_fwd_params,@"STO_CUDA_ENTRY STV_DEFAULT"
_Z35group_norm_nhwc_fwd_one_pass_kernelI11Fp32IOFp32WLi512ELi32ELi512EEv26Group_norm_nhwc_fwd_params:
.text._Z35group_norm_nhwc_fwd_one_pass_kernelI11Fp32IOFp32WLi512ELi32ELi512EEv26Group_norm_nhwc_fwd_params:
        /* <DEDUP_REMOVED lines=19> */
.L_x_3019:
[----:B--2---:R-:W0:Y:S01]  /*0130*/  LDC R15, c[0x0][0x288] ;  /* 0x0000a200ff0f7b82 */ /* 0x004e220000000800 */
[----:B------:R-:W-:Y:S01]  /*0140*/  SHF.R.U32.HI R84, RZ, 0x4, R80 ;  /* 0x00000004ff547819 */ /* 0x000fe20000011650 */
[----:B------:R-:W-:Y:S01]  /*0150*/  ULDC.64 UR12, c[0x0][0x278] ;  /* 0x00009e00000c7ab9 */ /* 0x000fe20000000a00 */
[----:B------:R-:W-:Y:S01]  /*0160*/  ISETP.GT.U32.AND P6, PT, R80, 0x1ff, PT ;  /* 0x000001ff5000780c */ /* 0x000fe20003fc4070 */
[----:B------:R-:W-:Y:S01]  /*0170*/  ULDC.64 UR6, c[0x0][0x280] ;  /* 0x0000a00000067ab9 */ /* 0x000fe20000000a00 */
[----:B------:R-:W-:-:S03]  /*0180*/  LOP3.LUT R90, R90, 0xfffffffe, RZ, 0xc0, !PT ;  /* 0xfffffffe5a5a7812 */ /* 0x000fc600078ec0ff */
[----:B-1----:R-:W1:Y:S01]  /*0190*/  S2UR UR5, SR_CTAID.X ;  /* 0x00000000000579c3 */ /* 0x002e620000002500 */
[----:B0--34-:R-:W-:-:S04]  /*01a0*/  IABS R5, R15 ;  /* 0x0000000f00057213 */ /* 0x019fc80000000000 */
        /* <DEDUP_REMOVED lines=8> */
[----:B------:R-:W-:Y:S02]  /*0230*/  IMAD.HI.U32 R3, R3, R7, R2 ;  /* 0x0000000703037227 */ /* 0x000fe400078e0002 */
[----:B------:R-:W1:Y:S04]  /*0240*/  LDC R7, c[0x0][0x294] ;  /* 0x0000a500ff077b82 */ /* 0x000e680000000800 */
[----:B------:R-:W-:-:S05]  /*0250*/  IMAD.HI.U32 R3, R3, R4, RZ ;  /* 0x0000000403037227 */ /* 0x000fca00078e00ff */
[----:B------:R-:W-:-:S05]  /*0260*/  IADD3 R0, -R3, RZ, RZ ;  /* 0x000000ff03007210 */ /* 0x000fca0007ffe1ff */
[----:B------:R-:W-:-:S05]  /*0270*/  IMAD R0, R5, R0, R4 ;  /* 0x0000000005007224 */ /* 0x000fca00078e0204 */
[----:B------:R-:W-:Y:S01]  /*0280*/  ISETP.GT.U32.AND P1, PT, R5, R0, PT ;  /* 0x000000000500720c */ /* 0x000fe20003f24070 */
[----:B-1----:R-:W-:-:S05]  /*0290*/  IMAD R84, R7, UR5, R84 ;  /* 0x0000000507547c24 */ /* 0x002fca000f8e0254 */
[----:B------:R-:W-:Y:S02]  /*02a0*/  IADD3 R9, R84, 0x1c0, RZ ;  /* 0x000001c054097810 */ /* 0x000fe40007ffe0ff */
[----:B------:R-:W-:-:S05]  /*02b0*/  SHF.R.S32.HI R85, RZ, 0x1f, R84 ;  /* 0x0000001fff557819 */ /* 0x000fca0000011454 */
[-C--:B------:R-:W-:Y:S02]  /*02c0*/  @!P1 IADD3 R0, R0, -R5.reuse, RZ ;  /* 0x8000000500009210 */ /* 0x080fe40007ffe0ff */
[----:B------:R-:W-:Y:S02]  /*02d0*/  @!P1 IADD3 R3, R3, 0x1, RZ ;  /* 0x0000000103039810 */ /* 0x000fe40007ffe0ff */
[----:B------:R-:W-:Y:S02]  /*02e0*/  ISETP.GE.U32.AND P0, PT, R0, R5, PT ;  /* 0x000000050000720c */ /* 0x000fe40003f06070 */
[----:B------:R-:W-:Y:S02]  /*02f0*/  IADD3 R5, R84, 0x1a0, RZ ;  /* 0x000001a054057810 */ /* 0x000fe40007ffe0ff */
[----:B------:R-:W-:Y:S02]  /*0300*/  LOP3.LUT R0, R82, R15, RZ, 0x3c, !PT ;  /* 0x0000000f52007212 */ /* 0x000fe400078e3cff */
[----:B------:R-:W-:-:S02]  /*0310*/  SHF.R.S32.HI R7, RZ, 0x1f, R5 ;  /* 0x0000001fff077819 */ /* 0x000fc40000011405 */
[----:B------:R-:W-:Y:S02]  /*0320*/  ISETP.GE.AND P2, PT, R0, RZ, PT ;  /* 0x000000ff0000720c */ /* 0x000fe40003f46270 */
[----:B------:R-:W-:Y:S02]  /*0330*/  ISETP.NE.AND P1, PT, R15, RZ, PT ;  /* 0x000000ff0f00720c */ /* 0x000fe40003f25270 */
[----:B------:R-:W-:Y:S02]  /*0340*/  ISETP.GE.U32.AND P5, PT, R9, UR12, PT ;  /* 0x0000000c09007c0c */ /* 0x000fe4000bfa6070 */
[----:B------:R-:W-:Y:S02]  /*0350*/  @P0 IADD3 R3, R3, 0x1, RZ ;  /* 0x0000000103030810 */ /* 0x000fe40007ffe0ff */
[----:B------:R-:W-:Y:S02]  /*0360*/  ISETP.GE.U32.AND P0, PT, R5, UR12, PT ;  /* 0x0000000c05007c0c */ /* 0x000fe4000bf06070 */
[----:B------:R-:W-:-:S02]  /*0370*/  SHF.R.S32.HI R11, RZ, 0x1f, R9 ;  /* 0x0000001fff0b7819 */ /* 0x000fc40000011409 */
[----:B------:R-:W-:Y:S02]  /*0380*/  ISETP.GE.AND.EX P0, PT, R7, UR13, PT, P0 ;  /* 0x0000000d07007c0c */ /* 0x000fe4000bf06300 */
[----:B------:R-:W-:Y:S02]  /*0390*/  @!P2 IADD3 R3, -R3, RZ, RZ ;  /* 0x000000ff0303a210 */ /* 0x000fe40007ffe1ff */
[----:B------:R-:W-:Y:S02]  /*03a0*/  ISETP.GT.U32.OR P3, PT, R80, 0x1ff, P0 ;  /* 0x000001ff5000780c */ /* 0x000fe40000764470 */
[C---:B------:R-:W-:Y:S02]  /*03b0*/  ISETP.GE.U32.AND P0, PT, R84.reuse, UR12, PT ;  /* 0x0000000c54007c0c */ /* 0x040fe4000bf06070 */
[----:B------:R-:W-:Y:S02]  /*03c0*/  IADD3 R86, R84, 0x20, RZ ;  /* 0x0000002054567810 */ /* 0x000fe40007ffe0ff */
[----:B------:R-:W-:-:S02]  /*03d0*/  ISETP.GE.OR.EX P2, PT, R85, UR13, P6, P0 ;  /* 0x0000000d55007c0c */ /* 0x000fc4000b746700 */
[----:B------:R-:W-:Y:S02]  /*03e0*/  ISETP.GE.AND.EX P5, PT, R11, UR13, PT, P5 ;  /* 0x0000000d0b007c0c */ /* 0x000fe4000bfa6350 */
[----:B------:R-:W-:Y:S02]  /*03f0*/  ISETP.GE.U32.AND P0, PT, R86, UR12, PT ;  /* 0x0000000c56007c0c */ /* 0x000fe4000bf06070 */
[----:B------:R-:W-:Y:S01]  /*0400*/  SHF.R.S32.HI R89, RZ, 0x1f, R86 ;  /* 0x0000001fff597819 */ /* 0x000fe20000011456 */
[----:B------:R-:W0:Y:S01]  /*0410*/  @!P3 LDC.64 R16, c[0x0][0x270] ;  /* 0x00009c00ff10bb82 */ /* 0x000e220000000a00 */
[----:B------:R-:W-:Y:S02]  /*0420*/  @P3 LOP3.LUT R90, R90, 0x1, RZ, 0xfc, !PT ;  /* 0x000000015a5a3812 */ /* 0x000fe400078efcff */
[----:B------:R-:W-:Y:S02]  /*0430*/  @!P1 LOP3.LUT R3, RZ, R15, RZ, 0x33, !PT ;  /* 0x0000000fff039212 */ /* 0x000fe400078e33ff */
[----:B------:R-:W-:-:S02]  /*0440*/  ISETP.GT.U32.OR P5, PT, R80, 0x1ff, P5 ;  /* 0x000001ff5000780c */ /* 0x000fc40002fa4470 */
[----:B------:R-:W-:Y:S01]  /*0450*/  ISETP.GE.OR.EX P4, PT, R89, UR13, P6, P0 ;  /* 0x0000000d59007c0c */ /* 0x000fe2000b786700 */
[----:B------:R-:W1:Y:S01]  /*0460*/  @!P3 LDC.64 R42, c[0x0][0x220] ;  /* 0x00008800ff2abb82 */ /* 0x000e620000000a00 */
[----:B------:R-:W-:Y:S02]  /*0470*/  LOP3.LUT R90, R90, 0xfffffffb, RZ, 0xc0, !PT ;  /* 0xfffffffb5a5a7812 */ /* 0x000fe400078ec0ff */
[----:B------:R-:W-:Y:S02]  /*0480*/  IADD3 R13, -R3, RZ, RZ ;  /* 0x000000ff030d7210 */ /* 0x000fe40007ffe1ff */
[----:B------:R-:W-:Y:S02]  /*0490*/  SHF.L.U32 R0, R80, 0x1, RZ ;  /* 0x0000000150007819 */ /* 0x000fe400000006ff */
[----:B------:R-:W-:Y:S01]  /*04a0*/  @P2 LOP3.LUT R90, R90, 0x4, RZ, 0xfc, !PT ;  /* 0x000000045a5a2812 */ /* 0x000fe200078efcff */
[----:B------:R-:W-:Y:S01]  /*04b0*/  IMAD R30, R15, R13, R82 ;  /* 0x0000000d0f1e7224 */ /* 0x000fe200078e0252 */
[----:B------:R-:W-:Y:S01]  /*04c0*/  IADD3 R87, R84, 0x40, RZ ;  /* 0x0000004054577810 */ /* 0x000fe20007ffe0ff */
[----:B------:R-:W2:Y:S01]  /*04d0*/  @!P5 LDC.64 R18, c[0x0][0x270] ;  /* 0x00009c00ff12db82 */ /* 0x000ea20000000a00 */
[----:B------:R-:W-:-:S02]  /*04e0*/  LOP3.LUT R31, R0, 0x1e, RZ, 0xc0, !PT ;  /* 0x0000001e001f7812 */ /* 0x000fc400078ec0ff */
[----:B------:R-:W-:Y:S02]  /*04f0*/  LOP3.LUT R90, R90, 0xfffffff7, RZ, 0xc0, !PT ;  /* 0xfffffff75a5a7812 */ /* 0x000fe400078ec0ff */
[----:B------:R-:W-:Y:S02]  /*0500*/  ISETP.GE.U32.AND P1, PT, R87, UR12, PT ;  /* 0x0000000c57007c0c */ /* 0x000fe4000bf26070 */
[----:B------:R-:W-:Y:S01]  /*0510*/  SHF.R.S32.HI R91, RZ, 0x1f, R87 ;  /* 0x0000001fff5b7819 */ /* 0x000fe20000011457 */
[----:B------:R-:W3:Y:S01]  /*0520*/  @!P2 LDC.64 R14, c[0x0][0x270] ;  /* 0x00009c00ff0eab82 */ /* 0x000ee20000000a00 */
[----:B------:R-:W-:Y:S02]  /*0530*/  LEA R30, R30, R31, 0x5 ;  /* 0x0000001f1e1e7211 */ /* 0x000fe400078e28ff */
[----:B------:R-:W-:Y:S02]  /*0540*/  SHF.R.S32.HI R0, RZ, 0x1f, R3 ;  /* 0x0000001fff007819 */ /* 0x000fe40000011403 */
[----:B------:R-:W-:-:S02]  /*0550*/  @P4 LOP3.LUT R90, R90, 0x8, RZ, 0xfc, !PT ;  /* 0x000000085a5a4812 */ /* 0x000fc400078efcff */
[----:B------:R-:W-:Y:S01]  /*0560*/  ISETP.GE.OR.EX P3, PT, R91, UR13, P6, P1 ;  /* 0x0000000d5b007c0c */ /* 0x000fe2000b766710 */
[----:B------:R-:W-:Y:S01]  /*0570*/  IMAD R0, R0, UR6, RZ ;  /* 0x0000000600007c24 */ /* 0x000fe2000f8e02ff */
[----:B------:R-:W-:Y:S01]  /*0580*/  SHF.R.S32.HI R31, RZ, 0x1f, R30 ;  /* 0x0000001fff1f7819 */ /* 0x000fe2000001141e */
[----:B------:R-:W4:Y:S01]  /*0590*/  @!P5 LDC.64 R44, c[0x0][0x220] ;  /* 0x00008800ff2cdb82 */ /* 0x000f220000000a00 */
[----:B------:R-:W-:Y:S01]  /*05a0*/  LOP3.LUT P1, RZ, R90, 0x1, RZ, 0xc0, !PT ;  /* 0x000000015aff7812 */ /* 0x000fe2000782c0ff */
[C---:B------:R-:W-:Y:S01]  /*05b0*/  IMAD R13, R3.reuse, UR7, R0 ;  /* 0x00000007030d7c24 */ /* 0x040fe2000f8e0200 */
[----:B------:R-:W-:Y:S01]  /*05c0*/  IADD3 R88, R84, 0x60, RZ ;  /* 0x0000006054587810 */ /* 0x000fe20007ffe0ff */
[----:B------:R-:W-:Y:S01]  /*05d0*/  IMAD.WIDE.U32 R28, R3, UR6, R30 ;  /* 0x00000006031c7c25 */ /* 0x000fe2000f8e001e */
[----:B------:R-:W-:Y:S02]  /*05e0*/  LOP3.LUT R90, R90, 0xffffffef, RZ, 0xc0, !PT ;  /* 0xffffffef5a5a7812 */ /* 0x000fe400078ec0ff */
[----:B------:R-:W-:Y:S01]  /*05f0*/  SHF.R.S32.HI R93, RZ, 0x1f, R88 ;  /* 0x0000001fff5d7819 */ /* 0x000fe20000011458 */
[----:B------:R-:W5:Y:S01]  /*0600*/  @!P2 LDC.64 R26, c[0x0][0x220] ;  /* 0x00008800ff1aab82 */ /* 0x000f620000000a00 */
[----:B------:R-:W-:Y:S01]  /*0610*/  IADD3 R3, R29, R13, RZ ;  /* 0x0000000d1d037210 */ /* 0x000fe20007ffe0ff */
[----:B--2---:R-:W-:Y:S01]  /*0620*/  @!P5 IMAD R6, R11, R18, RZ ;  /* 0x000000120b06d224 */ /* 0x004fe200078e02ff */
[----:B------:R-:W-:-:S02]  /*0630*/  @P3 LOP3.LUT R90, R90, 0x10, RZ, 0xfc, !PT ;  /* 0x000000105a5a3812 */ /* 0x000fc400078efcff */
[----:B------:R-:W-:Y:S01]  /*0640*/  IADD3 R78, R84, 0x80, RZ ;  /* 0x00000080544e7810 */ /* 0x000fe20007ffe0ff */
[----:B0-----:R-:W-:Y:S01]  /*0650*/  @!P1 IMAD R0, R7, R16, RZ ;  /* 0x0000001007009224 */ /* 0x001fe200078e02ff */
[-C--:B------:R-:W-:Y:S01]  /*0660*/  @!P1 MOV R2, R28.reuse ;  /* 0x0000001c00029202 */ /* 0x080fe20000000f00 */
[----:B------:R-:W0:Y:S01]  /*0670*/  @!P4 LDC.64 R12, c[0x0][0x270] ;  /* 0x00009c00ff0ccb82 */ /* 0x000e220000000a00 */
[----:B------:R-:W-:Y:S01]  /*0680*/  @!P5 IMAD R11, R9, R19, R6 ;  /* 0x00000013090bd224 */ /* 0x000fe200078e0206 */
[----:B------:R-:W-:Y:S01]  /*0690*/  @!P5 MOV R6, R28 ;  /* 0x0000001c0006d202 */ /* 0x000fe20000000f00 */
[C---:B------:R-:W-:Y:S01]  /*06a0*/  @!P1 IMAD R7, R5.reuse, R17, R0 ;  /* 0x0000001105079224 */ /* 0x040fe200078e0200 */
[----:B------:R-:W-:Y:S01]  /*06b0*/  LOP3.LUT R90, R90, 0xffffffdf, RZ, 0xc0, !PT ;  /* 0xffffffdf5a5a7812 */ /* 0x000fe200078ec0ff */
[----:B------:R-:W-:Y:S01]  /*06c0*/  @!P1 IMAD.WIDE.U32 R4, R5, R16, R2 ;  /* 0x0000001005049225 */ /* 0x000fe200078e0002 */
[----:B------:R-:W-:Y:S02]  /*06d0*/  SHF.R.S32.HI R81, RZ, 0x1f, R78 ;  /* 0x0000001fff517819 */ /* 0x000fe4000001144e */
[----:B------:R-:W2:Y:S01]  /*06e0*/  @!P3 LDC.64 R16, c[0x0][0x270] ;  /* 0x00009c00ff10bb82 */ /* 0x000ea20000000a00 */
[----:B------:R-:W-:-:S02]  /*06f0*/  IADD3 R76, R84, 0xa0, RZ ;  /* 0x000000a0544c7810 */ /* 0x000fc40007ffe0ff */
[----:B------:R-:W-:Y:S02]  /*0700*/  @!P1 IADD3 R0, R5, R7, RZ ;  /* 0x0000000705009210 */ /* 0x000fe40007ffe0ff */
[C---:B-1----:R-:W-:Y:S02]  /*0710*/  @!P1 LEA R42, P0, R4.reuse, R42, 0x2 ;  /* 0x0000002a042a9211 */ /* 0x042fe400078010ff */
[----:B------:R-:W-:Y:S01]  /*0720*/  @!P5 MOV R7, R3 ;  /* 0x000000030007d202 */ /* 0x000fe20000000f00 */
[----:B------:R-:W1:Y:S01]  /*0730*/  @!P4 LDC.64 R50, c[0x0][0x220] ;  /* 0x00008800ff32cb82 */ /* 0x000e620000000a00 */
[----:B------:R-:W-:Y:S01]  /*0740*/  @!P1 LEA.HI.X R43, R4, R43, R0, 0x2, P0 ;  /* 0x0000002b042b9211 */ /* 0x000fe200000f1400 */
[----:B---3--:R-:W-:Y:S01]  /*0750*/  @!P2 IMAD R0, R85, R14, RZ ;  /* 0x0000000e5500a224 */ /* 0x008fe200078e02ff */
[----:B------:R-:W-:Y:S01]  /*0760*/  @!P2 MOV R4, R28 ;  /* 0x0000001c0004a202 */ /* 0x000fe20000000f00 */
[----:B------:R-:W-:Y:S01]  /*0770*/  @!P5 IMAD.WIDE.U32 R6, R9, R18, R6 ;  /* 0x000000120906d225 */ /* 0x000fe200078e0006 */
[----:B------:R-:W-:-:S02]  /*0780*/  @!P2 MOV R5, R3 ;  /* 0x000000030005a202 */ /* 0x000fc40000000f00 */
[----:B------:R-:W-:Y:S01]  /*0790*/  SHF.R.S32.HI R79, RZ, 0x1f, R76 ;  /* 0x0000001fff4f7819 */ /* 0x000fe2000001144c */
[----:B------:R-:W3:Y:S01]  /*07a0*/  @!P3 LDC.64 R24, c[0x0][0x220] ;  /* 0x00008800ff18bb82 */ /* 0x000ee20000000a00 */
[C---:B------:R-:W-:Y:S01]  /*07b0*/  @!P2 IMAD R9, R84.reuse, R15, R0 ;  /* 0x0000000f5409a224 */ /* 0x040fe200078e0200 */
[----:B------:R-:W-:Y:S01]  /*07c0*/  @!P5 IADD3 R0, R7, R11, RZ ;  /* 0x0000000b0700d210 */ /* 0x000fe20007ffe0ff */
[----:B------:R-:W-:Y:S01]  /*07d0*/  @!P2 IMAD.WIDE.U32 R4, R84, R14, R4 ;  /* 0x0000000e5404a225 */ /* 0x000fe200078e0004 */
[----:B----4-:R-:W-:Y:S02]  /*07e0*/  @!P5 LEA R44, P0, R6, R44, 0x2 ;  /* 0x0000002c062cd211 */ /* 0x010fe400078010ff */
[----:B------:R-:W-:Y:S01]  /*07f0*/  IADD3 R74, R84, 0xc0, RZ ;  /* 0x000000c0544a7810 */ /* 0x000fe20007ffe0ff */
[----:B0-----:R-:W-:Y:S01]  /*0800*/  @!P4 IMAD R7, R89, R12, RZ ;  /* 0x0000000c5907c224 */ /* 0x001fe200078e02ff */
[----:B------:R-:W-:Y:S01]  /*0810*/  @!P5 LEA.HI.X R45, R6, R45, R0, 0x2, P0 ;  /* 0x0000002d062dd211 */ /* 0x000fe200000f1400 */
[----:B--2---:R-:W-:Y:S01]  /*0820*/  @!P3 IMAD R8, R91, R16, RZ ;  /* 0x000000105b08b224 */ /* 0x004fe200078e02ff */
[----:B------:R-:W-:Y:S01]  /*0830*/  @!P2 IADD3 R0, R5, R9, RZ ;  /* 0x000000090500a210 */ /* 0x000fe20007ffe0ff */
[----:B------:R-:W-:Y:S01]  /*0840*/  @!P4 IMAD R11, R86, R13, R7 ;  /* 0x0000000d560bc224 */ /* 0x000fe200078e0207 */
[----:B-----5:R-:W-:Y:S01]  /*0850*/  @!P2 LEA R26, P0, R4, R26, 0x2 ;  /* 0x0000001a041aa211 */ /* 0x020fe200078010ff */
[----:B------:R-:W-:Y:S01]  /*0860*/  @!P3 IMAD R9, R87, R17, R8 ;  /* 0x000000115709b224 */ /* 0x000fe200078e0208 */
[----:B------:R-:W-:-:S02]  /*0870*/  @!P4 MOV R6, R28 ;  /* 0x0000001c0006c202 */ /* 0x000fc40000000f00 */
[----:B------:R-:W-:Y:S02]  /*0880*/  @!P4 MOV R7, R3 ;  /* 0x000000030007c202 */ /* 0x000fe40000000f00 */
[----:B------:R-:W-:Y:S02]  /*0890*/  @!P2 LEA.HI.X R27, R4, R27, R0, 0x2, P0 ;  /* 0x0000001b041ba211 */ /* 0x000fe400000f1400 */
[----:B------:R-:W-:Y:S01]  /*08a0*/  @!P3 MOV R4, R28 ;  /* 0x0000001c0004b202 */ /* 0x000fe20000000f00 */
[----:B------:R-:W-:Y:S01]  /*08b0*/  @!P4 IMAD.WIDE.U32 R6, R86, R12, R6 ;  /* 0x0000000c5606c225 */ /* 0x000fe200078e0006 */
[----:B------:R-:W-:Y:S02]  /*08c0*/  @!P3 MOV R5, R3 ;  /* 0x000000030005b202 */ /* 0x000fe40000000f00 */
[----:B------:R-:W-:Y:S02]  /*08d0*/  SHF.R.S32.HI R77, RZ, 0x1f, R74 ;  /* 0x0000001fff4d7819 */ /* 0x000fe4000001144a */
[----:B------:R-:W-:Y:S01]  /*08e0*/  @!P4 IADD3 R0, R7, R11, RZ ;  /* 0x0000000b0700c210 */ /* 0x000fe20007ffe0ff */
[----:B------:R-:W-:Y:S01]  /*08f0*/  @!P3 IMAD.WIDE.U32 R4, R87, R16, R4 ;  /* 0x000000105704b225 */ /* 0x000fe200078e0004 */
[----:B-1----:R-:W-:-:S02]  /*0900*/  @!P4 LEA R50, P0, R6, R50, 0x2 ;  /* 0x000000320632c211 */ /* 0x002fc400078010ff */
[----:B------:R-:W-:Y:S02]  /*0910*/  IADD3 R72, R84, 0xe0, RZ ;  /* 0x000000e054487810 */ /* 0x000fe40007ffe0ff */
[----:B------:R-:W-:Y:S02]  /*0920*/  @!P4 LEA.HI.X R51, R6, R51, R0, 0x2, P0 ;  /* 0x000000330633c211 */ /* 0x000fe400000f1400 */
[----:B------:R-:W-:Y:S02]  /*0930*/  @!P3 IADD3 R0, R5, R9, RZ ;  /* 0x000000090500b210 */ /* 0x000fe40007ffe0ff */
[C---:B---3--:R-:W-:Y:S02]  /*0940*/  @!P3 LEA R24, P0, R4.reuse, R24, 0x2 ;  /* 0x000000180418b211 */ /* 0x048fe400078010ff */
[----:B------:R-:W-:Y:S02]  /*0950*/  SHF.R.S32.HI R75, RZ, 0x1f, R72 ;  /* 0x0000001fff4b7819 */ /* 0x000fe40000011448 */
[----:B------:R-:W-:-:S02]  /*0960*/  @!P3 LEA.HI.X R25, R4, R25, R0, 0x2, P0 ;  /* 0x000000190419b211 */ /* 0x000fc400000f1400 */
[----:B------:R-:W-:Y:S02]  /*0970*/  ISETP.GE.U32.AND P0, PT, R88, UR12, PT ;  /* 0x0000000c58007c0c */ /* 0x000fe4000bf06070 */
[----:B------:R-:W-:Y:S02]  /*0980*/  IADD3 R70, R84, 0x100, RZ ;  /* 0x0000010054467810 */ /* 0x000fe40007ffe0ff */
[----:B------:R-:W-:Y:S02]  /*0990*/  ISETP.GE.OR.EX P1, PT, R93, UR13, P6, P0 ;  /* 0x0000000d5d007c0c */ /* 0x000fe4000b726700 */
[----:B------:R-:W-:Y:S02]  /*09a0*/  SHF.R.S32.HI R73, RZ, 0x1f, R70 ;  /* 0x0000001fff497819 */ /* 0x000fe40000011446 */
[----:B------:R-:W-:Y:S02]  /*09b0*/  ISETP.GE.U32.AND P4, PT, R70, UR12, PT ;  /* 0x0000000c46007c0c */ /* 0x000fe4000bf86070 */
[----:B------:R-:W-:-:S02]  /*09c0*/  IADD3 R68, R84, 0x120, RZ ;  /* 0x0000012054447810 */ /* 0x000fc40007ffe0ff */
[----:B------:R-:W-:Y:S02]  /*09d0*/  ISETP.GE.OR.EX P4, PT, R73, UR13, P6, P4 ;  /* 0x0000000d49007c0c */ /* 0x000fe4000b786740 */
[----:B------:R-:W-:Y:S02]  /*09e0*/  SHF.R.S32.HI R71, RZ, 0x1f, R68 ;  /* 0x0000001fff477819 */ /* 0x000fe40000011444 */
[----:B------:R-:W-:Y:S01]  /*09f0*/  ISETP.GE.U32.AND P3, PT, R68, UR12, PT ;  /* 0x0000000c44007c0c */ /* 0x000fe2000bf66070 */
[----:B------:R-:W0:Y:S01]  /*0a00*/  @!P1 LDC.64 R6, c[0x0][0x270] ;  /* 0x00009c00ff069b82 */ /* 0x000e220000000a00 */
[----:B------:R-:W-:Y:S02]  /*0a10*/  @!P1 MOV R4, R28 ;  /* 0x0000001c00049202 */ /* 0x000fe40000000f00 */
[----:B------:R-:W-:Y:S02]  /*0a20*/  @!P1 MOV R5, R3 ;  /* 0x0000000300059202 */ /* 0x000fe40000000f00 */
[----:B------:R-:W-:-:S02]  /*0a30*/  @P1 LOP3.LUT R90, R90, 0x20, RZ, 0xfc, !PT ;  /* 0x000000205a5a1812 */ /* 0x000fc400078efcff */
[----:B------:R-:W-:Y:S01]  /*0a40*/  ISETP.GE.OR.EX P3, PT, R71, UR13, P6, P3 ;  /* 0x0000000d47007c0c */ /* 0x000fe2000b766730 */
[----:B------:R-:W1:Y:S01]  /*0a50*/  @!P1 LDC.64 R22, c[0x0][0x220] ;  /* 0x00008800ff169b82 */ /* 0x000e620000000a00 */
[----:B------:R-:W-:Y:S02]  /*0a60*/  LOP3.LUT R90, R90, 0xffffffbf, RZ, 0xc0, !PT ;  /* 0xffffffbf5a5a7812 */ /* 0x000fe400078ec0ff */
[C---:B------:R-:W-:Y:S02]  /*0a70*/  IADD3 R66, R84.reuse, 0x140, RZ ;  /* 0x0000014054427810 */ /* 0x040fe40007ffe0ff */
[----:B------:R-:W-:Y:S02]  /*0a80*/  IADD3 R64, R84, 0x160, RZ ;  /* 0x0000016054407810 */ /* 0x000fe40007ffe0ff */
[----:B------:R-:W-:Y:S01]  /*0a90*/  SHF.R.S32.HI R69, RZ, 0x1f, R66 ;  /* 0x0000001fff457819 */ /* 0x000fe20000011442 */
[----:B------:R-:W2:Y:S01]  /*0aa0*/  @!P4 LDC.64 R12, c[0x0][0x220] ;  /* 0x00008800ff0ccb82 */ /* 0x000ea20000000a00 */
[----:B------:R-:W-:-:S02]  /*0ab0*/  ISETP.GE.U32.AND P2, PT, R66, UR12, PT ;  /* 0x0000000c42007c0c */ /* 0x000fc4000bf46070 */
[----:B------:R-:W-:Y:S02]  /*0ac0*/  SHF.R.S32.HI R67, RZ, 0x1f, R64 ;  /* 0x0000001fff437819 */ /* 0x000fe40000011440 */
[----:B------:R-:W-:Y:S02]  /*0ad0*/  ISETP.GE.OR.EX P2, PT, R69, UR13, P6, P2 ;  /* 0x0000000d45007c0c */ /* 0x000fe4000b746720 */
[----:B------:R-:W-:Y:S01]  /*0ae0*/  IADD3 R39, R84, 0x1e0, RZ ;  /* 0x000001e054277810 */ /* 0x000fe20007ffe0ff */
[-C--:B0-----:R-:W-:Y:S01]  /*0af0*/  @!P1 IMAD R0, R93, R6.reuse, RZ ;  /* 0x000000065d009224 */ /* 0x081fe200078e02ff */
[----:B------:R-:W0:Y:S01]  /*0b00*/  @!P3 LDC.64 R8, c[0x0][0x220] ;  /* 0x00008800ff08bb82 */ /* 0x000e220000000a00 */
[C---:B------:R-:W-:Y:S01]  /*0b10*/  @!P1 IMAD.WIDE.U32 R4, R88.reuse, R6, R4 ;  /* 0x0000000658049225 */ /* 0x040fe200078e0004 */
[----:B------:R-:W-:Y:S02]  /*0b20*/  SHF.R.S32.HI R37, RZ, 0x1f, R39 ;  /* 0x0000001fff257819 */ /* 0x000fe40000011427 */
[----:B------:R-:W-:Y:S01]  /*0b30*/  P2R R52, PR, RZ, 0x10 ;  /* 0x00000010ff347803 */ /* 0x000fe20000000000 */
[----:B------:R-:W-:Y:S01]  /*0b40*/  @!P1 IMAD R7, R88, R7, R0 ;  /* 0x0000000758079224 */ /* 0x000fe200078e0200 */
[----:B------:R-:W-:-:S02]  /*0b50*/  P2R R38, PR, RZ, 0x20 ;  /* 0x00000020ff267803 */ /* 0x000fc40000000000 */
[----:B-1----:R-:W-:Y:S01]  /*0b60*/  @!P1 LEA R22, P0, R4, R22, 0x2 ;  /* 0x0000001604169211 */ /* 0x002fe200078010ff */
[----:B------:R-:W1:Y:S01]  /*0b70*/  @!P2 LDC.64 R10, c[0x0][0x220] ;  /* 0x00008800ff0aab82 */ /* 0x000e620000000a00 */
[----:B------:R-:W-:-:S04]  /*0b80*/  @!P1 IADD3 R0, R5, R7, RZ ;  /* 0x0000000705009210 */ /* 0x000fc80007ffe0ff */
[----:B------:R-:W-:Y:S02]  /*0b90*/  @!P1 LEA.HI.X R23, R4, R23, R0, 0x2, P0 ;  /* 0x0000001704179211 */ /* 0x000fe400000f1400 */
[----:B------:R-:W-:-:S04]  /*0ba0*/  ISETP.GE.U32.AND P0, PT, R78, UR12, PT ;  /* 0x0000000c4e007c0c */ /* 0x000fc8000bf06070 */
[----:B------:R-:W-:-:S13]  /*0bb0*/  ISETP.GE.OR.EX P1, PT, R81, UR13, P6, P0 ;  /* 0x0000000d51007c0c */ /* 0x000fda000b726700 */
[----:B------:R-:W3:Y:S01]  /*0bc0*/  @!P1 LDC.64 R6, c[0x0][0x270] ;  /* 0x00009c00ff069b82 */ /* 0x000ee20000000a00 */
[----:B------:R-:W-:Y:S02]  /*0bd0*/  @!P1 MOV R4, R28 ;  /* 0x0000001c00049202 */ /* 0x000fe40000000f00 */
[----:B------:R-:W-:Y:S02]  /*0be0*/  @!P1 MOV R5, R3 ;  /* 0x0000000300059202 */ /* 0x000fe40000000f00 */
[----:B------:R-:W-:-:S03]  /*0bf0*/  @P1 LOP3.LUT R90, R90, 0x40, RZ, 0xfc, !PT ;  /* 0x000000405a5a1812 */ /* 0x000fc600078efcff */
[----:B------:R-:W4:Y:S01]  /*0c00*/  @!P1 LDC.64 R20, c[0x0][0x220] ;  /* 0x00008800ff149b82 */ /* 0x000f220000000a00 */
[----:B------:R-:W-:Y:S01]  /*0c10*/  LOP3.LUT R90, R90, 0xffffff7f, RZ, 0xc0, !PT ;  /* 0xffffff7f5a5a7812 */ /* 0x000fe200078ec0ff */
[-C--:B---3--:R-:W-:Y:S02]  /*0c20*/  @!P1 IMAD R0, R81, R6.reuse, RZ ;  /* 0x0000000651009224 */ /* 0x088fe400078e02ff */
[----:B------:R-:W-:-:S04]  /*0c30*/  @!P1 IMAD.WIDE.U32 R4, R78, R6, R4 ;  /* 0x000000064e049225 */ /* 0x000fc800078e0004 */
[----:B------:R-:W-:Y:S01]  /*0c40*/  @!P1 IMAD R7, R78, R7, R0 ;  /* 0x000000074e079224 */ /* 0x000fe200078e0200 */
[----:B----4-:R-:W-:-:S04]  /*0c50*/  @!P1 LEA R20, P0, R4, R20, 0x2 ;  /* 0x0000001404149211 */ /* 0x010fc800078010ff */
        /* <DEDUP_REMOVED lines=37> */
[----:B------:R-:W-:-:S04]  /*0eb0*/  LOP3.LUT P5, RZ, R90, 0x1, RZ, 0xc0, !PT ;  /* 0x000000015aff7812 */ /* 0x000fc800078ac0ff */
[----:B------:R-:W-:Y:S01]  /*0ec0*/  P2R R40, PR, RZ, 0x20 ;  /* 0x00000020ff287803 */ /* 0x000fe20000000000 */
[-C--:B---3--:R-:W-:Y:S02]  /*0ed0*/  @!P1 IMAD R0, R75, R6.reuse, RZ ;  /* 0x000000064b009224 */ /* 0x088fe400078e02ff */
[----:B------:R-:W-:-:S04]  /*0ee0*/  @!P1 IMAD.WIDE.U32 R4, R72, R6, R4 ;  /* 0x0000000648049225 */ /* 0x000fc800078e0004 */
[----:B------:R-:W-:Y:S01]  /*0ef0*/  @!P1 IMAD R7, R72, R7, R0 ;  /* 0x0000000748079224 */ /* 0x000fe200078e0200 */
[----:B----4-:R-:W-:-:S04]  /*0f00*/  @!P1 LEA R14, P0, R4, R14, 0x2 ;  /* 0x0000000e040e9211 */ /* 0x010fc800078010ff */
[----:B------:R-:W-:Y:S02]  /*0f10*/  @!P1 IADD3 R0, R5, R7, RZ ;  /* 0x0000000705009210 */ /* 0x000fe40007ffe0ff */
[----:B------:R-:W3:Y:S01]  /*0f20*/  @!P4 LDC.64 R6, c[0x0][0x270] ;  /* 0x00009c00ff06cb82 */ /* 0x000ee20000000a00 */
[----:B------:R-:W-:Y:S02]  /*0f30*/  @!P4 MOV R5, R3 ;  /* 0x000000030005c202 */ /* 0x000fe40000000f00 */
[----:B------:R-:W-:Y:S02]  /*0f40*/  @!P1 LEA.HI.X R15, R4, R15, R0, 0x2, P0 ;  /* 0x0000000f040f9211 */ /* 0x000fe400000f1400 */
[----:B------:R-:W-:Y:S02]  /*0f50*/  @!P4 MOV R4, R28 ;  /* 0x0000001c0004c202 */ /* 0x000fe40000000f00 */
[----:B------:R-:W-:-:S04]  /*0f60*/  ISETP.GE.U32.AND P1, PT, R64, UR12, PT ;  /* 0x0000000c40007c0c */ /* 0x000fc8000bf26070 */
[----:B------:R-:W-:Y:S01]  /*0f70*/  ISETP.GE.OR.EX P1, PT, R67, UR13, P6, P1 ;  /* 0x0000000d43007c0c */ /* 0x000fe2000b726710 */
[----:B---3--:R-:W-:-:S12]  /*0f80*/  @!P4 IMAD R0, R73, R6, RZ ;  /* 0x000000064900c224 */ /* 0x008fd800078e02ff */
[----:B------:R-:W3:Y:S01]  /*0f90*/  @!P1 LDC.64 R32, c[0x0][0x270] ;  /* 0x00009c00ff209b82 */ /* 0x000ee20000000a00 */
[----:B------:R-:W-:-:S04]  /*0fa0*/  @!P4 IMAD.WIDE.U32 R4, R70, R6, R4 ;  /* 0x000000064604c225 */ /* 0x000fc800078e0004 */
[----:B------:R-:W-:Y:S01]  /*0fb0*/  @!P4 IMAD R7, R70, R7, R0 ;  /* 0x000000074607c224 */ /* 0x000fe200078e0200 */
[----:B--2---:R-:W-:-:S04]  /*0fc0*/  @!P4 LEA R12, P0, R4, R12, 0x2 ;  /* 0x0000000c040cc211 */ /* 0x004fc800078010ff */
[----:B------:R-:W-:Y:S02]  /*0fd0*/  @!P4 IADD3 R0, R5, R7, RZ ;  /* 0x000000070500c210 */ /* 0x000fe40007ffe0ff */
[----:B------:R-:W2:Y:S01]  /*0fe0*/  @!P3 LDC.64 R6, c[0x0][0x270] ;  /* 0x00009c00ff06bb82 */ /* 0x000ea20000000a00 */
[----:B------:R-:W-:Y:S02]  /*0ff0*/  @!P3 MOV R5, R3 ;  /* 0x000000030005b202 */ /* 0x000fe40000000f00 */
[----:B------:R-:W-:Y:S02]  /*1000*/  @!P4 LEA.HI.X R13, R4, R13, R0, 0x2, P0 ;  /* 0x0000000d040dc211 */ /* 0x000fe400000f1400 */
[----:B------:R-:W-:Y:S02]  /*1010*/  @!P3 MOV R4, R28 ;  /* 0x0000001c0004b202 */ /* 0x000fe40000000f00 */
[----:B------:R-:W-:-:S04]  /*1020*/  LOP3.LUT P4, RZ, R90, 0x80, RZ, 0xc0, !PT ;  /* 0x000000805aff7812 */ /* 0x000fc8000788c0ff */
[----:B------:R-:W-:Y:S02]  /*1030*/  P2R R48, PR, RZ, 0x10 ;  /* 0x00000010ff307803 */ /* 0x000fe40000000000 */
[----:B------:R-:W-:-:S04]  /*1040*/  LOP3.LUT P4, RZ, R90, 0x40, RZ, 0xc0, !PT ;  /* 0x000000405aff7812 */ /* 0x000fc8000788c0ff */
[----:B------:R-:W-:Y:S02]  /*1050*/  P2R R49, PR, RZ, 0x10 ;  /* 0x00000010ff317803 */ /* 0x000fe40000000000 */
[----:B------:R-:W-:-:S04]  /*1060*/  LOP3.LUT P4, RZ, R90, 0x20, RZ, 0xc0, !PT ;  /* 0x000000205aff7812 */ /* 0x000fc8000788c0ff */
[----:B------:R-:W-:Y:S01]  /*1070*/  P2R R53, PR, RZ, 0x10 ;  /* 0x00000010ff357803 */ /* 0x000fe20000000000 */
[-C--:B--2---:R-:W-:Y:S01]  /*1080*/  @!P3 IMAD R0, R71, R6.reuse, RZ ;  /* 0x000000064700b224 */ /* 0x084fe200078e02ff */
[----:B------:R-:W-:Y:S01]  /*1090*/  LOP3.LUT P4, RZ, R90, 0x10, RZ, 0xc0, !PT ;  /* 0x000000105aff7812 */ /* 0x000fe2000788c0ff */
[----:B------:R-:W-:-:S03]  /*10a0*/  @!P3 IMAD.WIDE.U32 R4, R68, R6, R4 ;  /* 0x000000064404b225 */ /* 0x000fc600078e0004 */
[----:B------:R-:W-:Y:S01]  /*10b0*/  P2R R54, PR, RZ, 0x10 ;  /* 0x00000010ff367803 */ /* 0x000fe20000000000 */
[----:B------:R-:W-:Y:S01]  /*10c0*/  @!P3 IMAD R7, R68, R7, R0 ;  /* 0x000000074407b224 */ /* 0x000fe200078e0200 */
[----:B0-----:R-:W-:Y:S02]  /*10d0*/  @!P3 LEA R8, P0, R4, R8, 0x2 ;  /* 0x000000080408b211 */ /* 0x001fe400078010ff */
[----:B------:R-:W-:Y:S02]  /*10e0*/  LOP3.LUT P4, RZ, R90, 0x8, RZ, 0xc0, !PT ;  /* 0x000000085aff7812 */ /* 0x000fe4000788c0ff */
[----:B------:R-:W-:Y:S02]  /*10f0*/  @!P3 IADD3 R0, R5, R7, RZ ;  /* 0x000000070500b210 */ /* 0x000fe40007ffe0ff */
[----:B------:R-:W0:Y:S01]  /*1100*/  @!P2 LDC.64 R6, c[0x0][0x270] ;  /* 0x00009c00ff06ab82 */ /* 0x000e220000000a00 */
[----:B------:R-:W-:Y:S02]  /*1110*/  @!P2 MOV R5, R3 ;  /* 0x000000030005a202 */ /* 0x000fe40000000f00 */
[----:B------:R-:W-:-:S02]  /*1120*/  @!P3 LEA.HI.X R9, R4, R9, R0, 0x2, P0 ;  /* 0x000000090409b211 */ /* 0x000fc400000f1400 */
[----:B------:R-:W-:Y:S02]  /*1130*/  @!P2 MOV R4, R28 ;  /* 0x0000001c0004a202 */ /* 0x000fe40000000f00 */
[----:B------:R-:W-:Y:S02]  /*1140*/  P2R R55, PR, RZ, 0x10 ;  /* 0x00000010ff377803 */ /* 0x000fe40000000000 */
[----:B------:R-:W-:Y:S01]  /*1150*/  LOP3.LUT P4, RZ, R90, 0x4, RZ, 0xc0, !PT ;  /* 0x000000045aff7812 */ /* 0x000fe2000788c0ff */
[-C--:B0-----:R-:W-:Y:S02]  /*1160*/  @!P2 IMAD R0, R69, R6.reuse, RZ ;  /* 0x000000064500a224 */ /* 0x081fe400078e02ff */
[----:B------:R-:W-:-:S04]  /*1170*/  @!P2 IMAD.WIDE.U32 R4, R66, R6, R4 ;  /* 0x000000064204a225 */ /* 0x000fc800078e0004 */
[----:B------:R-:W-:Y:S01]  /*1180*/  @!P2 IMAD R7, R66, R7, R0 ;  /* 0x000000074207a224 */ /* 0x000fe200078e0200 */
[----:B-1----:R-:W-:-:S04]  /*1190*/  @!P2 LEA R10, P0, R4, R10, 0x2 ;  /* 0x0000000a040aa211 */ /* 0x002fc800078010ff */
[----:B------:R-:W-:Y:S02]  /*11a0*/  @!P2 IADD3 R0, R5, R7, RZ ;  /* 0x000000070500a210 */ /* 0x000fe40007ffe0ff */
[----:B------:R-:W0:Y:S01]  /*11b0*/  @!P1 LDC.64 R6, c[0x0][0x220] ;  /* 0x00008800ff069b82 */ /* 0x000e220000000a00 */
[----:B------:R-:W-:Y:S02]  /*11c0*/  @!P1 MOV R5, R3 ;  /* 0x0000000300059202 */ /* 0x000fe40000000f00 */
[----:B------:R-:W-:Y:S01]  /*11d0*/  @!P2 LEA.HI.X R11, R4, R11, R0, 0x2, P0 ;  /* 0x0000000b040ba211 */ /* 0x000fe200000f1400 */
[----:B---3--:R-:W-:Y:S01]  /*11e0*/  @!P1 IMAD R4, R67, R32, RZ ;  /* 0x0000002043049224 */ /* 0x008fe200078e02ff */
[----:B------:R-:W-:-:S03]  /*11f0*/  IADD3 R0, R84, 0x180, RZ ;  /* 0x0000018054007810 */ /* 0x000fc60007ffe0ff */
[----:B------:R-:W-:Y:S01]  /*1200*/  @!P1 IMAD R33, R64, R33, R4 ;  /* 0x0000002140219224 */ /* 0x000fe200078e0204 */
[----:B------:R-:W-:Y:S02]  /*1210*/  SHF.R.S32.HI R65, RZ, 0x1f, R0 ;  /* 0x0000001fff417819 */ /* 0x000fe40000011400 */
[----:B------:R-:W-:Y:S02]  /*1220*/  ISETP.GE.U32.AND P0, PT, R0, UR12, PT ;  /* 0x0000000c00007c0c */ /* 0x000fe4000bf06070 */
[----:B------:R-:W-:Y:S02]  /*1230*/  @!P1 MOV R4, R28 ;  /* 0x0000001c00049202 */ /* 0x000fe40000000f00 */
[----:B------:R-:W-:-:S03]  /*1240*/  ISETP.GE.OR.EX P0, PT, R65, UR13, P6, P0 ;  /* 0x0000000d41007c0c */ /* 0x000fc6000b706700 */
[----:B------:R-:W-:-:S05]  /*1250*/  @!P1 IMAD.WIDE.U32 R4, R64, R32, R4 ;  /* 0x0000002040049225 */ /* 0x000fca00078e0004 */
[----:B------:R-:W-:Y:S02]  /*1260*/  @!P1 IADD3 R5, R5, R33, RZ ;  /* 0x0000002105059210 */ /* 0x000fe40007ffe0ff */
[----:B0-----:R-:W-:-:S03]  /*1270*/  @!P1 LEA R6, P6, R4, R6, 0x2 ;  /* 0x0000000604069211 */ /* 0x001fc600078c10ff */
[----:B------:R-:W0:Y:S01]  /*1280*/  @!P0 LDC.64 R34, c[0x0][0x270] ;  /* 0x00009c00ff228b82 */ /* 0x000e220000000a00 */
[----:B------:R-:W-:Y:S02]  /*1290*/  @!P1 LEA.HI.X R7, R4, R7, R5, 0x2, P6 ;  /* 0x0000000704079211 */ /* 0x000fe400030f1405 */
[----:B------:R-:W-:-:S05]  /*12a0*/  @!P0 MOV R33, R3 ;  /* 0x0000000300218202 */ /* 0x000fca0000000f00 */
[----:B------:R-:W1:Y:S01]  /*12b0*/  @!P0 LDC.64 R4, c[0x0][0x220] ;  /* 0x00008800ff048b82 */ /* 0x000e620000000a00 */
[----:B0-----:R-:W-:-:S04]  /*12c0*/  @!P0 IMAD R32, R65, R34, RZ ;  /* 0x0000002241208224 */ /* 0x001fc800078e02ff */
[----:B------:R-:W-:Y:S01]  /*12d0*/  @!P0 IMAD R35, R0, R35, R32 ;  /* 0x0000002300238224 */ /* 0x000fe200078e0220 */
[----:B------:R-:W-:-:S05]  /*12e0*/  @!P0 MOV R32, R28 ;  /* 0x0000001c00208202 */ /* 0x000fca0000000f00 */
[----:B------:R-:W-:-:S05]  /*12f0*/  @!P0 IMAD.WIDE.U32 R32, R0, R34, R32 ;  /* 0x0000002200208225 */ /* 0x000fca00078e0020 */
[----:B------:R-:W-:Y:S02]  /*1300*/  @!P0 IADD3 R33, R33, R35, RZ ;  /* 0x0000002321218210 */ /* 0x000fe40007ffe0ff */
[----:B-1----:R-:W-:-:S04]  /*1310*/  @!P0 LEA R4, P6, R32, R4, 0x2 ;  /* 0x0000000420048211 */ /* 0x002fc800078c10ff */
[----:B------:R-:W-:Y:S02]  /*1320*/  @!P0 LEA.HI.X R5, R32, R5, R33, 0x2, P6 ;  /* 0x0000000520058211 */ /* 0x000fe400030f1421 */
[----:B------:R-:W-:-:S04]  /*1330*/  ISETP.GE.U32.AND P6, PT, R39, UR12, PT ;  /* 0x0000000c27007c0c */ /* 0x000fc8000bfc6070 */
[----:B------:R-:W-:-:S04]  /*1340*/  ISETP.GE.AND.EX P6, PT, R37, UR13, PT, P6 ;  /* 0x0000000d25007c0c */ /* 0x000fc8000bfc6360 */
[----:B------:R-:W-:-:S13]  /*1350*/  ISETP.GT.U32.OR P6, PT, R80, 0x1ff, P6 ;  /* 0x000001ff5000780c */ /* 0x000fda00037c4470 */
        /* <DEDUP_REMOVED lines=8> */
[----:B-1----:R-:W-:-:S04]  /*13e0*/  @!P6 LEA R46, P5, R36, R32, 0x2 ;  /* 0x00000020242ee211 */ /* 0x002fc800078a10ff */
[----:B------:R-:W-:Y:S02]  /*13f0*/  @!P6 LEA.HI.X R47, R36, R33, R34, 0x2, P5 ;  /* 0x00000021242fe211 */ /* 0x000fe400028f1422 */
[----:B------:R-:W-:Y:S02]  /*1400*/  CS2R R32, SRZ ;  /* 0x0000000000207805 */ /* 0x000fe4000001ff00 */
[----:B------:R-:W-:-:S13]  /*1410*/  ISETP.NE.AND P5, PT, R40, RZ, PT ;  /* 0x000000ff2800720c */ /* 0x000fda0003fa5270 */
[----:B------:R0:W2:Y:S01]  /*1420*/  @!P5 LDG.E.64 R32, desc[UR8][R42.64] ;  /* 0x000000082a20d981 */ /* 0x0000a2000c1e1b00 */
[----:B------:R-:W-:Y:S02]  /*1430*/  ISETP.NE.AND P5, PT, R38, RZ, PT ;  /* 0x000000ff2600720c */ /* 0x000fe40003fa5270 */
[----:B------:R-:W-:Y:S02]  /*1440*/  CS2R R38, SRZ ;  /* 0x0000000000267805 */ /* 0x000fe4000001ff00 */
[----:B------:R-:W-:-:S04]  /*1450*/  CS2R R34, SRZ ;  /* 0x0000000000227805 */ /* 0x000fc8000001ff00 */
[----:B------:R-:W3:Y:S01]  /*1460*/  @!P4 LDG.E.64 R38, desc[UR8][R26.64] ;  /* 0x000000081a26c981 */ /* 0x000ee2000c1e1b00 */
[----:B------:R-:W-:Y:S02]  /*1470*/  ISETP.NE.AND P4, PT, R55, RZ, PT ;  /* 0x000000ff3700720c */ /* 0x000fe40003f85270 */
[----:B------:R-:W-:Y:S02]  /*1480*/  CS2R R40, SRZ ;  /* 0x0000000000287805 */ /* 0x000fe4000001ff00 */
[----:B0-----:R-:W-:Y:S01]  /*1490*/  CS2R R42, SRZ ;  /* 0x00000000002a7805 */ /* 0x001fe2000001ff00 */
[----:B------:R0:W4:Y:S01]  /*14a0*/  @!P5 LDG.E.64 R34, desc[UR8][R44.64] ;  /* 0x000000082c22d981 */ /* 0x000122000c1e1b00 */
[----:B------:R-:W-:Y:S02]  /*14b0*/  CS2R R36, SRZ ;  /* 0x0000000000247805 */ /* 0x000fe4000001ff00 */
[----:B------:R-:W-:-:S04]  /*14c0*/  LOP3.LUT P5, RZ, R90, 0x2, RZ, 0xc0, !PT ;  /* 0x000000025aff7812 */ /* 0x000fc800078ac0ff */
[----:B------:R1:W5:Y:S01]  /*14d0*/  @!P6 LDG.E.64 R36, desc[UR8][R46.64] ;  /* 0x000000082e24e981 */ /* 0x000362000c1e1b00 */
[----:B------:R-:W-:-:S03]  /*14e0*/  LOP3.LUT P6, RZ, R90, 0x100, RZ, 0xc0, !PT ;  /* 0x000001005aff7812 */ /* 0x000fc600078cc0ff */
[----:B------:R1:W2:Y:S01]  /*14f0*/  @!P4 LDG.E.64 R40, desc[UR8][R50.64] ;  /* 0x000000083228c981 */ /* 0x0002a2000c1e1b00 */
[----:B------:R-:W-:Y:S02]  /*1500*/  ISETP.NE.AND P4, PT, R54, RZ, PT ;  /* 0x000000ff3600720c */ /* 0x000fe40003f85270 */
[----:B0-----:R-:W-:-:S11]  /*1510*/  CS2R R44, SRZ ;  /* 0x00000000002c7805 */ /* 0x001fd6000001ff00 */
[----:B------:R-:W4:Y:S01]  /*1520*/  @!P4 LDG.E.64 R42, desc[UR8][R24.64] ;  /* 0x00000008182ac981 */ /* 0x000f22000c1e1b00 */
[----:B------:R-:W-:Y:S02]  /*1530*/  ISETP.NE.AND P4, PT, R53, RZ, PT ;  /* 0x000000ff3500720c */ /* 0x000fe40003f85270 */
[----:B-1----:R-:W-:-:S11]  /*1540*/  CS2R R46, SRZ ;  /* 0x00000000002e7805 */ /* 0x002fd6000001ff00 */
[----:B------:R-:W5:Y:S01]  /*1550*/  @!P4 LDG.E.64 R44, desc[UR8][R22.64] ;  /* 0x00000008162cc981 */ /* 0x000f62000c1e1b00 */
[----:B------:R-:W-:-:S13]  /*1560*/  ISETP.NE.AND P4, PT, R49, RZ, PT ;  /* 0x000000ff3100720c */ /* 0x000fda0003f85270 */
[----:B------:R-:W5:Y:S01]  /*1570*/  @!P4 LDG.E.64 R46, desc[UR8][R20.64] ;  /* 0x00000008142ec981 */ /* 0x000f62000c1e1b00 */
[----:B------:R-:W-:Y:S02]  /*1580*/  ISETP.NE.AND P4, PT, R48, RZ, PT ;  /* 0x000000ff3000720c */ /* 0x000fe40003f85270 */
[----:B------:R-:W-:Y:S02]  /*1590*/  CS2R R48, SRZ ;  /* 0x0000000000307805 */ /* 0x000fe4000001ff00 */
[----:B------:R-:W-:Y:S02]  /*15a0*/  CS2R R50, SRZ ;  /* 0x0000000000327805 */ /* 0x000fe4000001ff00 */
[----:B------:R-:W-:-:S04]  /*15b0*/  CS2R R54, SRZ ;  /* 0x0000000000367805 */ /* 0x000fc8000001ff00 */
[----:B------:R-:W5:Y:S04]  /*15c0*/  @!P6 LDG.E.64 R50, desc[UR8][R16.64] ;  /* 0x000000081032e981 */ /* 0x000f68000c1e1b00 */
[----:B------:R-:W5:Y:S01]  /*15d0*/  @!P4 LDG.E.64 R48, desc[UR8][R18.64] ;  /* 0x000000081230c981 */ /* 0x000f62000c1e1b00 */
[----:B------:R-:W-:Y:S02]  /*15e0*/  ISETP.NE.AND P4, PT, R52, RZ, PT ;  /* 0x000000ff3400720c */ /* 0x000fe40003f85270 */
[----:B------:R-:W-:Y:S02]  /*15f0*/  CS2R R52, SRZ ;  /* 0x0000000000347805 */ /* 0x000fe4000001ff00 */
[----:B------:R-:W-:-:S04]  /*1600*/  CS2R R56, SRZ ;  /* 0x0000000000387805 */ /* 0x000fc8000001ff00 */
[----:B------:R-:W5:Y:S01]  /*1610*/  @!P5 LDG.E.64 R52, desc[UR8][R14.64] ;  /* 0x000000080e34d981 */ /* 0x000f62000c1e1b00 */
[----:B------:R-:W-:-:S03]  /*1620*/  CS2R R58, SRZ ;  /* 0x00000000003a7805 */ /* 0x000fc6000001ff00 */
[----:B------:R-:W5:Y:S04]  /*1630*/  @!P3 LDG.E.64 R56, desc[UR8][R8.64] ;  /* 0x000000080838b981 */ /* 0x000f68000c1e1b00 */
[----:B------:R3:W5:Y:S01]  /*1640*/  @!P4 LDG.E.64 R54, desc[UR8][R12.64] ;  /* 0x000000080c36c981 */ /* 0x000762000c1e1b00 */
[----:B------:R-:W-:-:S03]  /*1650*/  CS2R R60, SRZ ;  /* 0x00000000003c7805 */ /* 0x000fc6000001ff00 */
[----:B------:R-:W5:Y:S01]  /*1660*/  @!P2 LDG.E.64 R58, desc[UR8][R10.64] ;  /* 0x000000080a3aa981 */ /* 0x000f62000c1e1b00 */
[----:B------:R-:W-:-:S03]  /*1670*/  CS2R R62, SRZ ;  /* 0x00000000003e7805 */ /* 0x000fc6000001ff00 */
[----:B------:R-:W5:Y:S04]  /*1680*/  @!P1 LDG.E.64 R60, desc[UR8][R6.64] ;  /* 0x00000008063c9981 */ /* 0x000f68000c1e1b00 */
[----:B------:R4:W5:Y:S01]  /*1690*/  @!P0 LDG.E.64 R62, desc[UR8][R4.64] ;  /* 0x00000008043e8981 */ /* 0x000962000c1e1b00 */
[----:B------:R-:W-:Y:S01]  /*16a0*/  ISETP.GT.AND P5, PT, R92, 0x1e, PT ;  /* 0x0000001e5c00780c */ /* 0x000fe20003fa4270 */
[----:B---3--:R-:W-:Y:S01]  /*16b0*/  FADD.FTZ R12, R38, R39 ;  /* 0x00000027260c7221 */ /* 0x008fe20000010000 */
[----:B------:R-:W-:-:S03]  /*16c0*/  FMUL.FTZ R13, R39, R39 ;  /* 0x00000027270d7220 */ /* 0x000fc60000410000 */
[----:B------:R-:W-:Y:S01]  /*16d0*/  FADD.FTZ R12, RZ, R12 ;  /* 0x0000000cff0c7221 */ /* 0x000fe20000010000 */
[----:B------:R-:W-:-:S04]  /*16e0*/  FFMA.FTZ R13, R38, R38, R13 ;  /* 0x00000026260d7223 */ /* 0x000fc8000001000d */
[----:B------:R-:W-:Y:S01]  /*16f0*/  FADD.FTZ R13, RZ, R13 ;  /* 0x0000000dff0d7221 */ /* 0x000fe20000010000 */
[----:B--2---:R-:W-:Y:S01]  /*1700*/  FADD.FTZ R9, R40, R41 ;  /* 0x0000002928097221 */ /* 0x004fe20000010000 */
[----:B------:R-:W-:-:S03]  /*1710*/  FMUL.FTZ R15, R41, R41 ;  /* 0x00000029290f7220 */ /* 0x000fc60000410000 */
[----:B------:R-:W-:Y:S01]  /*1720*/  FADD.FTZ R9, R12, R9 ;  /* 0x000000090c097221 */ /* 0x000fe20000010000 */
[----:B------:R-:W-:Y:S01]  /*1730*/  FFMA.FTZ R8, R40, R40, R15 ;  /* 0x0000002828087223 */ /* 0x000fe2000001000f */
[C---:B----4-:R-:W-:Y:S01]  /*1740*/  FADD.FTZ R4, R42.reuse, R43 ;  /* 0x0000002b2a047221 */ /* 0x050fe20000010000 */
[----:B------:R-:W-:Y:S02]  /*1750*/  FMUL.FTZ R7, R43, R43 ;  /* 0x0000002b2b077220 */ /* 0x000fe40000410000 */
[----:B------:R-:W-:Y:S01]  /*1760*/  FADD.FTZ R8, R13, R8 ;  /* 0x000000080d087221 */ /* 0x000fe20000010000 */
[----:B------:R-:W-:Y:S01]  /*1770*/  FADD.FTZ R4, R9, R4 ;  /* 0x0000000409047221 */ /* 0x000fe20000010000 */
[----:B------:R-:W-:Y:S01]  /*1780*/  FFMA.FTZ R7, R42, R42, R7 ;  /* 0x0000002a2a077223 */ /* 0x000fe20000010007 */
[----:B-----5:R-:W-:Y:S01]  /*1790*/  FADD.FTZ R5, R44, R45 ;  /* 0x0000002d2c057221 */ /* 0x020fe20000010000 */
[----:B------:R-:W-:Y:S02]  /*17a0*/  FMUL.FTZ R11, R45, R45 ;  /* 0x0000002d2d0b7220 */ /* 0x000fe40000410000 */
[----:B------:R-:W-:Y:S01]  /*17b0*/  FADD.FTZ R7, R8, R7 ;  /* 0x0000000708077221 */ /* 0x000fe20000010000 */
[----:B------:R-:W-:Y:S01]  /*17c0*/  FADD.FTZ R4, R4, R5 ;  /* 0x0000000504047221 */ /* 0x000fe20000010000 */
[----:B------:R-:W-:-:S04]  /*17d0*/  FFMA.FTZ R6, R44, R44, R11 ;  /* 0x0000002c2c067223 */ /* 0x000fc8000001000b */
[----:B------:R-:W-:Y:S01]  /*17e0*/  FADD.FTZ R6, R7, R6 ;  /* 0x0000000607067221 */ /* 0x000fe20000010000 */
[----:B------:R-:W-:Y:S01]  /*17f0*/  FADD.FTZ R5, R46, R47 ;  /* 0x0000002f2e057221 */ /* 0x000fe20000010000 */
[----:B------:R-:W-:-:S03]  /*1800*/  FMUL.FTZ R9, R47, R47 ;  /* 0x0000002f2f097220 */ /* 0x000fc60000410000 */
[----:B------:R-:W-:Y:S01]  /*1810*/  FADD.FTZ R4, R4, R5 ;  /* 0x0000000504047221 */ /* 0x000fe20000010000 */
[----:B------:R-:W-:-:S04]  /*1820*/  FFMA.FTZ R9, R46, R46, R9 ;  /* 0x0000002e2e097223 */ /* 0x000fc80000010009 */
[----:B------:R-:W-:Y:S01]  /*1830*/  FADD.FTZ R6, R6, R9 ;  /* 0x0000000906067221 */ /* 0x000fe20000010000 */
[----:B------:R-:W-:Y:S01]  /*1840*/  FADD.FTZ R5, R48, R49 ;  /* 0x0000003130057221 */ /* 0x000fe20000010000 */
[----:B------:R-:W-:Y:S01]  /*1850*/  FMUL.FTZ R7, R49, R49 ;  /* 0x0000003131077220 */ /* 0x000fe20000410000 */
[----:B------:R-:W-:Y:S02]  /*1860*/  FMUL.FTZ R9, R51, R51 ;  /* 0x0000003333097220 */ /* 0x000fe40000410000 */
[----:B------:R-:W-:Y:S01]  /*1870*/  FADD.FTZ R4, R4, R5 ;  /* 0x0000000504047221 */ /* 0x000fe20000010000 */
[----:B------:R-:W-:Y:S01]  /*1880*/  FFMA.FTZ R7, R48, R48, R7 ;  /* 0x0000003030077223 */ /* 0x000fe20000010007 */
[C---:B------:R-:W-:Y:S01]  /*1890*/  FADD.FTZ R5, R50.reuse, R51 ;  /* 0x0000003332057221 */ /* 0x040fe20000010000 */
[----:B------:R-:W-:Y:S02]  /*18a0*/  FFMA.FTZ R9, R50, R50, R9 ;  /* 0x0000003232097223 */ /* 0x000fe40000010009 */
[----:B------:R-:W-:Y:S01]  /*18b0*/  FADD.FTZ R6, R6, R7 ;  /* 0x0000000706067221 */ /* 0x000fe20000010000 */
[----:B------:R-:W-:Y:S01]  /*18c0*/  FADD.FTZ R4, R4, R5 ;  /* 0x0000000504047221 */ /* 0x000fe20000010000 */
[----:B------:R-:W-:Y:S01]  /*18d0*/  FMUL.FTZ R7, R53, R53 ;  /* 0x0000003535077220 */ /* 0x000fe20000410000 */
[----:B------:R-:W-:Y:S01]  /*18e0*/  FADD.FTZ R5, R52, R53 ;  /* 0x0000003534057221 */ /* 0x000fe20000010000 */
[----:B------:R-:W-:-:S02]  /*18f0*/  FADD.FTZ R6, R6, R9 ;  /* 0x0000000906067221 */ /* 0x000fc40000010000 */
[----:B------:R-:W-:Y:S01]  /*1900*/  FFMA.FTZ R7, R52, R52, R7 ;  /* 0x0000003434077223 */ /* 0x000fe20000010007 */
[----:B------:R-:W-:Y:S01]  /*1910*/  FADD.FTZ R4, R4, R5 ;  /* 0x0000000504047221 */ /* 0x000fe20000010000 */
[----:B------:R-:W-:Y:S01]  /*1920*/  FMUL.FTZ R9, R55, R55 ;  /* 0x0000003737097220 */ /* 0x000fe20000410000 */
[----:B------:R-:W-:Y:S01]  /*1930*/  FADD.FTZ R5, R54, R55 ;  /* 0x0000003736057221 */ /* 0x000fe20000010000 */
[----:B------:R-:W-:Y:S01]  /*1940*/  FADD.FTZ R6, R6, R7 ;  /* 0x0000000706067221 */ /* 0x000fe20000010000 */
[----:B------:R-:W-:Y:S01]  /*1950*/  FMUL.FTZ R7, R57, R57 ;  /* 0x0000003939077220 */ /* 0x000fe20000410000 */
[----:B------:R-:W-:Y:S01]  /*1960*/  FFMA.FTZ R9, R54, R54, R9 ;  /* 0x0000003636097223 */ /* 0x000fe20000010009 */
[----:B------:R-:W-:Y:S01]  /*1970*/  FADD.FTZ R4, R4, R5 ;  /* 0x0000000504047221 */ /* 0x000fe20000010000 */
[C---:B------:R-:W-:Y:S01]  /*1980*/  FADD.FTZ R5, R56.reuse, R57 ;  /* 0x0000003938057221 */ /* 0x040fe20000010000 */
[----:B------:R-:W-:Y:S01]  /*1990*/  FFMA.FTZ R7, R56, R56, R7 ;  /* 0x0000003838077223 */ /* 0x000fe20000010007 */
[----:B------:R-:W-:Y:S01]  /*19a0*/  FADD.FTZ R6, R6, R9 ;  /* 0x0000000906067221 */ /* 0x000fe20000010000 */
[----:B------:R-:W-:Y:S01]  /*19b0*/  FMUL.FTZ R9, R59, R59 ;  /* 0x0000003b3b097220 */ /* 0x000fe20000410000 */
[----:B------:R-:W-:Y:S01]  /*19c0*/  FADD.FTZ R4, R4, R5 ;  /* 0x0000000504047221 */ /* 0x000fe20000010000 */
[----:B------:R-:W-:Y:S01]  /*19d0*/  FADD.FTZ R5, R58, R59 ;  /* 0x0000003b3a057221 */ /* 0x000fe20000010000 */
[----:B------:R-:W-:Y:S01]  /*19e0*/  FADD.FTZ R6, R6, R7 ;  /* 0x0000000706067221 */ /* 0x000fe20000010000 */
[----:B------:R-:W-:Y:S01]  /*19f0*/  FFMA.FTZ R9, R58, R58, R9 ;  /* 0x0000003a3a097223 */ /* 0x000fe20000010009 */
        /* <DEDUP_REMOVED lines=49> */
[----:B------:R-:W2:-:S12]  /*1d10*/  LDC R95, c[0x0][0xc] ;  /* 0x00000300ff5f7b82 */ /* 0x000e980000000800 */
[----:B0-----:R-:W-:Y:S01]  /*1d20*/  @!P5 FADD.FTZ R4, R4, R5 ;  /* 0x000000050404d221 */ /* 0x001fe20000010000 */
[----:B-1----:R-:W-:Y:S01]  /*1d30*/  @!P5 FADD.FTZ R6, R6, R7 ;  /* 0x000000070606d221 */ /* 0x002fe20000010000 */
[----:B------:R-:W-:-:S03]  /*1d40*/  ISETP.NE.AND P5, PT, R92, RZ, PT ;  /* 0x000000ff5c00720c */ /* 0x000fc60003fa5270 */
[----:B------:R-:W-:Y:S02]  /*1d50*/  MOV R24, R4 ;  /* 0x0000000400187202 */ /* 0x000fe40000000f00 */
[----:B------:R-:W-:-:S08]  /*1d60*/  MOV R25, R6 ;  /* 0x0000000600197202 */ /* 0x000fd00000000f00 */
[----:B------:R0:W-:Y:S01]  /*1d70*/  @!P5 STS.64 [R83+0x10], R24 ;  /* 0x000010185300d388 */ /* 0x0001e20000000a00 */
[----:B------:R-:W-:Y:S01]  /*1d80*/  BAR.SYNC.DEFER_BLOCKING 0x0 ;  /* 0x0000000000007b1d */ /* 0x000fe20000010000 */
[----:B------:R-:W-:-:S05]  /*1d90*/  ISETP.NE.AND P5, PT, R80, RZ, PT ;  /* 0x000000ff5000720c */ /* 0x000fca0003fa5270 */
[----:B------:R-:W-:Y:S08]  /*1da0*/  BSSY B0, `(.L_x_2962) ;  /* 0x000002b000007945 */ /* 0x000ff00003800000 */
[----:B0-2---:R-:W-:Y:S05]  /*1db0*/  @P5 BRA `(.L_x_2963) ;  /* 0x0000000000a45947 */ /* 0x005fea0003800000 */
[----:B------:R-:W0:Y:S01]  /*1dc0*/  S2UR UR7, SR_CgaCtaId ;  /* 0x00000000000779c3 */ /* 0x000e220000008800 */
[----:B------:R-:W-:Y:S02]  /*1dd0*/  UMOV UR6, 0x400 ;  /* 0x0000040000067882 */ /* 0x000fe40000000000 */
[----:B0-----:R-:W-:-:S09]  /*1de0*/  ULEA UR6, UR7, UR6, 0x18 ;  /* 0x0000000607067291 */ /* 0x001fd2000f8ec03f */
[----:B------:R-:W0:Y:S04]  /*1df0*/  LDS.64 R26, [UR6+0x18] ;  /* 0x00001806ff1a7984 */ /* 0x000e280008000a00 */
[----:B------:R-:W1:Y:S04]  /*1e00*/  LDS.128 R20, [UR6+0x20] ;  /* 0x00002006ff147984 */ /* 0x000e680008000c00 */
[----:B------:R-:W2:Y:S04]  /*1e10*/  LDS.128 R4, [UR6+0x30] ;  /* 0x00003006ff047984 */ /* 0x000ea80008000c00 */
[----:B------:R-:W3:Y:S04]  /*1e20*/  LDS.128 R8, [UR6+0x40] ;  /* 0x00004006ff087984 */ /* 0x000ee80008000c00 */
[----:B------:R-:W4:Y:S04]  /*1e30*/  LDS.128 R12, [UR6+0x50] ;  /* 0x00005006ff0c7984 */ /* 0x000f280008000c00 */
[----:B------:R-:W5:Y:S01]  /*1e40*/  LDS.128 R16, [UR6+0x60] ;  /* 0x00006006ff107984 */ /* 0x000f620008000c00 */
[----:B0-----:R-:W-:Y:S01]  /*1e50*/  FADD.FTZ R97, R24, R26 ;  /* 0x0000001a18617221 */ /* 0x001fe20000010000 */
[----:B------:R-:W-:-:S02]  /*1e60*/  FADD.FTZ R96, R25, R27 ;  /* 0x0000001b19607221 */ /* 0x000fc40000010000 */
        /* <DEDUP_REMOVED lines=30> */
.L_x_2963:
[----:B------:R-:W-:Y:S05]  /*2050*/  BSYNC B0 ;  /* 0x0000000000007941 */ /* 0x000fea0003800000 */
.L_x_2962:
[----:B------:R-:W-:-:S13]  /*2060*/  ISETP.GE.U32.AND P6, PT, R95, 0x2, PT ;  /* 0x000000025f00780c */ /* 0x000fda0003fc6070 */
[----:B------:R-:W-:Y:S05]  /*2070*/  @!P6 BRA `(.L_x_2964) ;  /* 0x000000080078e947 */ /* 0x000fea0003800000 */
[----:B------:R-:W-:Y:S05]  /*2080*/  @P5 BRA `(.L_x_2965) ;  /* 0x0000000000745947 */ /* 0x000fea0003800000 */
[----:B------:R-:W0:Y:S01]  /*2090*/  LDC R11, c[0x0][0x10] ;  /* 0x00000400ff0b7b82 */ /* 0x000e220000000800 */
[----:B------:R-:W1:Y:S01]  /*20a0*/  S2R R10, SR_CTAID.Y ;  /* 0x00000000000a7919 */ /* 0x000e620000002600 */
[C---:B------:R-:W-:Y:S02]  /*20b0*/  LOP3.LUT R8, R94.reuse, 0x1, RZ, 0xc0, !PT ;  /* 0x000000015e087812 */ /* 0x040fe400078ec0ff */
[----:B------:R-:W-:Y:S02]  /*20c0*/  LOP3.LUT P6, RZ, R94, 0x2, RZ, 0xc0, !PT ;  /* 0x000000025eff7812 */ /* 0x000fe400078cc0ff */
[----:B------:R-:W-:Y:S02]  /*20d0*/  MOV R13, 0xffffffff ;  /* 0xffffffff000d7802 */ /* 0x000fe40000000f00 */
[----:B------:R-:W2:Y:S01]  /*20e0*/  LDC.64 R6, c[0x0][0x248] ;  /* 0x00009200ff067b82 */ /* 0x000ea20000000a00 */
[----:B------:R-:W-:Y:S02]  /*20f0*/  SEL R15, R95, RZ, !P6 ;  /* 0x000000ff5f0f7207 */ /* 0x000fe40007000000 */
[----:B------:R-:W-:-:S05]  /*2100*/  SEL R13, R13, 0x1, P6 ;  /* 0x000000010d0d7807 */ /* 0x000fca0003000000 */
[----:B------:R-:W3:Y:S01]  /*2110*/  LDC.64 R4, c[0x0][0x240] ;  /* 0x00009000ff047b82 */ /* 0x000ee20000000a00 */
[----:B0-----:R-:W-:-:S04]  /*2120*/  IMAD R8, R8, R11, RZ ;  /* 0x0000000b08087224 */ /* 0x001fc800078e02ff */
[----:B------:R-:W-:-:S05]  /*2130*/  IMAD R9, R8, R95, RZ ;  /* 0x0000005f08097224 */ /* 0x000fca00078e02ff */
[----:B------:R-:W-:Y:S01]  /*2140*/  SHF.L.U32 R9, R9, 0x1, RZ ;  /* 0x0000000109097819 */ /* 0x000fe200000006ff */
[----:B-1----:R-:W-:Y:S01]  /*2150*/  IMAD R11, R11, UR5, R10 ;  /* 0x000000050b0b7c24 */ /* 0x002fe2000f8e020a */
[----:B------:R-:W-:-:S03]  /*2160*/  ISETP.NE.AND P6, PT, R15, -0x1, PT ;  /* 0xffffffff0f00780c */ /* 0x000fc60003fc5270 */
[----:B--2---:R-:W-:Y:S01]  /*2170*/  IMAD.WIDE R6, R9, 0x4, R6 ;  /* 0x0000000409067825 */ /* 0x004fe200078e0206 */
[----:B------:R-:W-:-:S03]  /*2180*/  IADD3 R9, R8, R10, RZ ;  /* 0x0000000a08097210 */ /* 0x000fc60007ffe0ff */
[----:B------:R-:W-:-:S04]  /*2190*/  IMAD.WIDE.U32 R6, R11, 0x8, R6 ;  /* 0x000000080b067825 */ /* 0x000fc800078e0006 */
[----:B---3--:R-:W-:Y:S01]  /*21a0*/  IMAD.WIDE.U32 R4, R9, 0x4, R4 ;  /* 0x0000000409047825 */ /* 0x008fe200078e0004 */
[----:B------:R0:W-:Y:S01]  /*21b0*/  STG.E.64 desc[UR8][R6.64], R24 ;  /* 0x0000001806007986 */ /* 0x0001e2000c101b08 */
[----:B------:R-:W-:Y:S06]  /*21c0*/  MEMBAR.ALL.GPU ;  /* 0x0000000000007992 */ /* 0x000fec000000a000 */
[----:B------:R-:W-:-:S00]  /*21d0*/  ERRBAR ;  /* 0x00000000000079ab */ /* 0x000fc00000000000 */
[----:B------:R-:W-:Y:S06]  /*21e0*/  CGAERRBAR ;  /* 0x00000000000075ab */ /* 0x000fec0000000000 */
[----:B------:R0:W-:Y:S01]  /*21f0*/  REDG.E.ADD.S32.STRONG.GPU desc[UR8][R4.64], R13 ;  /* 0x0000000d0400798e */ /* 0x0001e2000c10e388 */
[----:B------:R-:W-:Y:S05]  /*2200*/  @!P6 BRA `(.L_x_2965) ;  /* 0x000000000014e947 */ /* 0x000fea0003800000 */
.L_x_2966:
[----:B0-----:R-:W2:Y:S04]  /*2210*/  LDG.E.STRONG.GPU R6, desc[UR8][R4.64] ;  /* 0x0000000804067981 */ /* 0x001ea8000c1ef900 */
[----:B--2---:R-:W-:Y:S01]  /*2220*/  CCTL.IVALL ;  /* 0x00000000ff00798f */ /* 0x004fe20002000000 */
[----:B------:R-:W-:Y:S05]  /*2230*/  YIELD ;  /* 0x0000000000007946 */ /* 0x000fea0003800000 */
[----:B------:R-:W-:-:S13]  /*2240*/  ISETP.NE.AND P6, PT, R6, R15, PT ;  /* 0x0000000f0600720c */ /* 0x000fda0003fc5270 */
[----:B------:R-:W-:Y:S05]  /*2250*/  @P6 BRA `(.L_x_2966) ;  /* 0xfffffffc00ec6947 */ /* 0x000fea000383ffff */
.L_x_2965:
        /* <DEDUP_REMOVED lines=8> */
[----:B------:R-:W0:Y:S01]  /*22e0*/  S2UR UR6, SR_CTAID.X ;  /* 0x00000000000679c3 */ /* 0x000e220000002500 */
[----:B------:R-:W-:Y:S02]  /*22f0*/  LOP3.LUT R6, R95, 0x3, RZ, 0xc0, !PT ;  /* 0x000000035f067812 */ /* 0x000fe400078ec0ff */
[----:B------:R-:W-:Y:S02]  /*2300*/  MOV R4, RZ ;  /* 0x000000ff00047202 */ /* 0x000fe40000000f00 */
[----:B------:R-:W-:-:S07]  /*2310*/  IADD3 R5, -R6, R95, RZ ;  /* 0x0000005f06057210 */ /* 0x000fce0007ffe1ff */
.L_x_2968:
[----:B------:R-:W-:-:S13]  /*2320*/  ISETP.EQ.OR P6, PT, R4, UR5, P5 ;  /* 0x0000000504007c0c */ /* 0x000fda000afc2670 */
[----:B------:R-:W1:Y:S01]  /*2330*/  @!P6 LDC R11, c[0x0][0x10] ;  /* 0x00000400ff0beb82 */ /* 0x000e620000000800 */
[----:B------:R-:W2:Y:S01]  /*2340*/  @!P6 S2R R10, SR_CTAID.Y ;  /* 0x00000000000ae919 */ /* 0x000ea20000002600 */
[----:B------:R-:W-:-:S06]  /*2350*/  @!P6 LOP3.LUT R8, R94, 0x1, RZ, 0xc0, !PT ;  /* 0x000000015e08e812 */ /* 0x000fcc00078ec0ff */
[----:B------:R-:W3:Y:S01]  /*2360*/  @!P6 LDC.64 R6, c[0x0][0x248] ;  /* 0x00009200ff06eb82 */ /* 0x000ee20000000a00 */
[----:B-1----:R-:W-:-:S04]  /*2370*/  @!P6 IMAD R8, R8, R11, RZ ;  /* 0x0000000b0808e224 */ /* 0x002fc800078e02ff */
[----:B------:R-:W-:-:S05]  /*2380*/  @!P6 IMAD R8, R8, R95, RZ ;  /* 0x0000005f0808e224 */ /* 0x000fca00078e02ff */
[----:B------:R-:W-:-:S05]  /*2390*/  @!P6 SHF.L.U32 R9, R8, 0x1, RZ ;  /* 0x000000010809e819 */ /* 0x000fca00000006ff */
[----:B---3--:R-:W-:-:S04]  /*23a0*/  @!P6 IMAD.WIDE R6, R9, 0x4, R6 ;  /* 0x000000040906e825 */ /* 0x008fc800078e0206 */
[----:B--2---:R-:W-:-:S04]  /*23b0*/  @!P6 IMAD R9, R11, R4, R10 ;  /* 0x000000040b09e224 */ /* 0x004fc800078e020a */
[----:B------:R-:W-:-:S06]  /*23c0*/  @!P6 IMAD.WIDE.U32 R8, R9, 0x8, R6 ;  /* 0x000000080908e825 */ /* 0x000fcc00078e0006 */
[----:B------:R-:W2:Y:S01]  /*23d0*/  @!P6 LDG.E.64 R8, desc[UR8][R8.64] ;  /* 0x000000080808e981 */ /* 0x000ea2000c1e1b00 */
[----:B------:R-:W-:Y:S01]  /*23e0*/  IADD3 R12, R4, 0x1, RZ ;  /* 0x00000001040c7810 */ /* 0x000fe20007ffe0ff */
[----:B0-----:R-:W-:Y:S01]  /*23f0*/  UMOV UR5, UR6 ;  /* 0x0000000600057c82 */ /* 0x001fe20008000000 */
[----:B--2---:R-:W-:Y:S01]  /*2400*/  @!P6 FADD.FTZ R24, R24, R8 ;  /* 0x000000081818e221 */ /* 0x004fe20000010000 */
[----:B------:R-:W-:Y:S01]  /*2410*/  @!P6 FADD.FTZ R25, R25, R9 ;  /* 0x000000091919e221 */ /* 0x000fe20000010000 */
[----:B------:R-:W-:-:S13]  /*2420*/  ISETP.EQ.OR P6, PT, R12, UR5, P5 ;  /* 0x000000050c007c0c */ /* 0x000fda000afc2670 */
[----:B------:R-:W0:Y:S01]  /*2430*/  @!P6 LDC R11, c[0x0][0x10] ;  /* 0x00000400ff0beb82 */ /* 0x000e220000000800 */
[----:B------:R-:W1:Y:S01]  /*2440*/  @!P6 S2R R13, SR_CTAID.Y ;  /* 0x00000000000de919 */ /* 0x000e620000002600 */
[----:B------:R-:W-:-:S06]  /*2450*/  @!P6 LOP3.LUT R10, R94, 0x1, RZ, 0xc0, !PT ;  /* 0x000000015e0ae812 */ /* 0x000fcc00078ec0ff */
[----:B------:R-:W2:Y:S01]  /*2460*/  @!P6 LDC.64 R6, c[0x0][0x248] ;  /* 0x00009200ff06eb82 */ /* 0x000ea20000000a00 */
[----:B0-----:R-:W-:-:S04]  /*2470*/  @!P6 IMAD R10, R10, R11, RZ ;  /* 0x0000000b0a0ae224 */ /* 0x001fc800078e02ff */
[----:B------:R-:W-:-:S05]  /*2480*/  @!P6 IMAD R10, R10, R95, RZ ;  /* 0x0000005f0a0ae224 */ /* 0x000fca00078e02ff */
[----:B------:R-:W-:-:S05]  /*2490*/  @!P6 SHF.L.U32 R9, R10, 0x1, RZ ;  /* 0x000000010a09e819 */ /* 0x000fca00000006ff */
[----:B--2---:R-:W-:-:S04]  /*24a0*/  @!P6 IMAD.WIDE R6, R9, 0x4, R6 ;  /* 0x000000040906e825 */ /* 0x004fc800078e0206 */
[----:B-1----:R-:W-:-:S04]  /*24b0*/  @!P6 IMAD R9, R12, R11, R13 ;  /* 0x0000000b0c09e224 */ /* 0x002fc800078e020d */
[----:B------:R-:W-:-:S06]  /*24c0*/  @!P6 IMAD.WIDE.U32 R8, R9, 0x8, R6 ;  /* 0x000000080908e825 */ /* 0x000fcc00078e0006 */
[----:B------:R-:W2:Y:S01]  /*24d0*/  @!P6 LDG.E.64 R8, desc[UR8][R8.64] ;  /* 0x000000080808e981 */ /* 0x000ea2000c1e1b00 */
[----:B------:R-:W-:Y:S01]  /*24e0*/  IADD3 R12, R4, 0x2, RZ ;  /* 0x00000002040c7810 */ /* 0x000fe20007ffe0ff */
[----:B--2---:R-:W-:Y:S01]  /*24f0*/  @!P6 FADD.FTZ R24, R24, R8 ;  /* 0x000000081818e221 */ /* 0x004fe20000010000 */
[----:B------:R-:W-:Y:S02]  /*2500*/  @!P6 FADD.FTZ R25, R25, R9 ;  /* 0x000000091919e221 */ /* 0x000fe40000010000 */
        /* <DEDUP_REMOVED lines=33> */
.L_x_2967:
[----:B------:R-:W-:-:S13]  /*2720*/  LOP3.LUT P6, R12, R95, 0x3, RZ, 0xc0, !PT ;  /* 0x000000035f0c7812 */ /* 0x000fda00078cc0ff */
[----:B------:R-:W-:Y:S05]  /*2730*/  @!P6 BRA `(.L_x_2964) ;  /* 0x0000000000c8e947 */ /* 0x000fea0003800000 */
[----:B------:R-:W-:Y:S01]  /*2740*/  ISETP.EQ.OR P6, PT, R4, UR5, P5 ;  /* 0x0000000504007c0c */ /* 0x000fe2000afc2670 */
[----:B------:R-:W-:-:S12]  /*2750*/  BSSY B0, `(.L_x_2969) ;  /* 0x000000f000007945 */ /* 0x000fd80003800000 */
[----:B------:R-:W-:Y:S05]  /*2760*/  @P6 BRA `(.L_x_2970) ;  /* 0x0000000000346947 */ /* 0x000fea0003800000 */
[----:B------:R-:W0:Y:S01]  /*2770*/  S2R R9, SR_CTAID.Y ;  /* 0x0000000000097919 */ /* 0x000e220000002600 */
[----:B------:R-:W1:Y:S01]  /*2780*/  LDC.64 R6, c[0x0][0x248] ;  /* 0x00009200ff067b82 */ /* 0x000e620000000a00 */
[----:B------:R-:W-:Y:S01]  /*2790*/  LOP3.LUT R8, R94, 0x1, RZ, 0xc0, !PT ;  /* 0x000000015e087812 */ /* 0x000fe200078ec0ff */
[----:B------:R-:W-:-:S04]  /*27a0*/  ULDC UR6, c[0x0][0x10] ;  /* 0x0000040000067ab9 */ /* 0x000fc80000000800 */
[----:B------:R-:W-:-:S04]  /*27b0*/  IMAD R8, R8, UR6, RZ ;  /* 0x0000000608087c24 */ /* 0x000fc8000f8e02ff */
[----:B------:R-:W-:-:S05]  /*27c0*/  IMAD R8, R8, R95, RZ ;  /* 0x0000005f08087224 */ /* 0x000fca00078e02ff */
[----:B------:R-:W-:-:S05]  /*27d0*/  SHF.L.U32 R5, R8, 0x1, RZ ;  /* 0x0000000108057819 */ /* 0x000fca00000006ff */
[----:B-1----:R-:W-:-:S04]  /*27e0*/  IMAD.WIDE R6, R5, 0x4, R6 ;  /* 0x0000000405067825 */ /* 0x002fc800078e0206 */
[----:B0-----:R-:W-:-:S04]  /*27f0*/  IMAD R5, R4, UR6, R9 ;  /* 0x0000000604057c24 */ /* 0x001fc8000f8e0209 */
[----:B------:R-:W-:-:S06]  /*2800*/  IMAD.WIDE.U32 R6, R5, 0x8, R6 ;  /* 0x0000000805067825 */ /* 0x000fcc00078e0006 */
[----:B------:R-:W2:Y:S02]  /*2810*/  LDG.E.64 R6, desc[UR8][R6.64] ;  /* 0x0000000806067981 */ /* 0x000ea4000c1e1b00 */
[----:B--2---:R-:W-:Y:S01]  /*2820*/  FADD.FTZ R24, R24, R6 ;  /* 0x0000000618187221 */ /* 0x004fe20000010000 */
[----:B------:R-:W-:-:S07]  /*2830*/  FADD.FTZ R25, R25, R7 ;  /* 0x0000000719197221 */ /* 0x000fce0000010000 */
.L_x_2970:
[----:B------:R-:W-:Y:S05]  /*2840*/  BSYNC B0 ;  /* 0x0000000000007941 */ /* 0x000fea0003800000 */
.L_x_2969:
[----:B------:R-:W-:-:S13]  /*2850*/  ISETP.NE.AND P6, PT, R12, 0x1, PT ;  /* 0x000000010c00780c */ /* 0x000fda0003fc5270 */
[----:B------:R-:W-:Y:S05]  /*2860*/  @!P6 BRA `(.L_x_2964) ;  /* 0x00000000007ce947 */ /* 0x000fea0003800000 */
[----:B------:R-:W-:-:S04]  /*2870*/  IADD3 R10, R4, 0x1, RZ ;  /* 0x00000001040a7810 */ /* 0x000fc80007ffe0ff */
        /* <DEDUP_REMOVED lines=15> */
[----:B------:R-:W-:-:S04]  /*2970*/  ISETP.EQ.OR P6, PT, R10, UR5, P5 ;  /* 0x000000050a007c0c */ /* 0x000fc8000afc2670 */
[----:B------:R-:W-:-:S13]  /*2980*/  ISETP.EQ.OR P6, PT, R12, 0x2, P6 ;  /* 0x000000020c00780c */ /* 0x000fda00037c2670 */
        /* <DEDUP_REMOVED lines=10> */
[----:B------:R-:W2:Y:S02]  /*2a30*/  @!P6 LDG.E.64 R4, desc[UR8][R4.64] ;  /* 0x000000080404e981 */ /* 0x000ea4000c1e1b00 */
[----:B--2---:R-:W-:Y:S01]  /*2a40*/  @!P6 FADD.FTZ R24, R24, R4 ;  /* 0x000000041818e221 */ /* 0x004fe20000010000 */
[----:B------:R-:W-:-:S07]  /*2a50*/  @!P6 FADD.FTZ R25, R25, R5 ;  /* 0x000000051919e221 */ /* 0x000fce0000010000 */
.L_x_2964:
        /* <DEDUP_REMOVED lines=20> */
[----:B------:R-:W-:Y:S01]  /*2ba0*/  @!P5 STS.64 [UR6+0x98], R24 ;  /* 0x00009818ff00d988 */ /* 0x000fe20008000a06 */
[----:B------:R-:W-:-:S03]  /*2bb0*/  IADD3 R14, P5, R14, UR12, RZ ;  /* 0x0000000c0e0e7c10 */ /* 0x000fc6000ffbe0ff */
[----:B------:R0:W-:Y:S01]  /*2bc0*/  @!P6 STG.E.64 desc[UR8][R4.64], R10 ;  /* 0x0000000a0400e986 */ /* 0x0001e2000c101b08 */
[----:B------:R-:W-:Y:S01]  /*2bd0*/  IADD3.X R15, R30, UR13, RZ, P5, !PT ;  /* 0x0000000d1e0f7c10 */ /* 0x000fe2000affe4ff */
[----:B------:R-:W-:Y:S08]  /*2be0*/  BAR.SYNC.DEFER_BLOCKING 0x0 ;  /* 0x0000000000007b1d */ /* 0x000ff00000010000 */
[----:B0-----:R-:W0:Y:S01]  /*2bf0*/  LDC R10, c[0x0][0x294] ;  /* 0x0000a500ff0a7b82 */ /* 0x001e220000000800 */
[----:B------:R-:W2:Y:S04]  /*2c00*/  LDG.E.64 R6, desc[UR8][R6.64] ;  /* 0x0000000806067981 */ /* 0x000ea8000c1e1b00 */
[----:B------:R-:W2:Y:S04]  /*2c10*/  LDG.E.64 R4, desc[UR8][R14.64] ;  /* 0x000000080e047981 */ /* 0x000ea8000c1e1b00 */
[----:B------:R-:W1:Y:S02]  /*2c20*/  LDS.64 R8, [UR6+0x98] ;  /* 0x00009806ff087984 */ /* 0x000e640008000a00 */
[----:B-1----:R-:W-:-:S04]  /*2c30*/  FMUL.FTZ R8, R8, UR7 ;  /* 0x0000000708087c20 */ /* 0x002fc80008410000 */
[----:B------:R-:W-:-:S04]  /*2c40*/  FMUL.FTZ R12, R8, R8 ;  /* 0x00000008080c7220 */ /* 0x000fc80000410000 */
[----:B------:R-:W-:-:S05]  /*2c50*/  FFMA.FTZ R9, R9, UR7, -R12 ;  /* 0x0000000709097c23 */ /* 0x000fca000801080c */
[----:B------:R-:W-:-:S13]  /*2c60*/  FSETP.GTU.FTZ.AND P5, PT, R9, RZ, PT ;  /* 0x000000ff0900720b */ /* 0x000fda0003fbc000 */
[----:B------:R-:W1:Y:S01]  /*2c70*/  @P5 LDC R12, c[0x0][0x238] ;  /* 0x00008e00ff0c5b82 */ /* 0x000e620000000800 */
[----:B------:R-:W-:Y:S01]  /*2c80*/  ISETP.NE.AND P6, PT, RZ, UR10, PT ;  /* 0x0000000aff007c0c */ /* 0x000fe2000bfc5270 */
[----:B-1----:R-:W-:Y:S01]  /*2c90*/  @P5 FADD.FTZ R11, R9, R12 ;  /* 0x0000000c090b5221 */ /* 0x002fe20000010000 */
[----:B------:R-:W-:-:S10]  /*2ca0*/  HFMA2.MMA R9, -RZ, RZ, 1.875, 0 ;  /* 0x3f800000ff097435 */ /* 0x000fd400000001ff */
[----:B------:R-:W1:Y:S01]  /*2cb0*/  @P5 MUFU.RSQ R9, R11 ;  /* 0x0000000b00095308 */ /* 0x000e620000001400 */
[C---:B------:R-:W-:Y:S01]  /*2cc0*/  FADD.FTZ R38, -R8.reuse, R38 ;  /* 0x0000002608267221 */ /* 0x040fe20000010100 */
[C---:B------:R-:W-:Y:S01]  /*2cd0*/  FADD.FTZ R12, -R8.reuse, R39 ;  /* 0x00000027080c7221 */ /* 0x040fe20000010100 */
[C---:B------:R-:W-:Y:S01]  /*2ce0*/  FADD.FTZ R40, -R8.reuse, R40 ;  /* 0x0000002808287221 */ /* 0x040fe20000010100 */
[----:B------:R-:W-:Y:S01]  /*2cf0*/  FADD.FTZ R20, -R8, R41 ;  /* 0x0000002908147221 */ /* 0x000fe20000010100 */
[-C--:B-1----:R-:W-:Y:S01]  /*2d00*/  FMUL.FTZ R13, R38, R9.reuse ;  /* 0x00000009260d7220 */ /* 0x082fe20000410000 */
[----:B------:R-:W-:-:S03]  /*2d10*/  FMUL.FTZ R16, R12, R9 ;  /* 0x000000090c107220 */ /* 0x000fc60000410000 */
        /* <DEDUP_REMOVED lines=13> */
.L_x_2971:
[----:B------:R-:W-:Y:S01]  /*2df0*/  LOP3.LUT P5, RZ, R90, 0x4, RZ, 0xc0, !PT ;  /* 0x000000045aff7812 */ /* 0x000fe200078ac0ff */
[----:B------:R-:W-:-:S12]  /*2e00*/  BSSY B0, `(.L_x_2972) ;  /* 0x000000d000007945 */ /* 0x000fd80003800000 */
[----:B------:R-:W-:Y:S05]  /*2e10*/  @P5 BRA `(.L_x_2973) ;  /* 0x00000000002c5947 */ /* 0x000fea0003800000 */
[----:B------:R-:W-:Y:S01]  /*2e20*/  ULDC.64 UR6, c[0x0][0x270] ;  /* 0x00009c0000067ab9 */ /* 0x000fe20000000a00 */
[----:B------:R-:W-:Y:S01]  /*2e30*/  MOV R14, R28 ;  /* 0x0000001c000e7202 */ /* 0x000fe20000000f00 */
        /* <DEDUP_REMOVED lines=8> */
[----:B------:R0:W-:Y:S04]  /*2ec0*/  STG.E.64 desc[UR8][R14.64], R12 ;  /* 0x0000000c0e007986 */ /* 0x0001e8000c101b08 */
.L_x_2973:
[----:B------:R-:W-:Y:S05]  /*2ed0*/  BSYNC B0 ;  /* 0x0000000000007941 */ /* 0x000fea0003800000 */
.L_x_2972:
[-C--:B------:R-:W-:Y:S01]  /*2ee0*/  FMUL.FTZ R11, R40, R9.reuse ;  /* 0x00000009280b7220 */ /* 0x080fe20000410000 */
[----:B------:R-:W-:Y:S01]  /*2ef0*/  FMUL.FTZ R20, R20, R9 ;  /* 0x0000000914147220 */ /* 0x000fe20000410000 */
[C---:B------:R-:W-:Y:S01]  /*2f00*/  FADD.FTZ R42, -R8.reuse, R42 ;  /* 0x0000002a082a7221 */ /* 0x040fe20000010100 */
        /* <DEDUP_REMOVED lines=14> */
.L_x_2974:
        /* <DEDUP_REMOVED lines=14> */
.L_x_2976:
[----:B------:R-:W-:Y:S05]  /*30d0*/  BSYNC B0 ;  /* 0x0000000000007941 */ /* 0x000fea0003800000 */
.L_x_2975:
        /* <DEDUP_REMOVED lines=17> */
.L_x_2977:
[----:B------:R-:W-:Y:S01]  /*31f0*/  LOP3.LUT P5, RZ, R90, 0x10, RZ, 0xc0, !PT ;  /* 0x000000105aff7812 */ /* 0x000fe200078ac0ff */
[----:B------:R-:W-:-:S12]  /*3200*/  BSSY B0, `(.L_x_2978) ;  /* 0x000000d000007945 */ /* 0x000fd80003800000 */
        /* <DEDUP_REMOVED lines=12> */
.L_x_2979:
[----:B------:R-:W-:Y:S05]  /*32d0*/  BSYNC B0 ;  /* 0x0000000000007941 */ /* 0x000fea0003800000 */
.L_x_2978:
[-C--:B------:R-:W-:Y:S01]  /*32e0*/  FMUL.FTZ R11, R44, R9.reuse ;  /* 0x000000092c0b7220 */ /* 0x080fe20000410000 */
[----:B------:R-:W-:Y:S01]  /*32f0*/  FMUL.FTZ R20, R20, R9 ;  /* 0x0000000914147220 */ /* 0x000fe20000410000 */
[C---:B------:R-:W-:Y:S01]  /*3300*/  FADD.FTZ R46, -R8.reuse, R46 ;  /* 0x0000002e082e7221 */ /* 0x040fe20000010100 */
[----:B------:R-:W-:Y:S01]  /*3310*/  FADD.FTZ R22, -R8, R47 ;  /* 0x0000002f08167221 */ /* 0x000fe20000010100 */
        /* <DEDUP_REMOVED lines=13> */
.L_x_2980:
[----:B------:R-:W-:Y:S01]  /*33f0*/  LOP3.LUT P5, RZ, R90, 0x20, RZ, 0xc0, !PT ;  /* 0x000000205aff7812 */ /* 0x000fe200078ac0ff */
[----:B------:R-:W-:-:S12]  /*3400*/  BSSY B0, `(.L_x_2981) ;  /* 0x000000d000007945 */ /* 0x000fd80003800000 */
[----:B------:R-:W-:Y:S05]  /*3410*/  @P5 BRA `(.L_x_2982) ;  /* 0x00000000002c5947 */ /* 0x000fea0003800000 */
[----:B------:R-:W-:Y:S01]  /*3420*/  ULDC.64 UR6, c[0x0][0x270] ;  /* 0x00009c0000067ab9 */ /* 0x000fe20000000a00 */
[----:B0-----:R-:W-:Y:S01]  /*3430*/  MOV R12, R28 ;  /* 0x0000001c000c7202 */ /* 0x001fe20000000f00 */
        /* <DEDUP_REMOVED lines=9> */
.L_x_2982:
[----:B------:R-:W-:Y:S05]  /*34d0*/  BSYNC B0 ;  /* 0x0000000000007941 */ /* 0x000fea0003800000 */
.L_x_2981:
[-C--:B------:R-:W-:Y:S01]  /*34e0*/  FMUL.FTZ R11, R46, R9.reuse ;  /* 0x000000092e0b7220 */ /* 0x080fe20000410000 */
[----:B------:R-:W-:Y:S01]  /*34f0*/  FMUL.FTZ R22, R22, R9 ;  /* 0x0000000916167220 */ /* 0x000fe20000410000 */
[C---:B------:R-:W-:Y:S01]  /*3500*/  FADD.FTZ R48, -R8.reuse, R48 ;  /* 0x0000003008307221 */ /* 0x040fe20000010100 */
[----:B------:R-:W-:Y:S01]  /*3510*/  FADD.FTZ R20, -R8, R49 ;  /* 0x0000003108147221 */ /* 0x000fe20000010100 */
[----:B-1----:R-:W-:Y:S01]  /*3520*/  FFMA.FTZ R16, R6, R11, R4 ;  /* 0x0000000b06107223 */ /* 0x002fe20000010004 */
        /* <DEDUP_REMOVED lines=12> */
.L_x_2983:
        /* <DEDUP_REMOVED lines=14> */
.L_x_2985:
[----:B------:R-:W-:Y:S05]  /*36d0*/  BSYNC B0 ;  /* 0x0000000000007941 */ /* 0x000fea0003800000 */
.L_x_2984:
        /* <DEDUP_REMOVED lines=17> */
.L_x_2986:
        /* <DEDUP_REMOVED lines=14> */
.L_x_2988:
[----:B------:R-:W-:Y:S05]  /*38d0*/  BSYNC B0 ;  /* 0x0000000000007941 */ /* 0x000fea0003800000 */
.L_x_2987:
        /* <DEDUP_REMOVED lines=17> */
.L_x_2989:
        /* <DEDUP_REMOVED lines=14> */
.L_x_2991:
[----:B------:R-:W-:Y:S05]  /*3ad0*/  BSYNC B0 ;  /* 0x0000000000007941 */ /* 0x000fea0003800000 */
.L_x_2990:
        /* <DEDUP_REMOVED lines=17> */
.L_x_2992:
        /* <DEDUP_REMOVED lines=14> */
.L_x_2994:
[----:B------:R-:W-:Y:S05]  /*3cd0*/  BSYNC B0 ;  /* 0x0000000000007941 */ /* 0x000fea0003800000 */
.L_x_2993:
[-C--:B------:R-:W-:Y:S01]  /*3ce0*/  FMUL.FTZ R11, R54, R9.reuse ;  /* 0x00000009360b7220 */ /* 0x080fe20000410000 */
[----:B------:R-:W-:Y:S01]  /*3cf0*/  FMUL.FTZ R22, R22, R9 ;  /* 0x0000000916167220 */ /* 0x000fe20000410000 */
[C---:B------:R-:W-:Y:S01]  /*3d00*/  FADD.FTZ R56, -R8.reuse, R56 ;  /* 0x0000003808387221 */ /* 0x040fe20000010100 */
[----:B------:R-:W-:Y:S01]  /*3d10*/  FADD.FTZ R20, -R8, R57 ;  /* 0x0000003908147221 */ /* 0x000fe20000010100 */
[----:B------:R-:W-:Y:S01]  /*3d20*/  SHF.R.U32.HI R19, RZ, 0x4, R80 ;  /* 0x00000004ff137819 */ /* 0x000fe20000011650 */
        /* <DEDUP_REMOVED lines=13> */
.L_x_2995:
[----:B------:R-:W-:Y:S04]  /*3e00*/  BSSY B0, `(.L_x_2996) ;  /* 0x000000d000007945 */ /* 0x000fe80003800000 */
        /* <DEDUP_REMOVED lines=12> */
.L_x_2997:
[----:B------:R-:W-:Y:S05]  /*3ed0*/  BSYNC B0 ;  /* 0x0000000000007941 */ /* 0x000fea0003800000 */
.L_x_2996:
[-C--:B------:R-:W-:Y:S01]  /*3ee0*/  FMUL.FTZ R11, R56, R9.reuse ;  /* 0x00000009380b7220 */ /* 0x080fe20000410000 */
[----:B------:R-:W-:Y:S01]  /*3ef0*/  FMUL.FTZ R20, R20, R9 ;  /* 0x0000000914147220 */ /* 0x000fe20000410000 */
[----:B------:R-:W-:Y:S02]  /*3f00*/  IMAD R19, R10, UR5, R19 ;  /* 0x000000050a137c24 */ /* 0x000fe4000f8e0213 */
[----:B------:R-:W-:Y:S01]  /*3f10*/  FADD.FTZ R58, -R8, R58 ;  /* 0x0000003a083a7221 */ /* 0x000fe20000010100 */
[----:B0-----:R-:W-:Y:S01]  /*3f20*/  FFMA.FTZ R14, R6, R11, R4 ;  /* 0x0000000b060e7223 */ /* 0x001fe20000010004 */
        /* <DEDUP_REMOVED lines=12> */
.L_x_2998:
[----:B------:R-:W-:Y:S04]  /*3ff0*/  BSSY B0, `(.L_x_2999) ;  /* 0x000000d000007945 */ /* 0x000fe80003800000 */
[----:B------:R-:W-:Y:S05]  /*4000*/  @P3 BRA `(.L_x_3000) ;  /* 0x00000000002c3947 */ /* 0x000fea0003800000 */
[----:B------:R-:W-:Y:S01]  /*4010*/  ULDC.64 UR6, c[0x0][0x270] ;  /* 0x00009c0000067ab9 */ /* 0x000fe20000000a00 */
[----:B------:R-:W-:Y:S01]  /*4020*/  MOV R10, R28 ;  /* 0x0000001c000a7202 */ /* 0x000fe20000000f00 */
[----:B------:R-:W-:Y:S01]  /*4030*/  IMAD R71, R71, UR6, RZ ;  /* 0x0000000647477c24 */ /* 0x000fe2000f8e02ff */
[----:B------:R-:W-:-:S03]  /*4040*/  MOV R11, R3 ;  /* 0x00000003000b7202 */ /* 0x000fc60000000f00 */
[C---:B------:R-:W-:Y:S02]  /*4050*/  IMAD R71, R68.reuse, UR7, R71 ;  /* 0x0000000744477c24 */ /* 0x040fe4000f8e0247 */
[----:B-1----:R-:W-:Y:S01]  /*4060*/  IMAD.WIDE.U32 R12, R68, UR6, R10 ;  /* 0x00000006440c7c25 */ /* 0x002fe2000f8e000a */
[----:B------:R-:W-:Y:S02]  /*4070*/  ULDC.64 UR6, c[0x0][0x210] ;  /* 0x0000840000067ab9 */ /* 0x000fe40000000a00 */
[----:B------:R-:W-:Y:S02]  /*4080*/  LEA R10, P3, R12, UR6, 0x2 ;  /* 0x000000060c0a7c11 */ /* 0x000fe4000f8610ff */
[----:B------:R-:W-:-:S04]  /*4090*/  IADD3 R71, R13, R71, RZ ;  /* 0x000000470d477210 */ /* 0x000fc80007ffe0ff */
[----:B------:R-:W-:-:S05]  /*40a0*/  LEA.HI.X R11, R12, UR7, R71, 0x2, P3 ;  /* 0x000000070c0b7c11 */ /* 0x000fca00098f1447 */
[----:B------:R0:W-:Y:S02]  /*40b0*/  STG.E.64 desc[UR8][R10.64], R14 ;  /* 0x0000000e0a007986 */ /* 0x0001e4000c101b08 */
.L_x_3000:
[----:B------:R-:W-:Y:S05]  /*40c0*/  BSYNC B0 ;  /* 0x0000000000007941 */ /* 0x000fea0003800000 */
.L_x_2999:
[C---:B------:R-:W-:Y:S01]  /*40d0*/  IADD3 R22, R19.reuse, 0x1a0, RZ ;  /* 0x000001a013167810 */ /* 0x040fe20007ffe0ff */
[----:B------:R-:W-:Y:S01]  /*40e0*/  ULDC.64 UR6, c[0x0][0x278] ;  /* 0x00009e0000067ab9 */ /* 0x000fe20000000a00 */
[C---:B-1----:R-:W-:Y:S01]  /*40f0*/  IADD3 R17, R19.reuse, 0x1c0, RZ ;  /* 0x000001c013117810 */ /* 0x042fe20007ffe0ff */
[C---:B0-----:R-:W-:Y:S01]  /*4100*/  FADD.FTZ R10, -R8.reuse, R59 ;  /* 0x0000003b080a7221 */ /* 0x041fe20000010100 */
[----:B------:R-:W-:Y:S01]  /*4110*/  IADD3 R16, R19, 0x1e0, RZ ;  /* 0x000001e013107810 */ /* 0x000fe20007ffe0ff */
        /* <DEDUP_REMOVED lines=21> */
[----:B------:R-:W-:Y:S01]  /*4270*/  ISETP.GE.AND.EX P5, PT, R31, UR7, PT, P5 ;  /* 0x000000071f007c0c */ /* 0x000fe2000bfa6350 */
[-C--:B------:R-:W-:Y:S01]  /*4280*/  FMUL.FTZ R24, R10, R9.reuse ;  /* 0x000000090a187220 */ /* 0x080fe20000410000 */
[----:B------:R-:W-:Y:S01]  /*4290*/  ISETP.GE.AND.EX P3, PT, R19, UR7, PT, P3 ;  /* 0x0000000713007c0c */ /* 0x000fe2000bf66330 */
[-C--:B------:R-:W-:Y:S01]  /*42a0*/  FMUL.FTZ R30, R12, R9.reuse ;  /* 0x000000090c1e7220 */ /* 0x080fe20000410000 */
[----:B------:R-:W-:Y:S01]  /*42b0*/  ISETP.GE.AND.EX P4, PT, R18, UR7, PT, P4 ;  /* 0x0000000712007c0c */ /* 0x000fe2000bf86340 */
[-C--:B------:R-:W-:Y:S01]  /*42c0*/  FMUL.FTZ R32, R14, R9.reuse ;  /* 0x000000090e207220 */ /* 0x080fe20000410000 */
[-C--:B------:R-:W-:Y:S01]  /*42d0*/  FMUL.FTZ R34, R26, R9.reuse ;  /* 0x000000091a227220 */ /* 0x080fe20000410000 */
[-C--:B------:R-:W-:Y:S01]  /*42e0*/  FMUL.FTZ R23, R38, R9.reuse ;  /* 0x0000000926177220 */ /* 0x080fe20000410000 */
[-C--:B------:R-:W-:Y:S01]  /*42f0*/  FMUL.FTZ R40, R40, R9.reuse ;  /* 0x0000000928287220 */ /* 0x080fe20000410000 */
[----:B------:R-:W-:Y:S01]  /*4300*/  FMUL.FTZ R36, R8, R9 ;  /* 0x0000000908247220 */ /* 0x000fe20000410000 */
[C-C-:B------:R-:W-:Y:S01]  /*4310*/  FFMA.FTZ R26, R6.reuse, R11, R4.reuse ;  /* 0x0000000b061a7223 */ /* 0x140fe20000010004 */
[C-C-:B------:R-:W-:Y:S01]  /*4320*/  FFMA.FTZ R20, R6.reuse, R13, R4.reuse ;  /* 0x0000000d06147223 */ /* 0x140fe20000010004 */
[C-C-:B------:R-:W-:Y:S01]  /*4330*/  FFMA.FTZ R14, R6.reuse, R15, R4.reuse ;  /* 0x0000000f060e7223 */ /* 0x140fe20000010004 */
[--C-:B------:R-:W-:Y:S01]  /*4340*/  FFMA.FTZ R12, R6, R21, R4.reuse ;  /* 0x00000015060c7223 */ /* 0x100fe20000010004 */
[----:B------:R-:W-:Y:S01]  /*4350*/  ISETP.GT.U32.OR P5, PT, R80, 0x1ff, P5 ;  /* 0x000001ff5000780c */ /* 0x000fe20002fa4470 */
[--C-:B------:R-:W-:Y:S01]  /*4360*/  FFMA.FTZ R10, R6, R23, R4.reuse ;  /* 0x00000017060a7223 */ /* 0x100fe20000010004 */
[----:B------:R-:W-:Y:S01]  /*4370*/  ISETP.GT.U32.OR P3, PT, R80, 0x1ff, P3 ;  /* 0x000001ff5000780c */ /* 0x000fe20001f64470 */
[----:B------:R-:W-:Y:S01]  /*4380*/  FFMA.FTZ R8, R6, R25, R4 ;  /* 0x0000001906087223 */ /* 0x000fe20000010004 */
[----:B------:R-:W-:Y:S01]  /*4390*/  ISETP.GT.U32.OR P4, PT, R80, 0x1ff, P4 ;  /* 0x000001ff5000780c */ /* 0x000fe20002784470 */
        /* <DEDUP_REMOVED lines=17> */
.L_x_3001:
        /* <DEDUP_REMOVED lines=13> */
.L_x_3003:
[----:B------:R-:W-:Y:S05]  /*4580*/  BSYNC B0 ;  /* 0x0000000000007941 */ /* 0x000fea0003800000 */
.L_x_3002:
        /* <DEDUP_REMOVED lines=11> */
.L_x_3004:
        /* <DEDUP_REMOVED lines=13> */
.L_x_3006:
[----:B------:R-:W-:Y:S05]  /*4710*/  BSYNC B0 ;  /* 0x0000000000007941 */ /* 0x000fea0003800000 */
.L_x_3005:
        /* <DEDUP_REMOVED lines=11> */
.L_x_3007:
[----:B------:R-:W-:Y:S04]  /*47d0*/  BSSY B0, `(.L_x_3008) ;  /* 0x000000d000007945 */ /* 0x000fe80003800000 */
[----:B------:R-:W-:Y:S05]  /*47e0*/  @P0 BRA `(.L_x_3009) ;  /* 0x00000000002c0947 */ /* 0x000fea0003800000 */
[----:B------:R-:W-:Y:S01]  /*47f0*/  ULDC.64 UR6, c[0x0][0x270] ;  /* 0x00009c0000067ab9 */ /* 0x000fe20000000a00 */
[----:B01----:R-:W-:Y:S01]  /*4800*/  MOV R4, R28 ;  /* 0x0000001c00047202 */ /* 0x003fe20000000f00 */
        /* <DEDUP_REMOVED lines=9> */
.L_x_3009:
[----:B------:R-:W-:Y:S05]  /*48a0*/  BSYNC B0 ;  /* 0x0000000000007941 */ /* 0x000fea0003800000 */
.L_x_3008:
[----:B------:R-:W-:Y:S05]  /*48b0*/  @!P6 BRA `(.L_x_3010) ;  /* 0x000000000028e947 */ /* 0x000fea0003800000 */
[----:B------:R-:W-:Y:S01]  /*48c0*/  FMUL.FTZ R0, R12, -1.4426950216293334961 ;  /* 0xbfb8aa3b0c007820 */ /* 0x000fe20000410000 */
[----:B------:R-:W-:-:S05]  /*48d0*/  FMUL.FTZ R6, R13, -1.4426950216293334961 ;  /* 0xbfb8aa3b0d067820 */ /* 0x000fca0000410000 */
[----:B------:R-:W0:Y:S08]  /*48e0*/  MUFU.EX2 R0, R0 ;  /* 0x0000000000007308 */ /* 0x000e300000000800 */
[----:B------:R-:W3:Y:S01]  /*48f0*/  MUFU.EX2 R6, R6 ;  /* 0x0000000600067308 */ /* 0x000ee20000000800 */
[----:B012---:R-:W-:-:S07]  /*4900*/  FADD.FTZ R4, R0, 1 ;  /* 0x3f80000000047421 */ /* 0x007fce0000010000 */
[----:B------:R-:W0:Y:S01]  /*4910*/  MUFU.RCP R5, R4 ;  /* 0x0000000400057308 */ /* 0x000e220000001000 */
[----:B---3--:R-:W-:-:S07]  /*4920*/  FADD.FTZ R7, R6, 1 ;  /* 0x3f80000006077421 */ /* 0x008fce0000010000 */
[----:B------:R-:W1:Y:S01]  /*4930*/  MUFU.RCP R14, R7 ;  /* 0x00000007000e7308 */ /* 0x000e620000001000 */
[----:B0-----:R-:W-:Y:S01]  /*4940*/  FMUL.FTZ R12, R12, R5 ;  /* 0x000000050c0c7220 */ /* 0x001fe20000410000 */
[----:B-1----:R-:W-:-:S07]  /*4950*/  FMUL.FTZ R13, R13, R14 ;  /* 0x0000000e0d0d7220 */ /* 0x002fce0000410000 */
.L_x_3010:
[----:B------:R-:W-:Y:S04]  /*4960*/  BSSY B0, `(.L_x_3011) ;  /* 0x000000d000007945 */ /* 0x000fe80003800000 */
[----:B------:R-:W-:Y:S05]  /*4970*/  @P5 BRA `(.L_x_3012) ;  /* 0x00000000002c5947 */ /* 0x000fea0003800000 */
[----:B------:R-:W-:Y:S01]  /*4980*/  ULDC.64 UR6, c[0x0][0x270] ;  /* 0x00009c0000067ab9 */ /* 0x000fe20000000a00 */
[----:B012---:R-:W-:Y:S01]  /*4990*/  MOV R4, R28 ;  /* 0x0000001c00047202 */ /* 0x007fe20000000f00 */
        /* <DEDUP_REMOVED lines=9> */
.L_x_3012:
[----:B------:R-:W-:Y:S05]  /*4a30*/  BSYNC B0 ;  /* 0x0000000000007941 */ /* 0x000fea0003800000 */
.L_x_3011:
[----:B------:R-:W-:Y:S05]  /*4a40*/  @!P6 BRA `(.L_x_3013) ;  /* 0x000000000028e947 */ /* 0x000fea0003800000 */
[----:B------:R-:W-:Y:S01]  /*4a50*/  FMUL.FTZ R0, R10, -1.4426950216293334961 ;  /* 0xbfb8aa3b0a007820 */ /* 0x000fe20000410000 */
[----:B------:R-:W-:-:S05]  /*4a60*/  FMUL.FTZ R6, R11, -1.4426950216293334961 ;  /* 0xbfb8aa3b0b067820 */ /* 0x000fca0000410000 */
[----:B------:R-:W0:Y:S08]  /*4a70*/  MUFU.EX2 R0, R0 ;  /* 0x0000000000007308 */ /* 0x000e300000000800 */
[----:B------:R-:W4:Y:S01]  /*4a80*/  MUFU.EX2 R6, R6 ;  /* 0x0000000600067308 */ /* 0x000f220000000800 */
[----:B0123--:R-:W-:-:S07]  /*4a90*/  FADD.FTZ R4, R0, 1 ;  /* 0x3f80000000047421 */ /* 0x00ffce0000010000 */
[----:B------:R-:W0:Y:S01]  /*4aa0*/  MUFU.RCP R5, R4 ;  /* 0x0000000400057308 */ /* 0x000e220000001000 */
[----:B----4-:R-:W-:-:S07]  /*4ab0*/  FADD.FTZ R7, R6, 1 ;  /* 0x3f80000006077421 */ /* 0x010fce0000010000 */
[----:B------:R-:W1:Y:S01]  /*4ac0*/  MUFU.RCP R12, R7 ;  /* 0x00000007000c7308 */ /* 0x000e620000001000 */
[----:B0-----:R-:W-:Y:S01]  /*4ad0*/  FMUL.FTZ R10, R10, R5 ;  /* 0x000000050a0a7220 */ /* 0x001fe20000410000 */
[----:B-1----:R-:W-:-:S07]  /*4ae0*/  FMUL.FTZ R11, R11, R12 ;  /* 0x0000000c0b0b7220 */ /* 0x002fce0000410000 */
.L_x_3013:
[----:B------:R-:W-:Y:S04]  /*4af0*/  BSSY B0, `(.L_x_3014) ;  /* 0x000000d000007945 */ /* 0x000fe80003800000 */
[----:B------:R-:W-:Y:S05]  /*4b00*/  @P3 BRA `(.L_x_3015) ;  /* 0x00000000002c3947 */ /* 0x000fea0003800000 */
[----:B------:R-:W-:Y:S01]  /*4b10*/  ULDC.64 UR6, c[0x0][0x270] ;  /* 0x00009c0000067ab9 */ /* 0x000fe20000000a00 */
[----:B0123--:R-:W-:Y:S01]  /*4b20*/  MOV R4, R28 ;  /* 0x0000001c00047202 */ /* 0x00ffe20000000f00 */
        /* <DEDUP_REMOVED lines=9> */
.L_x_3015:
[----:B------:R-:W-:Y:S05]  /*4bc0*/  BSYNC B0 ;  /* 0x0000000000007941 */ /* 0x000fea0003800000 */
.L_x_3014:
[----:B------:R-:W-:Y:S05]  /*4bd0*/  @!P6 BRA `(.L_x_3016) ;  /* 0x000000000028e947 */ /* 0x000fea0003800000 */
[----:B------:R-:W-:Y:S01]  /*4be0*/  FMUL.FTZ R0, R8, -1.4426950216293334961 ;  /* 0xbfb8aa3b08007820 */ /* 0x000fe20000410000 */
[----:B------:R-:W-:-:S05]  /*4bf0*/  FMUL.FTZ R6, R9, -1.4426950216293334961 ;  /* 0xbfb8aa3b09067820 */ /* 0x000fca0000410000 */
[----:B------:R-:W0:Y:S08]  /*4c00*/  MUFU.EX2 R0, R0 ;  /* 0x0000000000007308 */ /* 0x000e300000000800 */
[----:B------:R-:W5:Y:S01]  /*4c10*/  MUFU.EX2 R6, R6 ;  /* 0x0000000600067308 */ /* 0x000f620000000800 */
[----:B01234-:R-:W-:-:S07]  /*4c20*/  FADD.FTZ R4, R0, 1 ;  /* 0x3f80000000047421 */ /* 0x01ffce0000010000 */
[----:B------:R-:W0:Y:S01]  /*4c30*/  MUFU.RCP R5, R4 ;  /* 0x0000000400057308 */ /* 0x000e220000001000 */
[----:B-----5:R-:W-:-:S07]  /*4c40*/  FADD.FTZ R7, R6, 1 ;  /* 0x3f80000006077421 */ /* 0x020fce0000010000 */
[----:B------:R-:W1:Y:S01]  /*4c50*/  MUFU.RCP R10, R7 ;  /* 0x00000007000a7308 */ /* 0x000e620000001000 */
[----:B0-----:R-:W-:Y:S01]  /*4c60*/  FMUL.FTZ R8, R8, R5 ;  /* 0x0000000508087220 */ /* 0x001fe20000410000 */
[----:B-1----:R-:W-:-:S07]  /*4c70*/  FMUL.FTZ R9, R9, R10 ;  /* 0x0000000a09097220 */ /* 0x002fce0000410000 */
.L_x_3016:
[----:B------:R-:W-:Y:S04]  /*4c80*/  BSSY B0, `(.L_x_3017) ;  /* 0x000000c000007945 */ /* 0x000fe80003800000 */
[----:B------:R-:W-:Y:S05]  /*4c90*/  @P4 BRA `(.L_x_3018) ;  /* 0x0000000000284947 */ /* 0x000fea0003800000 */
[----:B------:R-:W-:Y:S01]  /*4ca0*/  ULDC.64 UR6, c[0x0][0x270] ;  /* 0x00009c0000067ab9 */ /* 0x000fe20000000a00 */
[----:B------:R-:W-:Y:S01]  /*4cb0*/  MOV R2, R28 ;  /* 0x0000001c00027202 */ /* 0x000fe20000000f00 */
[----:B------:R-:W-:-:S04]  /*4cc0*/  IMAD R7, R18, UR6, RZ ;  /* 0x0000000612077c24 */ /* 0x000fc8000f8e02ff */
[----:B01234-:R-:W-:-:S04]  /*4cd0*/  IMAD.WIDE.U32 R4, R16, UR6, R2 ;  /* 0x0000000610047c25 */ /* 0x01ffc8000f8e0002 */
[----:B------:R-:W-:Y:S01]  /*4ce0*/  IMAD R7, R16, UR7, R7 ;  /* 0x0000000710077c24 */ /* 0x000fe2000f8e0207 */
[----:B------:R-:W-:Y:S02]  /*4cf0*/  ULDC.64 UR6, c[0x0][0x210] ;  /* 0x0000840000067ab9 */ /* 0x000fe40000000a00 */
[----:B------:R-:W-:Y:S02]  /*4d00*/  LEA R2, P0, R4, UR6, 0x2 ;  /* 0x0000000604027c11 */ /* 0x000fe4000f8010ff */
[----:B------:R-:W-:-:S04]  /*4d10*/  IADD3 R7, R5, R7, RZ ;  /* 0x0000000705077210 */ /* 0x000fc80007ffe0ff */
[----:B------:R-:W-:-:S05]  /*4d20*/  LEA.HI.X R3, R4, UR7, R7, 0x2, P0 ;  /* 0x0000000704037c11 */ /* 0x000fca00080f1407 */
[----:B------:R0:W-:Y:S02]  /*4d30*/  STG.E.64 desc[UR8][R2.64], R8 ;  /* 0x0000000802007986 */ /* 0x0001e4000c101b08 */
.L_x_3018:
[----:B------:R-:W-:Y:S05]  /*4d40*/  BSYNC B0 ;  /* 0x0000000000007941 */ /* 0x000fea0003800000 */
.L_x_3017:
[----:B0-----:R-:W0:Y:S01]  /*4d50*/  LDC R3, c[0x0][0x10] ;  /* 0x00000400ff037b82 */ /* 0x001e220000000800 */
[----:B------:R-:W-:Y:S02]  /*4d60*/  IADD3 R94, R94, 0x1, RZ ;  /* 0x000000015e5e7810 */ /* 0x000fe40007ffe0ff */
[----:B0-----:R-:W-:-:S04]  /*4d70*/  IADD3 R82, R3, R82, RZ ;  /* 0x0000005203527210 */ /* 0x001fc80007ffe0ff */
[----:B------:R-:W-:-:S13]  /*4d80*/  ISETP.GE.AND P0, PT, R82, UR4, PT ;  /* 0x0000000452007c0c */ /* 0x000fda000bf06270 */
[----:B------:R-:W-:Y:S05]  /*4d90*/  @!P0 BRA `(.L_x_3019) ;  /* 0xffffffb000e48947 */ /* 0x000fea000383ffff */
[----:B------:R-:W-:Y:S05]  /*4da0*/  EXIT ;  /* 0x000000000000794d */ /* 0x000fea0003800000 */
.L_x_3020:
        /* <DEDUP_REMOVED lines=13> */
.L_x_3359:


//--------------------- .text._Z35group_norm_nhwc_fwd_one_pass_kernelI11Fp32IOBf16WLi64ELi32ELi512EEv26Group_norm_nhwc_fwd_params --------------------------
	.section	.text._Z35group_norm_nhwc_fwd_one_pass_kernelI11Fp32IOBf16WLi64ELi32ELi512EEv26Group_norm_nhwc_fwd_params,"ax",@progbits
	.align	128
        .global         _Z35group_norm_nhwc_fwd_one_pass_kernelI11Fp32IOBf16WLi64ELi32ELi512EEv26Group_norm_nhwc_fwd_params
        .type           _Z35group_norm_nhwc_fwd_one_pass_kernelI11Fp32IOBf16WLi64ELi32ELi512EEv26Group_norm_nhwc_fwd_params,@function
        .size           _Z35group_norm_nhwc_fwd_one_pass_kernelI11Fp32IOBf16WLi64ELi32ELi512EEv26Group_norm_nhwc_fwd_params,(.L_x_3360 - _Z35group_norm_nhwc_fwd_one_pass_kernelI11Fp32IOBf16WLi64ELi32ELi512EEv26Group_norm_nhwc_fwd_params)
        .other          _Z35group_norm_nhwc_fwd_one_pass_kernelI11Fp32IOBf16WLi64ELi32ELi512EEv26Group_norm_nhwc_fwd_params,@"STO_CUDA_ENTRY STV_DEFAULT"
_Z35group_norm_nhwc_fwd_one_pass_kernelI11Fp32IOBf16WLi64ELi32ELi512EEv26Group_norm_nhwc_fwd_params:
.text._Z35group_norm_nhwc_fwd_one_pass_kernelI11Fp32IOBf16WLi64ELi32ELi512EEv26Group_norm_nhwc_fwd_params:
        /* <DEDUP_REMOVED lines=19> */
.L_x_3036:
[----:B------:R-:W0:Y:S01]  /*0130*/  LDC R8, c[0x0][0x288] ;  /* 0x0000a200ff087b82 */ /* 0x000e220000000800 */
        /* <DEDUP_REMOVED lines=156> */
.L_x_3022:
[----:B------:R-:W-:Y:S05]  /*0b00*/  BSYNC B0 ;  /* 0x0000000000007941 */ /* 0x000fea0003800000 */
.L_x_3021:
        /* <DEDUP_REMOVED lines=28> */
.L_x_3025:
[----:B-1----:R-:W2:Y:S04]  /*0cd0*/  LDG.E.STRONG.GPU R10, desc[UR8][R8.64] ;  /* 0x00000008080a7981 */ /* 0x002ea8000c1ef900 */
[----:B--2---:R-:W-:Y:S01]  /*0ce0*/  CCTL.IVALL ;  /* 0x00000000ff00798f */ /* 0x004fe20002000000 */
[----:B------:R-:W-:Y:S05]  /*0cf0*/  YIELD ;  /* 0x0000000000007946 */ /* 0x000fea0003800000 */
[----:B------:R-:W-:-:S13]  /*0d00*/  ISETP.NE.AND P0, PT, R10, R15, PT ;  /* 0x0000000f0a00720c */ /* 0x000fda0003f05270 */
[----:B------:R-:W-:Y:S05]  /*0d10*/  @P0 BRA `(.L_x_3025) ;  /* 0xfffffffc00ec0947 */ /* 0x000fea000383ffff */
.L_x_3024:
        /* <DEDUP_REMOVED lines=12> */
.L_x_3027:
        /* <DEDUP_REMOVED lines=20> */
[----:B------:R-:W2:Y:S01]  /*0f20*/  @!P0 S2R R14, SR_CTAID.Y ;  /* 0x00000000000e8919 */ /* 0x000ea20000002600 */
[----:B-1----:R-:W-:-:S05]  /*0f30*/  @!P3 IMAD R19, R19, R10, R15 ;  /* 0x0000000a1313b224 */ /* 0x002fca00078e020f */
[----:B------:R-:W2:Y:S02]  /*0f40*/  @!P0 LDC R15, c[0x0][0x10] ;  /* 0x00000400ff0f8b82 */ /* 0x000ea40000000800 */
[----:B--2---:R-:W-:Y:S01]  /*0f50*/  @!P0 IMAD R29, R29, R15, R14 ;  /* 0x0000000f1d1d8224 */ /* 0x004fe200078e020e */
[----:B------:R-:W-:Y:S01]  /*0f60*/  IADD3 R14, R17, 0x3, RZ ;  /* 0x00000003110e7810 */ /* 0x000fe20007ffe0ff */
[----:B0-----:R-:W-:Y:S01]  /*0f70*/  @!P2 FADD.FTZ R12, R12, R8 ;  /* 0x000000080c0ca221 */ /* 0x001fe20000010000 */
[----:B------:R-:W-:Y:S02]  /*0f80*/  @!P3 IMAD R8, R11, R10, RZ ;  /* 0x0000000a0b08b224 */ /* 0x000fe400078e02ff */
[----:B------:R-:W-:Y:S01]  /*0f90*/  @!P2 FADD.FTZ R13, R13, R9 ;  /* 0x000000090d0da221 */ /* 0x000fe20000010000 */
[----:B------:R-:W0:Y:S01]  /*0fa0*/  @!P3 LDC.64 R10, c[0x0][0x248] ;  /* 0x00009200ff0abb82 */ /* 0x000e220000000a00 */
[----:B------:R-:W-:Y:S01]  /*0fb0*/  ISETP.EQ.OR P2, PT, R14, UR5, P1 ;  /* 0x000000050e007c0c */ /* 0x000fe20008f42670 */
[----:B------:R-:W-:-:S05]  /*0fc0*/  @!P3 IMAD R8, R8, R16, RZ ;  /* 0x000000100808b224 */ /* 0x000fca00078e02ff */
[----:B------:R-:W-:Y:S02]  /*0fd0*/  @!P3 SHF.L.U32 R9, R8, 0x1, RZ ;  /* 0x000000010809b819 */ /* 0x000fe400000006ff */
[----:B------:R-:W-:-:S05]  /*0fe0*/  @!P0 LOP3.LUT R8, R7, 0x1, RZ, 0xc0, !PT ;  /* 0x0000000107088812 */ /* 0x000fca00078ec0ff */
[----:B------:R-:W-:Y:S01]  /*0ff0*/  @!P0 IMAD R15, R8, R15, RZ ;  /* 0x0000000f080f8224 */ /* 0x000fe200078e02ff */
[----:B------:R-:W-:Y:S01]  /*1000*/  @!P2 LOP3.LUT R28, R7, 0x1, RZ, 0xc0, !PT ;  /* 0x00000001071ca812 */ /* 0x000fe200078ec0ff */
[----:B0-----:R-:W-:Y:S02]  /*1010*/  @!P3 IMAD.WIDE R8, R9, 0x4, R10 ;  /* 0x000000040908b825 */ /* 0x001fe400078e020a */
[----:B------:R-:W0:Y:S02]  /*1020*/  @!P0 LDC.64 R10, c[0x0][0x248] ;  /* 0x00009200ff0a8b82 */ /* 0x000e240000000a00 */
[----:B------:R-:W-:-:S04]  /*1030*/  @!P3 IMAD.WIDE.U32 R8, R19, 0x8, R8 ;  /* 0x000000081308b825 */ /* 0x000fc800078e0008 */
[----:B------:R-:W-:Y:S02]  /*1040*/  @!P0 IMAD R19, R15, R16, RZ ;  /* 0x000000100f138224 */ /* 0x000fe400078e02ff */
[----:B------:R-:W1:Y:S03]  /*1050*/  @!P2 S2R R15, SR_CTAID.Y ;  /* 0x00000000000fa919 */ /* 0x000e660000002600 */
[----:B------:R-:W-:Y:S01]  /*1060*/  @!P0 SHF.L.U32 R19, R19, 0x1, RZ ;  /* 0x0000000113138819 */ /* 0x000fe200000006ff */
[----:B------:R-:W2:Y:S04]  /*1070*/  @!P3 LDG.E.64 R8, desc[UR8][R8.64] ;  /* 0x000000080808b981 */ /* 0x000ea8000c1e1b00 */
        /* <DEDUP_REMOVED lines=22> */
.L_x_3026:
        /* <DEDUP_REMOVED lines=19> */
.L_x_3029:
[----:B------:R-:W-:Y:S05]  /*1310*/  BSYNC B0 ;  /* 0x0000000000007941 */ /* 0x000fea0003800000 */
.L_x_3028:
        /* <DEDUP_REMOVED lines=32> */
.L_x_3023:
        /* <DEDUP_REMOVED lines=20> */
[----:B------:R-:W-:Y:S01]  /*1660*/  @!P1 STS.64 [UR6+0x98], R12 ;  /* 0x0000980cff009988 */ /* 0x000fe20008000a06 */
[----:B--2---:R-:W-:-:S05]  /*1670*/  @!P0 IMAD.WIDE R28, R21, 0x8, R14 ;  /* 0x00000008151c8825 */ /* 0x004fca00078e020e */
[----:B------:R1:W-:Y:S01]  /*1680*/  @!P0 STG.E.64 desc[UR8][R28.64], R26 ;  /* 0x0000001a1c008986 */ /* 0x0003e2000c101b08 */
[----:B------:R-:W-:Y:S08]  /*1690*/  BAR.SYNC.DEFER_BLOCKING 0x0 ;  /* 0x0000000000007b1d */ /* 0x000ff00000010000 */
[----:B-1----:R-:W1:Y:S01]  /*16a0*/  LDC R26, c[0x0][0x294] ;  /* 0x0000a500ff1a7b82 */ /* 0x002e620000000800 */
[----:B------:R-:W2:Y:S04]  /*16b0*/  LDG.E.U16 R16, desc[UR8][R10.64] ;  /* 0x000000080a107981 */ /* 0x000ea8000c1e1500 */
[----:B------:R-:W3:Y:S04]  /*16c0*/  LDG.E.U16 R18, desc[UR8][R10.64+0x2] ;  /* 0x000002080a127981 */ /* 0x000ee8000c1e1500 */
[----:B------:R-:W4:Y:S04]  /*16d0*/  LDG.E.U16 R17, desc[UR8][R8.64] ;  /* 0x0000000808117981 */ /* 0x000f28000c1e1500 */
[----:B------:R5:W4:Y:S01]  /*16e0*/  LDG.E.U16 R19, desc[UR8][R8.64+0x2] ;  /* 0x0000020808137981 */ /* 0x000b22000c1e1500 */
[----:B0-----:R-:W-:-:S02]  /*16f0*/  SHF.R.U32.HI R13, RZ, 0x4, R6 ;  /* 0x00000004ff0d7819 */ /* 0x001fc40000011606 */
[----:B------:R-:W-:Y:S01]  /*1700*/  ISETP.NE.AND P2, PT, RZ, UR10, PT ;  /* 0x0000000aff007c0c */ /* 0x000fe2000bf45270 */
[----:B------:R-:W0:Y:S01]  /*1710*/  LDS.64 R14, [UR6+0x98] ;  /* 0x00009806ff0e7984 */ /* 0x000e220008000a00 */
[----:B------:R-:W-:Y:S01]  /*1720*/  ULDC.64 UR6, c[0x0][0x278] ;  /* 0x00009e0000067ab9 */ /* 0x000fe20000000a00 */
[----:B-1----:R-:W-:Y:S01]  /*1730*/  IMAD R13, R26, UR5, R13 ;  /* 0x000000051a0d7c24 */ /* 0x002fe2000f8e020d */
[----:B-----5:R-:W-:-:S04]  /*1740*/  HFMA2.MMA R9, -RZ, RZ, 1.875, 0 ;  /* 0x3f800000ff097435 */ /* 0x020fc800000001ff */
[----:B------:R-:W-:Y:S02]  /*1750*/  IADD3 R11, R13, 0x20, RZ ;  /* 0x000000200d0b7810 */ /* 0x000fe40007ffe0ff */
[----:B------:R-:W-:Y:S02]  /*1760*/  SHF.R.S32.HI R8, RZ, 0x1f, R13 ;  /* 0x0000001fff087819 */ /* 0x000fe4000001140d */
[----:B------:R-:W-:Y:S02]  /*1770*/  ISETP.GE.U32.AND P1, PT, R11, UR6, PT ;  /* 0x000000060b007c0c */ /* 0x000fe4000bf26070 */
[----:B------:R-:W-:-:S04]  /*1780*/  SHF.R.S32.HI R10, RZ, 0x1f, R11 ;  /* 0x0000001fff0a7819 */ /* 0x000fc8000001140b */
[----:B------:R-:W-:-:S04]  /*1790*/  ISETP.GE.AND.EX P1, PT, R10, UR7, PT, P1 ;  /* 0x000000070a007c0c */ /* 0x000fc8000bf26310 */
[----:B------:R-:W-:Y:S01]  /*17a0*/  ISETP.GT.U32.OR P1, PT, R6, 0x1ff, P1 ;  /* 0x000001ff0600780c */ /* 0x000fe20000f24470 */
[----:B0-----:R-:W-:-:S04]  /*17b0*/  FMUL.FTZ R14, R14, UR11 ;  /* 0x0000000b0e0e7c20 */ /* 0x001fc80008410000 */
[C---:B------:R-:W-:Y:S01]  /*17c0*/  FMUL.FTZ R12, R14.reuse, R14 ;  /* 0x0000000e0e0c7220 */ /* 0x040fe20000410000 */
[C---:B------:R-:W-:Y:S01]  /*17d0*/  FADD.FTZ R2, -R14.reuse, R2 ;  /* 0x000000020e027221 */ /* 0x040fe20000010100 */
[C---:B------:R-:W-:Y:S01]  /*17e0*/  FADD.FTZ R26, -R14.reuse, R3 ;  /* 0x000000030e1a7221 */ /* 0x040fe20000010100 */
[C---:B------:R-:W-:Y:S01]  /*17f0*/  FADD.FTZ R4, -R14.reuse, R4 ;  /* 0x000000040e047221 */ /* 0x040fe20000010100 */
[----:B------:R-:W-:Y:S01]  /*1800*/  FFMA.FTZ R15, R15, UR11, -R12 ;  /* 0x0000000b0f0f7c23 */ /* 0x000fe2000801080c */
[----:B------:R-:W-:-:S04]  /*1810*/  FADD.FTZ R28, -R14, R5 ;  /* 0x000000050e1c7221 */ /* 0x000fc80000010100 */
        /* <DEDUP_REMOVED lines=9> */
[----:B--2---:R-:W-:Y:S01]  /*18b0*/  SHF.L.U32 R14, R16, 0x10, RZ ;  /* 0x00000010100e7819 */ /* 0x004fe200000006ff */
[-C--:B------:R-:W-:Y:S01]  /*18c0*/  FMUL.FTZ R16, R28, R9.reuse ;  /* 0x000000091c107220 */ /* 0x080fe20000410000 */
[----:B---3--:R-:W-:Y:S01]  /*18d0*/  SHF.L.U32 R12, R18, 0x10, RZ ;  /* 0x00000010120c7819 */ /* 0x008fe200000006ff */
[----:B------:R-:W-:Y:S01]  /*18e0*/  FMUL.FTZ R18, R4, R9 ;  /* 0x0000000904127220 */ /* 0x000fe20000410000 */
[----:B----4-:R-:W-:Y:S02]  /*18f0*/  SHF.L.U32 R17, R17, 0x10, RZ ;  /* 0x0000001011117819 */ /* 0x010fe400000006ff */
        /* <DEDUP_REMOVED lines=14> */
.L_x_3030:
        /* <DEDUP_REMOVED lines=13> */
.L_x_3032:
[----:B------:R-:W-:Y:S05]  /*1ab0*/  BSYNC B0 ;  /* 0x0000000000007941 */ /* 0x000fea0003800000 */
.L_x_3031:
        /* <DEDUP_REMOVED lines=13> */
.L_x_3033:
        /* <DEDUP_REMOVED lines=12> */
.L_x_3035:
[----:B------:R-:W-:Y:S05]  /*1c50*/  BSYNC B0 ;  /* 0x0000000000007941 */ /* 0x000fea0003800000 */
.L_x_3034:
[----:B01----:R-:W0:Y:S01]  /*1c60*/  LDC R2, c[0x0][0x10] ;  /* 0x00000400ff027b82 */ /* 0x003e220000000800 */
[----:B------:R-:W-:Y:S02]  /*1c70*/  IADD3 R7, R7, 0x1, RZ ;  /* 0x0000000107077810 */ /* 0x000fe40007ffe0ff */
[----:B0-----:R-:W-:-:S04]  /*1c80*/  IADD3 R21, R2, R21, RZ ;  /* 0x0000001502157210 */ /* 0x001fc80007ffe0ff */
[----:B------:R-:W-:-:S13]  /*1c90*/  ISETP.GE.AND P0, PT, R21, UR4, PT ;  /* 0x0000000415007c0c */ /* 0x000fda000bf06270 */
[----:B------:R-:W-:Y:S05]  /*1ca0*/  @!P0 BRA `(.L_x_3036) ;  /* 0xffffffe400208947 */ /* 0x000fea000383ffff */
[----:B------:R-:W-:Y:S05]  /*1cb0*/  EXIT ;  /* 0x000000000000794d */ /* 0x000fea0003800000 */
.L_x_3037:
        /* <DEDUP_REMOVED lines=12> */
.L_x_3360:


//--------------------- .text._Z35group_norm_nhwc_fwd_one_pass_kernelI11Fp32IOBf16WLi128ELi32ELi512EEv26Group_norm_nhwc_fwd_params --------------------------
	.section	.text._Z35group_norm_nhwc_fwd_one_pass_kernelI11Fp32IOBf16WLi128ELi32ELi512EEv26Group_norm_nhwc_fwd_params,"ax",@progbits
	.align	128
        .global         _Z35group_norm_nhwc_fwd_one_pass_kernelI11Fp32IOBf16WLi128ELi32ELi512EEv26Group_norm_nhwc_fwd_params
        .type           _Z35group_norm_nhwc_fwd_one_pass_kernelI11Fp32IOBf16WLi128ELi32ELi512EEv26Group_norm_nhwc_fwd_params,@function
        .size           _Z35group_norm_nhwc_fwd_one_pass_kernelI11Fp32IOBf16WLi128ELi32ELi512EEv26Group_norm_nhwc_fwd_params,(.L_x_3361 - _Z35group_norm_nhwc_fwd_one_pass_kernelI11Fp32IOBf16WLi128ELi32ELi512EEv26Group_norm_nhwc_fwd_params)
        .other          _Z35group_norm_nhwc_fwd_one_pass_kernelI11Fp32IOBf16WLi128ELi32ELi512EEv26Group_norm_nhwc_fwd_params,@"STO_CUDA_ENTRY STV_DEFAULT"
_Z35group_norm_nhwc_fwd_one_pass_kernelI11Fp32IOBf16WLi128ELi32ELi512EEv26Group_norm_nhwc_fwd_params:
.text._Z35group_norm_nhwc_fwd_one_pass_kernelI11Fp32IOBf16WLi128ELi32ELi512EEv26Group_norm_nhwc_fwd_params:
        /* <DEDUP_REMOVED lines=10> */
.L_x_3059:
[----:B------:R-:W1:Y:S01]  /*00a0*/  LDC R8, c[0x0][0x288] ;  /* 0x0000a200ff087b82 */ /* 0x000e620000000800 */
[----:B0-----:R-:W-:Y:S01]  /*00b0*/  SHF.R.U32.HI R13, RZ, 0x4, R0 ;  /* 0x00000004ff0d7819 */ /* 0x001fe20000011600 */
[----:B------:R-:W-:Y:S01]  /*00c0*/  ULDC.64 UR10, c[0x0][0x278] ;  /* 0x00009e00000a7ab9 */ /* 0x000fe20000000a00 */
[----:B------:R-:W-:-:S05]  /*00d0*/  ULDC.64 UR6, c[0x0][0x280] ;  /* 0x0000a00000067ab9 */ /* 0x000fca0000000a00 */
[----:B------:R-:W0:Y:S01]  /*00e0*/  S2UR UR5, SR_CTAID.X ;  /* 0x00000000000579c3 */ /* 0x000e220000002500 */
[----:B-1----:R-:W-:-:S04]  /*00f0*/  IABS R5, R8 ;  /* 0x0000000800057213 */ /* 0x002fc80000000000 */
        /* <DEDUP_REMOVED lines=202> */
.L_x_3039:
[----:B------:R-:W-:Y:S05]  /*0da0*/  BSYNC B0 ;  /* 0x0000000000007941 */ /* 0x000fea0003800000 */
.L_x_3038:
        /* <DEDUP_REMOVED lines=28> */
.L_x_3042:
[----:B-1----:R-:W2:Y:S04]  /*0f70*/  LDG.E.STRONG.GPU R11, desc[UR8][R12.64] ;  /* 0x000000080c0b7981 */ /* 0x002ea8000c1ef900 */
[----:B--2---:R-:W-:Y:S01]  /*0f80*/  CCTL.IVALL ;  /* 0x00000000ff00798f */ /* 0x004fe20002000000 */
[----:B------:R-:W-:Y:S05]  /*0f90*/  YIELD ;  /* 0x0000000000007946 */ /* 0x000fea0003800000 */
[----:B------:R-:W-:-:S13]  /*0fa0*/  ISETP.NE.AND P0, PT, R11, R16, PT ;  /* 0x000000100b00720c */ /* 0x000fda0003f05270 */
[----:B------:R-:W-:Y:S05]  /*0fb0*/  @P0 BRA `(.L_x_3042) ;  /* 0xfffffffc00ec0947 */ /* 0x000fea000383ffff */
.L_x_3041:
        /* <DEDUP_REMOVED lines=13> */
.L_x_3044:
        /* <DEDUP_REMOVED lines=64> */
.L_x_3043:
        /* <DEDUP_REMOVED lines=19> */
.L_x_3046:
[----:B------:R-:W-:Y:S05]  /*15c0*/  BSYNC B0 ;  /* 0x0000000000007941 */ /* 0x000fea0003800000 */
.L_x_3045:
        /* <DEDUP_REMOVED lines=32> */
.L_x_3040:
        /* <DEDUP_REMOVED lines=20> */
[----:B------:R-:W-:Y:S01]  /*1910*/  @!P2 STS.64 [UR6+0x98], R8 ;  /* 0x00009808ff00a988 */ /* 0x000fe20008000a06 */
[----:B-1----:R-:W-:-:S05]  /*1920*/  @!P0 IMAD.WIDE R18, R23, 0x8, R10 ;  /* 0x0000000817128825 */ /* 0x002fca00078e020a */
[----:B------:R0:W-:Y:S01]  /*1930*/  @!P0 STG.E.64 desc[UR8][R18.64], R16 ;  /* 0x0000001012008986 */ /* 0x0001e2000c101b08 */
[----:B------:R-:W-:Y:S08]  /*1940*/  BAR.SYNC.DEFER_BLOCKING 0x0 ;  /* 0x0000000000007b1d */ /* 0x000ff00000010000 */
[----:B0-----:R-:W0:Y:S01]  /*1950*/  LDC R17, c[0x0][0x294] ;  /* 0x0000a500ff117b82 */ /* 0x001e220000000800 */
[----:B------:R-:W2:Y:S04]  /*1960*/  LDG.E.U16 R18, desc[UR8][R14.64] ;  /* 0x000000080e127981 */ /* 0x000ea8000c1e1500 */
[----:B------:R-:W3:Y:S04]  /*1970*/  LDG.E.U16 R28, desc[UR8][R14.64+0x2] ;  /* 0x000002080e1c7981 */ /* 0x000ee8000c1e1500 */
[----:B------:R-:W4:Y:S04]  /*1980*/  LDG.E.U16 R19, desc[UR8][R12.64] ;  /* 0x000000080c137981 */ /* 0x000f28000c1e1500 */
[----:B------:R1:W5:Y:S01]  /*1990*/  LDG.E.U16 R29, desc[UR8][R12.64+0x2] ;  /* 0x000002080c1d7981 */ /* 0x000362000c1e1500 */
[----:B------:R-:W-:Y:S01]  /*19a0*/  HFMA2.MMA R9, -RZ, RZ, 1.875, 0 ;  /* 0x3f800000ff097435 */ /* 0x000fe200000001ff */
[----:B------:R-:W-:-:S02]  /*19b0*/  SHF.R.U32.HI R16, RZ, 0x4, R0 ;  /* 0x00000004ff107819 */ /* 0x000fc40000011600 */
[----:B------:R-:W1:Y:S02]  /*19c0*/  LDS.64 R10, [UR6+0x98] ;  /* 0x00009806ff0a7984 */ /* 0x000e640008000a00 */
[----:B-1----:R-:W-:-:S04]  /*19d0*/  FMUL.FTZ R10, R10, UR10 ;  /* 0x0000000a0a0a7c20 */ /* 0x002fc80008410000 */
[C---:B------:R-:W-:Y:S01]  /*19e0*/  FMUL.FTZ R8, R10.reuse, R10 ;  /* 0x0000000a0a087220 */ /* 0x040fe20000410000 */
[----:B------:R-:W-:-:S03]  /*19f0*/  FADD.FTZ R12, -R10, R20 ;  /* 0x000000140a0c7221 */ /* 0x000fc60000010100 */
[----:B------:R-:W-:Y:S01]  /*1a00*/  FFMA.FTZ R11, R11, UR10, -R8 ;  /* 0x0000000a0b0b7c23 */ /* 0x000fe20008010808 */
[----:B------:R-:W-:-:S04]  /*1a10*/  ULDC.64 UR10, c[0x0][0x278] ;  /* 0x00009e00000a7ab9 */ /* 0x000fc80000000a00 */
[----:B------:R-:W-:-:S13]  /*1a20*/  FSETP.GTU.FTZ.AND P0, PT, R11, RZ, PT ;  /* 0x000000ff0b00720b */ /* 0x000fda0003f1c000 */
[----:B------:R-:W1:Y:S02]  /*1a30*/  @P0 LDC R8, c[0x0][0x238] ;  /* 0x00008e00ff080b82 */ /* 0x000e640000000800 */
[----:B-1----:R-:W-:Y:S01]  /*1a40*/  @P0 FADD.FTZ R11, R11, R8 ;  /* 0x000000080b0b0221 */ /* 0x002fe20000010000 */
[----:B0-----:R-:W-:Y:S01]  /*1a50*/  IMAD R8, R17, UR5, R16 ;  /* 0x0000000511087c24 */ /* 0x001fe2000f8e0210 */
[----:B------:R-:W-:Y:S01]  /*1a60*/  ULDC.U8 UR5, c[0x0][0x28c] ;  /* 0x0000a30000057ab9 */ /* 0x000fe20000000000 */
[----:B------:R-:W-:Y:S01]  /*1a70*/  FADD.FTZ R16, -R10, R21 ;  /* 0x000000150a107221 */ /* 0x000fe20000010100 */
[----:B------:R0:W1:Y:S01]  /*1a80*/  @P0 MUFU.RSQ R9, R11 ;  /* 0x0000000b00090308 */ /* 0x0000620000001400 */
[----:B------:R-:W-:Y:S02]  /*1a90*/  ISETP.NE.AND P1, PT, RZ, UR5, PT ;  /* 0x00000005ff007c0c */ /* 0x000fe4000bf25270 */
[----:B------:R-:W-:Y:S02]  /*1aa0*/  ISETP.GE.U32.AND P0, PT, R8, UR10, PT ;  /* 0x0000000a08007c0c */ /* 0x000fe4000bf06070 */
[----:B------:R-:W-:-:S04]  /*1ab0*/  SHF.R.S32.HI R14, RZ, 0x1f, R8 ;  /* 0x0000001fff0e7819 */ /* 0x000fc80000011408 */
[----:B------:R-:W-:Y:S02]  /*1ac0*/  ISETP.GE.AND.EX P0, PT, R14, UR11, PT, P0 ;  /* 0x0000000b0e007c0c */ /* 0x000fe4000bf06300 */
[----:B0-----:R-:W-:Y:S02]  /*1ad0*/  IADD3 R11, R8, 0x20, RZ ;  /* 0x00000020080b7810 */ /* 0x001fe40007ffe0ff */
[----:B------:R-:W-:Y:S01]  /*1ae0*/  ISETP.GT.U32.OR P0, PT, R0, 0x1ff, P0 ;  /* 0x000001ff0000780c */ /* 0x000fe20000704470 */
[-C--:B-1----:R-:W-:Y:S01]  /*1af0*/  FMUL.FTZ R16, R16, R9.reuse ;  /* 0x0000000910107220 */ /* 0x082fe20000410000 */
[----:B------:R-:W-:Y:S01]  /*1b00*/  FMUL.FTZ R12, R12, R9 ;  /* 0x000000090c0c7220 */ /* 0x000fe20000410000 */
[----:B--2---:R-:W-:Y:S02]  /*1b10*/  SHF.L.U32 R20, R18, 0x10, RZ ;  /* 0x0000001012147819 */ /* 0x004fe400000006ff */
[----:B---3--:R-:W-:Y:S02]  /*1b20*/  SHF.L.U32 R21, R28, 0x10, RZ ;  /* 0x000000101c157819 */ /* 0x008fe400000006ff */
[----:B----4-:R-:W-:-:S02]  /*1b30*/  SHF.L.U32 R19, R19, 0x10, RZ ;  /* 0x0000001013137819 */ /* 0x010fc400000006ff */
[----:B-----5:R-:W-:-:S03]  /*1b40*/  SHF.L.U32 R18, R29, 0x10, RZ ;  /* 0x000000101d127819 */ /* 0x020fc600000006ff */
        /* <DEDUP_REMOVED lines=13> */
.L_x_3047:
        /* <DEDUP_REMOVED lines=13> */
.L_x_3049:
[----:B------:R-:W-:Y:S05]  /*1cf0*/  BSYNC B0 ;  /* 0x0000000000007941 */ /* 0x000fea0003800000 */
.L_x_3048:
[----:B0-----:R-:W-:Y:S01]  /*1d00*/  IADD3 R12, R8, 0x40, RZ ;  /* 0x00000040080c7810 */ /* 0x001fe20007ffe0ff */
[----:B------:R-:W-:Y:S01]  /*1d10*/  FADD.FTZ R28, -R10, R2 ;  /* 0x000000020a1c7221 */ /* 0x000fe20000010100 */
[----:B------:R-:W-:Y:S01]  /*1d20*/  IADD3 R8, R8, 0x60, RZ ;  /* 0x0000006008087810 */ /* 0x000fe20007ffe0ff */
[C---:B------:R-:W-:Y:S01]  /*1d30*/  FADD.FTZ R16, -R10.reuse, R3 ;  /* 0x000000030a107221 */ /* 0x040fe20000010100 */
[----:B------:R-:W-:Y:S01]  /*1d40*/  ISETP.GE.U32.AND P0, PT, R11, UR10, PT ;  /* 0x0000000a0b007c0c */ /* 0x000fe2000bf06070 */
[----:B------:R-:W-:Y:S01]  /*1d50*/  FADD.FTZ R4, -R10, R4 ;  /* 0x000000040a047221 */ /* 0x000fe20000010100 */
[----:B------:R-:W-:Y:S01]  /*1d60*/  ISETP.GE.U32.AND P2, PT, R12, UR10, PT ;  /* 0x0000000a0c007c0c */ /* 0x000fe2000bf46070 */
[----:B------:R-:W-:Y:S01]  /*1d70*/  FADD.FTZ R2, -R10, R5 ;  /* 0x000000050a027221 */ /* 0x000fe20000010100 */
[----:B------:R-:W-:Y:S01]  /*1d80*/  ISETP.GE.U32.AND P3, PT, R8, UR10, PT ;  /* 0x0000000a08007c0c */ /* 0x000fe2000bf66070 */
[C---:B------:R-:W-:Y:S01]  /*1d90*/  FADD.FTZ R6, -R10.reuse, R6 ;  /* 0x000000060a067221 */ /* 0x040fe20000010100 */
[----:B------:R-:W-:Y:S01]  /*1da0*/  SHF.R.S32.HI R17, RZ, 0x1f, R11 ;  /* 0x0000001fff117819 */ /* 0x000fe2000001140b */
[----:B------:R-:W-:Y:S01]  /*1db0*/  FADD.FTZ R7, -R10, R7 ;  /* 0x000000070a077221 */ /* 0x000fe20000010100 */
        /* <DEDUP_REMOVED lines=10> */
[C---:B------:R-:W-:Y:S01]  /*1e60*/  ISETP.GT.U32.OR P0, PT, R0.reuse, 0x1ff, P0 ;  /* 0x000001ff0000780c */ /* 0x040fe20000704470 */
[----:B------:R-:W-:Y:S01]  /*1e70*/  FMUL.FTZ R9, R7, R9 ;  /* 0x0000000907097220 */ /* 0x000fe20000410000 */
[----:B------:R-:W-:Y:S01]  /*1e80*/  ISETP.GT.U32.OR P2, PT, R0, 0x1ff, P2 ;  /* 0x000001ff0000780c */ /* 0x000fe20001744470 */
[----:B------:R-:W-:Y:S01]  /*1e90*/  FFMA.FTZ R2, R20, R28, R19 ;  /* 0x0000001c14027223 */ /* 0x000fe20000010013 */
[----:B------:R-:W-:Y:S01]  /*1ea0*/  ISETP.GT.U32.OR P3, PT, R0, 0x1ff, P3 ;  /* 0x000001ff0000780c */ /* 0x000fe20001f64470 */
        /* <DEDUP_REMOVED lines=12> */
.L_x_3050:
        /* <DEDUP_REMOVED lines=13> */
.L_x_3052:
[----:B------:R-:W-:Y:S05]  /*2040*/  BSYNC B0 ;  /* 0x0000000000007941 */ /* 0x000fea0003800000 */
.L_x_3051:
        /* <DEDUP_REMOVED lines=13> */
.L_x_3053:
        /* <DEDUP_REMOVED lines=13> */
.L_x_3055:
[----:B------:R-:W-:Y:S05]  /*21f0*/  BSYNC B0 ;  /* 0x0000000000007941 */ /* 0x000fea0003800000 */
.L_x_3054:
        /* <DEDUP_REMOVED lines=13> */
.L_x_3056:
[----:B------:R-:W-:Y:S04]  /*22d0*/  BSSY B0, `(.L_x_3057) ;  /* 0x000000c000007945 */ /* 0x000fe80003800000 */
[----:B------:R-:W-:Y:S05]  /*22e0*/  @P3 BRA `(.L_x_3058) ;  /* 0x0000000000283947 */ /* 0x000fea0003800000 */
        /* <DEDUP_REMOVED lines=10> */
.L_x_3058:
[----:B------:R-:W-:Y:S05]  /*2390*/  BSYNC B0 ;  /* 0x0000000000007941 */ /* 0x000fea0003800000 */
.L_x_3057:
[----:B01----:R-:W0:Y:S01]  /*23a0*/  LDC R2, c[0x0][0x10] ;  /* 0x00000400ff027b82 */ /* 0x003e220000000800 */
[----:B------:R-:W-:Y:S02]  /*23b0*/  IADD3 R22, R22, 0x1, RZ ;  /* 0x0000000116167810 */ /* 0x000fe40007ffe0ff */
[----:B0-----:R-:W-:-:S04]  /*23c0*/  IADD3 R23, R2, R23, RZ ;  /* 0x0000001702177210 */ /* 0x001fc80007ffe0ff */
[----:B------:R-:W-:-:S13]  /*23d0*/  ISETP.GE.AND P0, PT, R23, UR4, PT ;  /* 0x0000000417007c0c */ /* 0x000fda000bf06270 */
[----:B------:R-:W-:Y:S05]  /*23e0*/  @!P0 BRA `(.L_x_3059) ;  /* 0xffffffdc002c8947 */ /* 0x000fea000383ffff */
[----:B------:R-:W-:Y:S05]  /*23f0*/  EXIT ;  /* 0x000000000000794d */ /* 0x000fea0003800000 */
.L_x_3060:
        /* <DEDUP_REMOVED lines=16> */
.L_x_3361:


//--------------------- .text._Z35group_norm_nhwc_fwd_one_pass_kernelI11Fp32IOBf16WLi256ELi32ELi512EEv26Group_norm_nhwc_fwd_params --------------------------
	.section	.text._Z35group_norm_nhwc_fwd_one_pass_kernelI11Fp32IOBf16WLi256ELi32ELi512EEv26Group_norm_nhwc_fwd_params,"ax",@progbits
	.align	128
        .global         _Z35group_norm_nhwc_fwd_one_pass_kernelI11Fp32IOBf16WLi256ELi32ELi512EEv26Group_norm_nhwc_fwd_params
        .type           _Z35group_norm_nhwc_fwd_one_pass_kernelI11Fp32IOBf16WLi256ELi32ELi512EEv26Group_norm_nhwc_fwd_params,@function
        .size           _Z35group_norm_nhwc_fwd_one_pass_kernelI11Fp32IOBf16WLi256ELi32ELi512EEv26Group_norm_nhwc_fwd_params,(.L_x_3362 - _Z35group_norm_nhwc_fwd_one_pass_kernelI11Fp32IOBf16WLi256ELi32ELi512EEv26Group_norm_nhwc_fwd_params)
        .other          _Z35group_norm_nhwc_fwd_one_pass_kernelI11Fp32IOBf16WLi256ELi32ELi512EEv26Group_norm_nhwc_fwd_params,@"STO_CUDA_ENTRY STV_DEFAULT"
_Z35group_norm_nhwc_fwd_one_pass_kernelI11Fp32IOBf16WLi256ELi32ELi512EEv26Group_norm_nhwc_fwd_params:
.text._Z35group_norm_nhwc_fwd_one_pass_kernelI11Fp32IOBf16WLi256ELi32ELi512EEv26Group_norm_nhwc_fwd_params:
        /* <DEDUP_REMOVED lines=51> */
.L_x_3097:
        /* <DEDUP_REMOVED lines=259> */
.L_x_3062:
[----:B------:R-:W-:Y:S05]  /*1360*/  BSYNC B0 ;  /* 0x0000000000007941 */ /* 0x000fea0003800000 */
.L_x_3061:
        /* <DEDUP_REMOVED lines=28> */
.L_x_3065:
[----:B-1----:R-:W2:Y:S04]  /*1530*/  LDG.E.STRONG.GPU R20, desc[UR8][R18.64] ;  /* 0x0000000812147981 */ /* 0x002ea8000c1ef900 */
[----:B--2---:R-:W-:Y:S01]  /*1540*/  CCTL.IVALL ;  /* 0x00000000ff00798f */ /* 0x004fe20002000000 */
[----:B------:R-:W-:Y:S05]  /*1550*/  YIELD ;  /* 0x0000000000007946 */ /* 0x000fea0003800000 */
[----:B------:R-:W-:-:S13]  /*1560*/  ISETP.NE.AND P0, PT, R20, R25, PT ;  /* 0x000000191400720c */ /* 0x000fda0003f05270 */
[----:B------:R-:W-:Y:S05]  /*1570*/  @P0 BRA `(.L_x_3065) ;  /* 0xfffffffc00ec0947 */ /* 0x000fea000383ffff */
.L_x_3064:
        /* <DEDUP_REMOVED lines=17> */
.L_x_3069:
        /* <DEDUP_REMOVED lines=115> */
.L_x_3068:
        /* <DEDUP_REMOVED lines=61> */
.L_x_3070:
[----:B------:R-:W-:-:S13]  /*2190*/  ISETP.NE.OR P0, PT, R23, RZ, P0 ;  /* 0x000000ff1700720c */ /* 0x000fda0000705670 */
[----:B------:R-:W-:Y:S05]  /*21a0*/  @!P0 BRA `(.L_x_3066) ;  /* 0x00000000007c8947 */ /* 0x000fea0003800000 */
.L_x_3067:
        /* <DEDUP_REMOVED lines=31> */
.L_x_3066:
        /* <DEDUP_REMOVED lines=11> */
.L_x_3072:
[----:B------:R-:W-:Y:S05]  /*2450*/  BSYNC B0 ;  /* 0x0000000000007941 */ /* 0x000fea0003800000 */
.L_x_3071:
        /* <DEDUP_REMOVED lines=16> */
.L_x_3063:
[----:B------:R-:W-:Y:S01]  /*2560*/  ULDC.64 UR12, c[0x0][0x218] ;  /* 0x00008600000c7ab9 */ /* 0x000fe20000000a00 */
[----:B------:R-:W-:Y:S01]  /*2570*/  LOP3.LUT P0, RZ, R38, UR7, RZ, 0xfc, !PT ;  /* 0x0000000726ff7c12 */ /* 0x000fe2000f80fcff */
[----:B------:R-:W2:Y:S01]  /*2580*/  S2UR UR6, SR_CgaCtaId ;  /* 0x00000000000679c3 */ /* 0x000ea20000008800 */
[----:B------:R-:W-:Y:S01]  /*2590*/  ISETP.EQ.U32.AND P6, PT, RZ, UR12, PT ;  /* 0x0000000cff007c0c */ /* 0x000fe2000bfc2070 */
[----:B------:R-:W-:Y:S01]  /*25a0*/  UMOV UR5, 0x400 ;  /* 0x0000040000057882 */ /* 0x000fe20000000000 */
[C---:B------:R-:W-:Y:S01]  /*25b0*/  SHF.L.U32 R22, R56.reuse, 0x1, RZ ;  /* 0x0000000138167819 */ /* 0x040fe200000006ff */
[----:B------:R-:W-:Y:S01]  /*25c0*/  ULDC.64 UR14, c[0x0][0x230] ;  /* 0x00008c00000e7ab9 */ /* 0x000fe20000000a00 */
[----:B------:R-:W-:Y:S01]  /*25d0*/  ISETP.EQ.OR.EX P0, PT, RZ, UR13, P0, P6 ;  /* 0x0000000dff007c0c */ /* 0x000fe20008702760 */
[----:B------:R-:W-:Y:S01]  /*25e0*/  ULDC.64 UR12, c[0x0][0x228] ;  /* 0x00008a00000c7ab9 */ /* 0x000fe20000000a00 */
[----:B------:R-:W-:Y:S02]  /*25f0*/  SHF.L.U64.HI R56, R56, 0x1, R57 ;  /* 0x0000000138387819 */ /* 0x000fe40000010239 */
[----:B------:R-:W-:-:S04]  /*2600*/  IADD3 R24, P6, R22, UR12, RZ ;  /* 0x0000000c16187c10 */ /* 0x000fc8000ffde0ff */
[----:B------:R-:W-:Y:S02]  /*2610*/  IADD3.X R25, R56, UR13, RZ, P6, !PT ;  /* 0x0000000d38197c10 */ /* 0x000fe4000b7fe4ff */
[----:B------:R-:W-:-:S03]  /*2620*/  IADD3 R22, P6, R22, UR14, RZ ;  /* 0x0000000e16167c10 */ /* 0x000fc6000ffde0ff */
[----:B-1----:R-:W1:Y:S01]  /*2630*/  @!P0 LDC.64 R20, c[0x0][0x218] ;  /* 0x00008600ff148b82 */ /* 0x002e620000000a00 */
[----:B------:R-:W-:Y:S01]  /*2640*/  IADD3.X R23, R56, UR15, RZ, P6, !PT ;  /* 0x0000000f38177c10 */ /* 0x000fe2000b7fe4ff */
[----:B--2---:R-:W-:-:S03]  /*2650*/  ULEA UR5, UR6, UR5, 0x18 ;  /* 0x0000000506057291 */ /* 0x004fc6000f8ec03f */
[----:B------:R-:W-:Y:S02]  /*2660*/  ULDC UR6, c[0x0][0x2a4] ;  /* 0x0000a90000067ab9 */ /* 0x000fe40000000800 */
[----:B------:R-:W-:Y:S01]  /*2670*/  @!P0 FMUL.FTZ R19, R17, UR6 ;  /* 0x0000000611138c20 */ /* 0x000fe20008410000 */
[----:B------:R-:W-:-:S03]  /*2680*/  @!P0 FMUL.FTZ R18, R16, UR6 ;  /* 0x0000000610128c20 */ /* 0x000fc60008410000 */
[----:B------:R-:W-:Y:S01]  /*2690*/  @!P5 STS.64 [UR5+0x98], R16 ;  /* 0x00009810ff00d988 */ /* 0x000fe20008000a05 */
[----:B-1----:R-:W-:-:S05]  /*26a0*/  @!P0 IMAD.WIDE R26, R4, 0x8, R20 ;  /* 0x00000008041a8825 */ /* 0x002fca00078e0214 */
[----:B------:R1:W-:Y:S01]  /*26b0*/  @!P0 STG.E.64 desc[UR8][R26.64], R18 ;  /* 0x000000121a008986 */ /* 0x0003e2000c101b08 */
[----:B------:R-:W-:Y:S06]  /*26c0*/  BAR.SYNC.DEFER_BLOCKING 0x0 ;  /* 0x0000000000007b1d */ /* 0x000fec0000010000 */
[----:B------:R-:W2:Y:S04]  /*26d0*/  LDG.E.U16 R57, desc[UR8][R24.64] ;  /* 0x0000000818397981 */ /* 0x000ea8000c1e1500 */
[----:B------:R3:W4:Y:S04]  /*26e0*/  LDG.E.U16 R58, desc[UR8][R24.64+0x2] ;  /* 0x00000208183a7981 */ /* 0x000728000c1e1500 */
[----:B------:R-:W5:Y:S04]  /*26f0*/  LDG.E.U16 R56, desc[UR8][R22.64] ;  /* 0x0000000816387981 */ /* 0x000f68000c1e1500 */
[----:B------:R3:W5:Y:S01]  /*2700*/  LDG.E.U16 R59, desc[UR8][R22.64+0x2] ;  /* 0x00000208163b7981 */ /* 0x000762000c1e1500 */
[----:B-1----:R-:W-:Y:S01]  /*2710*/  HFMA2.MMA R18, -RZ, RZ, 1.875, 0 ;  /* 0x3f800000ff127435 */ /* 0x002fe200000001ff */
[----:B------:R-:W-:-:S02]  /*2720*/  ISETP.NE.AND P6, PT, RZ, UR10, PT ;  /* 0x0000000aff007c0c */ /* 0x000fc4000bfc5270 */
[----:B------:R-:W1:Y:S02]  /*2730*/  LDS.64 R20, [UR5+0x98] ;  /* 0x00009805ff147984 */ /* 0x000e640008000a00 */
[----:B-1----:R-:W-:-:S04]  /*2740*/  FMUL.FTZ R20, R20, UR6 ;  /* 0x0000000614147c20 */ /* 0x002fc80008410000 */
[C---:B------:R-:W-:Y:S01]  /*2750*/  FMUL.FTZ R60, R20.reuse, R20 ;  /* 0x00000014143c7220 */ /* 0x040fe20000410000 */
[C---:B0-----:R-:W-:Y:S01]  /*2760*/  FADD.FTZ R17, -R20.reuse, R12 ;  /* 0x0000000c14117221 */ /* 0x041fe20000010100 */
[C---:B------:R-:W-:Y:S01]  /*2770*/  FADD.FTZ R13, -R20.reuse, R13 ;  /* 0x0000000d140d7221 */ /* 0x040fe20000010100 */
[C---:B---3--:R-:W-:Y:S01]  /*2780*/  FADD.FTZ R25, -R20.reuse, R14 ;  /* 0x0000000e14197221 */ /* 0x048fe20000010100 */
        /* <DEDUP_REMOVED lines=10> */
[----:B--2---:R-:W-:Y:S02]  /*2830*/  SHF.L.U32 R19, R57, 0x10, RZ ;  /* 0x0000001039137819 */ /* 0x004fe400000006ff */
        /* <DEDUP_REMOVED lines=16> */
.L_x_3073:
        /* <DEDUP_REMOVED lines=13> */
.L_x_3075:
[----:B------:R-:W-:Y:S05]  /*2a10*/  BSYNC B0 ;  /* 0x0000000000007941 */ /* 0x000fea0003800000 */
.L_x_3074:
        /* <DEDUP_REMOVED lines=15> */
.L_x_3076:
        /* <DEDUP_REMOVED lines=13> */
.L_x_3078:
[----:B------:R-:W-:Y:S05]  /*2be0*/  BSYNC B0 ;  /* 0x0000000000007941 */ /* 0x000fea0003800000 */
.L_x_3077:
        /* <DEDUP_REMOVED lines=21> */
.L_x_3079:
        /* <DEDUP_REMOVED lines=13> */
.L_x_3081:
[----:B------:R-:W-:Y:S05]  /*2e10*/  BSYNC B0 ;  /* 0x0000000000007941 */ /* 0x000fea0003800000 */
.L_x_3080:
        /* <DEDUP_REMOVED lines=13> */
.L_x_3082:
        /* <DEDUP_REMOVED lines=13> */
.L_x_3084:
[----:B------:R-:W-:Y:S05]  /*2fc0*/  BSYNC B0 ;  /* 0x0000000000007941 */ /* 0x000fea0003800000 */
.L_x_3083:
        /* <DEDUP_REMOVED lines=22> */
.L_x_3085:
        /* <DEDUP_REMOVED lines=13> */
.L_x_3087:
[----:B------:R-:W-:Y:S05]  /*3200*/  BSYNC B0 ;  /* 0x0000000000007941 */ /* 0x000fea0003800000 */
.L_x_3086:
        /* <DEDUP_REMOVED lines=18> */
.L_x_3088:
        /* <DEDUP_REMOVED lines=13> */
.L_x_3090:
[----:B------:R-:W-:Y:S05]  /*3400*/  BSYNC B0 ;  /* 0x0000000000007941 */ /* 0x000fea0003800000 */
.L_x_3089:
[----:B0-----:R-:W-:Y:S01]  /*3410*/  FADD.FTZ R11, -R20, R34 ;  /* 0x00000022140b7221 */ /* 0x001fe20000010100 */
[----:B------:R-:W-:Y:S01]  /*3420*/  ISETP.GE.U32.AND P5, PT, R2, UR14, PT ;  /* 0x0000000e02007c0c */ /* 0x000fe2000bfa6070 */
[C---:B------:R-:W-:Y:S01]  /*3430*/  FADD.FTZ R35, -R20.reuse, R35 ;  /* 0x0000002314237221 */ /* 0x040fe20000010100 */
[----:B------:R-:W-:Y:S01]  /*3440*/  ISETP.GE.AND.EX P0, PT, R5, UR15, PT, P0 ;  /* 0x0000000f05007c0c */ /* 0x000fe2000bf06300 */
[-C--:B------:R-:W-:Y:S01]  /*3450*/  FMUL.FTZ R11, R11, R18.reuse ;  /* 0x000000120b0b7220 */ /* 0x080fe20000410000 */
[----:B------:R-:W-:Y:S01]  /*3460*/  ISETP.GE.AND.EX P5, PT, R3, UR15, PT, P5 ;  /* 0x0000000f03007c0c */ /* 0x000fe2000bfa6350 */
[C---:B------:R-:W-:Y:S01]  /*3470*/  FADD.FTZ R13, -R20.reuse, R36 ;  /* 0x00000024140d7221 */ /* 0x040fe20000010100 */
[----:B------:R-:W-:Y:S01]  /*3480*/  FADD.FTZ R37, -R20, R37 ;  /* 0x0000002514257221 */ /* 0x000fe20000010100 */
[-C--:B------:R-:W-:Y:S01]  /*3490*/  FMUL.FTZ R35, R35, R18.reuse ;  /* 0x0000001223237220 */ /* 0x080fe20000410000 */
[----:B------:R-:W-:Y:S01]  /*34a0*/  FFMA.FTZ R10, R19, R11, R22 ;  /* 0x0000000b130a7223 */ /* 0x000fe20000010016 */
[C---:B------:R-:W-:Y:S01]  /*34b0*/  ISETP.LT.U32.AND P0, PT, R38.reuse, 0x200, !P0 ;  /* 0x000002002600780c */ /* 0x040fe20004701070 */
[-C--:B------:R-:W-:Y:S01]  /*34c0*/  FMUL.FTZ R20, R13, R18.reuse ;  /* 0x000000120d147220 */ /* 0x080fe20000410000 */
[----:B------:R-:W-:Y:S01]  /*34d0*/  ISETP.LT.U32.AND P5, PT, R38, 0x200, !P5 ;  /* 0x000002002600780c */ /* 0x000fe20006fa1070 */
[----:B------:R-:W-:Y:S01]  /*34e0*/  FMUL.FTZ R37, R37, R18 ;  /* 0x0000001225257220 */ /* 0x000fe20000410000 */
        /* <DEDUP_REMOVED lines=12> */
.L_x_3091:
        /* <DEDUP_REMOVED lines=13> */
.L_x_3093:
[----:B------:R-:W-:Y:S05]  /*3680*/  BSYNC B0 ;  /* 0x0000000000007941 */ /* 0x000fea0003800000 */
.L_x_3092:
        /* <DEDUP_REMOVED lines=13> */
.L_x_3094:
        /* <DEDUP_REMOVED lines=12> */
.L_x_3096:
[----:B------:R-:W-:Y:S05]  /*3820*/  BSYNC B0 ;  /* 0x0000000000007941 */ /* 0x000fea0003800000 */
.L_x_3095:
[----:B------:R-:W-:Y:S02]  /*3830*/  IADD3 R4, R47, R4, RZ ;  /* 0x000000042f047210 */ /* 0x000fe40007ffe0ff */
[----:B------:R-:W-:Y:S02]  /*3840*/  IADD3 R6, R6, 0x1, RZ ;  /* 0x0000000106067810 */ /* 0x000fe40007ffe0ff */
[----:B------:R-:W-:-:S13]  /*3850*/  ISETP.GE.AND P0, PT, R4, UR4, PT ;  /* 0x0000000404007c0c */ /* 0x000fda000bf06270 */
[----:B------:R-:W-:Y:S05]  /*3860*/  @!P0 BRA `(.L_x_3097) ;  /* 0xffffffc800b08947 */ /* 0x000fea000383ffff */
[----:B------:R-:W-:Y:S05]  /*3870*/  EXIT ;  /* 0x000000000000794d */ /* 0x000fea0003800000 */
.L_x_3098:
        /* <DEDUP_REMOVED lines=16> */
.L_x_3362:


//--------------------- .text._Z35group_norm_nhwc_fwd_one_pass_kernelI11Fp32IOBf16WLi512ELi32ELi512EEv26Group_norm_nhwc_fwd_params --------------------------
	.section	.text._Z35group_norm_nhwc_fwd_one_pass_kernelI11Fp32IOBf16WLi512ELi32ELi512EEv26Group_norm_nhwc_fwd_params,"ax",@progbits
	.align	128
        .global         _Z35group_norm_nhwc_fwd_one_pass_kernelI11Fp32IOBf16WLi512ELi32ELi512EEv26Group_norm_nhwc_fwd_params
        .type           _Z35group_norm_nhwc_fwd_one_pass_kernelI11Fp32IOBf16WLi512ELi32ELi512EEv26Group_norm_nhwc_fwd_params,@function
        .size           _Z35group_norm_nhwc_fwd_one_pass_kernelI11Fp32IOBf16WLi512ELi32ELi512EEv26Group_norm_nhwc_fwd_params,(.L_x_3363 - _Z35group_norm_nhwc_fwd_one_pass_kernelI11Fp32IOBf16WLi512ELi32ELi512EEv26Group_norm_nhwc_fwd_params)
        .other          _Z35group_norm_nhwc_fwd_one_pass_kernelI11Fp32IOBf16WLi512ELi32ELi512EEv26Group_norm_nhwc_fwd_params,@"STO_CUDA_ENTRY STV_DEFAULT"
_Z35group_norm_nhwc_fwd_one_pass_kernelI11Fp32IOBf16WLi512ELi32ELi512EEv26Group_norm_nhwc_fwd_params:
.text._Z35group_norm_nhwc_fwd_one_pass_kernelI11Fp32IOBf16WLi512ELi32ELi512EEv26Group_norm_nhwc_fwd_params:
        /* <DEDUP_REMOVED lines=19> */
.L_x_3156:
[----:B---34-:R-:W0:Y:S01]  /*0130*/  LDC R13, c[0x0][0x288] ;  /* 0x0000a200ff0d7b82 */ /* 0x018e220000000800 */
[----:B------:R-:W-:Y:S01]  /*0140*/  SHF.R.U32.HI R86, RZ, 0x4, R82 ;  /* 0x00000004ff567819 */ /* 0x000fe20000011652 */
[----:B------:R-:W-:Y:S01]  /*0150*/  ULDC.64 UR12, c[0x0][0x278] ;  /* 0x00009e00000c7ab9 */ /* 0x000fe20000000a00 */
[----:B------:R-:W-:Y:S01]  /*0160*/  ISETP.GT.U32.AND P6, PT, R82, 0x1ff, PT ;  /* 0x000001ff5200780c */ /* 0x000fe20003fc4070 */
[----:B------:R-:W-:Y:S01]  /*0170*/  ULDC.64 UR6, c[0x0][0x280] ;  /* 0x0000a00000067ab9 */ /* 0x000fe20000000a00 */
[----:B------:R-:W-:-:S03]  /*0180*/  LOP3.LUT R92, R92, 0xfffffffe, RZ, 0xc0, !PT ;  /* 0xfffffffe5c5c7812 */ /* 0x000fc600078ec0ff */
[----:B-1----:R-:W1:Y:S01]  /*0190*/  S2UR UR5, SR_CTAID.X ;  /* 0x00000000000579c3 */ /* 0x002e620000002500 */
[----:B0-----:R-:W-:-:S04]  /*01a0*/  IABS R5, R13 ;  /* 0x0000000d00057213 */ /* 0x001fc80000000000 */
        /* <DEDUP_REMOVED lines=28> */
[----:B------:R-:W-:-:S02]  /*0370*/  MOV R29, R3 ;  /* 0x00000003001d7202 */ /* 0x000fc40000000f00 */
[----:B------:R-:W-:Y:S02]  /*0380*/  ISETP.GE.AND.EX P0, PT, R7, UR13, PT, P0 ;  /* 0x0000000d07007c0c */ /* 0x000fe4000bf06300 */
[----:B------:R-:W-:Y:S02]  /*0390*/  @!P2 IADD3 R29, -R29, RZ, RZ ;  /* 0x000000ff1d1da210 */ /* 0x000fe40007ffe1ff */
[----:B------:R-:W-:Y:S02]  /*03a0*/  ISETP.GT.U32.OR P3, PT, R82, 0x1ff, P0 ;  /* 0x000001ff5200780c */ /* 0x000fe40000764470 */
[C---:B------:R-:W-:Y:S02]  /*03b0*/  ISETP.GE.U32.AND P0, PT, R86.reuse, UR12, PT ;  /* 0x0000000c56007c0c */ /* 0x040fe4000bf06070 */
[----:B------:R-:W-:Y:S02]  /*03c0*/  SHF.R.S32.HI R11, RZ, 0x1f, R9 ;  /* 0x0000001fff0b7819 */ /* 0x000fe40000011409 */
[----:B------:R-:W-:-:S02]  /*03d0*/  IADD3 R88, R86, 0x20, RZ ;  /* 0x0000002056587810 */ /* 0x000fc40007ffe0ff */
[----:B------:R-:W-:Y:S02]  /*03e0*/  ISETP.GE.OR.EX P2, PT, R87, UR13, P6, P0 ;  /* 0x0000000d57007c0c */ /* 0x000fe4000b746700 */
[----:B------:R-:W-:Y:S02]  /*03f0*/  ISETP.GE.AND.EX P5, PT, R11, UR13, PT, P5 ;  /* 0x0000000d0b007c0c */ /* 0x000fe4000bfa6350 */
[----:B------:R-:W-:Y:S01]  /*0400*/  ISETP.GE.U32.AND P0, PT, R88, UR12, PT ;  /* 0x0000000c58007c0c */ /* 0x000fe2000bf06070 */
[----:B------:R-:W0:Y:S01]  /*0410*/  @!P3 LDC.64 R16, c[0x0][0x270] ;  /* 0x00009c00ff10bb82 */ /* 0x000e220000000a00 */
[----:B------:R-:W-:Y:S02]  /*0420*/  SHF.R.S32.HI R91, RZ, 0x1f, R88 ;  /* 0x0000001fff5b7819 */ /* 0x000fe40000011458 */
[----:B------:R-:W-:Y:S02]  /*0430*/  @P3 LOP3.LUT R92, R92, 0x1, RZ, 0xfc, !PT ;  /* 0x000000015c5c3812 */ /* 0x000fe400078efcff */
[----:B------:R-:W-:-:S02]  /*0440*/  ISETP.GT.U32.OR P5, PT, R82, 0x1ff, P5 ;  /* 0x000001ff5200780c */ /* 0x000fc40002fa4470 */
[----:B------:R-:W-:Y:S01]  /*0450*/  ISETP.GE.OR.EX P4, PT, R91, UR13, P6, P0 ;  /* 0x0000000d5b007c0c */ /* 0x000fe2000b786700 */
[----:B------:R-:W1:Y:S01]  /*0460*/  @!P3 LDC.64 R42, c[0x0][0x220] ;  /* 0x00008800ff2abb82 */ /* 0x000e620000000a00 */
[----:B------:R-:W-:Y:S02]  /*0470*/  LOP3.LUT R92, R92, 0xfffffffb, RZ, 0xc0, !PT ;  /* 0xfffffffb5c5c7812 */ /* 0x000fe400078ec0ff */
[----:B------:R-:W-:Y:S02]  /*0480*/  @!P1 LOP3.LUT R29, RZ, R13, RZ, 0x33, !PT ;  /* 0x0000000dff1d9212 */ /* 0x000fe400078e33ff */
[----:B------:R-:W-:Y:S02]  /*0490*/  @P2 LOP3.LUT R92, R92, 0x4, RZ, 0xfc, !PT ;  /* 0x000000045c5c2812 */ /* 0x000fe400078efcff */
[----:B------:R-:W-:Y:S01]  /*04a0*/  IADD3 R3, -R29, RZ, RZ ;  /* 0x000000ff1d037210 */ /* 0x000fe20007ffe1ff */
[----:B------:R-:W2:Y:S01]  /*04b0*/  @!P2 LDC.64 R26, c[0x0][0x220] ;  /* 0x00008800ff1aab82 */ /* 0x000ea20000000a00 */
[----:B------:R-:W-:-:S02]  /*04c0*/  SHF.L.U32 R0, R82, 0x1, RZ ;  /* 0x0000000152007819 */ /* 0x000fc400000006ff */
[----:B------:R-:W-:Y:S01]  /*04d0*/  IADD3 R89, R86, 0x40, RZ ;  /* 0x0000004056597810 */ /* 0x000fe20007ffe0ff */
[----:B------:R-:W-:Y:S01]  /*04e0*/  IMAD R2, R13, R3, R84 ;  /* 0x000000030d027224 */ /* 0x000fe200078e0254 */
[----:B------:R-:W-:Y:S02]  /*04f0*/  LOP3.LUT R92, R92, 0xfffffff7, RZ, 0xc0, !PT ;  /* 0xfffffff75c5c7812 */ /* 0x000fe400078ec0ff */
[----:B------:R-:W-:Y:S01]  /*0500*/  LOP3.LUT R3, R0, 0x1e, RZ, 0xc0, !PT ;  /* 0x0000001e00037812 */ /* 0x000fe200078ec0ff */
[----:B------:R-:W3:Y:S01]  /*0510*/  @!P5 LDC.64 R18, c[0x0][0x270] ;  /* 0x00009c00ff12db82 */ /* 0x000ee20000000a00 */
[----:B------:R-:W-:Y:S02]  /*0520*/  ISETP.GE.U32.AND P1, PT, R89, UR12, PT ;  /* 0x0000000c59007c0c */ /* 0x000fe4000bf26070 */
[----:B------:R-:W-:Y:S02]  /*0530*/  SHF.R.S32.HI R93, RZ, 0x1f, R89 ;  /* 0x0000001fff5d7819 */ /* 0x000fe40000011459 */
[----:B------:R-:W-:-:S02]  /*0540*/  @P4 LOP3.LUT R92, R92, 0x8, RZ, 0xfc, !PT ;  /* 0x000000085c5c4812 */ /* 0x000fc400078efcff */
[----:B------:R-:W-:Y:S01]  /*0550*/  SHF.R.S32.HI R0, RZ, 0x1f, R29 ;  /* 0x0000001fff007819 */ /* 0x000fe2000001141d */
[----:B------:R-:W4:Y:S01]  /*0560*/  @!P2 LDC.64 R12, c[0x0][0x270] ;  /* 0x00009c00ff0cab82 */ /* 0x000f220000000a00 */
[----:B------:R-:W-:Y:S02]  /*0570*/  LEA R2, R2, R3, 0x5 ;  /* 0x0000000302027211 */ /* 0x000fe400078e28ff */
[----:B------:R-:W-:Y:S01]  /*0580*/  ISETP.GE.OR.EX P3, PT, R93, UR13, P6, P1 ;  /* 0x0000000d5d007c0c */ /* 0x000fe2000b766710 */
[----:B------:R-:W-:Y:S01]  /*0590*/  IMAD R0, R0, UR6, RZ ;  /* 0x0000000600007c24 */ /* 0x000fe2000f8e02ff */
[----:B------:R-:W-:Y:S02]  /*05a0*/  LOP3.LUT P1, RZ, R92, 0x1, RZ, 0xc0, !PT ;  /* 0x000000015cff7812 */ /* 0x000fe4000782c0ff */
[----:B------:R-:W-:Y:S01]  /*05b0*/  SHF.R.S32.HI R3, RZ, 0x1f, R2 ;  /* 0x0000001fff037819 */ /* 0x000fe20000011402 */
[C---:B------:R-:W-:Y:S01]  /*05c0*/  IMAD R31, R29.reuse, UR7, R0 ;  /* 0x000000071d1f7c24 */ /* 0x040fe2000f8e0200 */
[----:B------:R-:W5:Y:S01]  /*05d0*/  @!P5 LDC.64 R44, c[0x0][0x220] ;  /* 0x00008800ff2cdb82 */ /* 0x000f620000000a00 */
[----:B------:R-:W-:Y:S01]  /*05e0*/  IADD3 R80, R86, 0x60, RZ ;  /* 0x0000006056507810 */ /* 0x000fe20007ffe0ff */
[----:B------:R-:W-:Y:S01]  /*05f0*/  IMAD.WIDE.U32 R28, R29, UR6, R2 ;  /* 0x000000061d1c7c25 */ /* 0x000fe2000f8e0002 */
[----:B------:R-:W-:-:S02]  /*0600*/  LOP3.LUT R92, R92, 0xffffffef, RZ, 0xc0, !PT ;  /* 0xffffffef5c5c7812 */ /* 0x000fc400078ec0ff */
[----:B------:R-:W-:Y:S01]  /*0610*/  SHF.R.S32.HI R83, RZ, 0x1f, R80 ;  /* 0x0000001fff537819 */ /* 0x000fe20000011450 */
[----:B---3--:R-:W-:Y:S02]  /*0620*/  @!P5 IMAD R6, R11, R18, RZ ;  /* 0x000000120b06d224 */ /* 0x008fe400078e02ff */
[----:B------:R-:W3:Y:S01]  /*0630*/  @!P4 LDC.64 R14, c[0x0][0x270] ;  /* 0x00009c00ff0ecb82 */ /* 0x000ee20000000a00 */
[----:B0-----:R-:W-:Y:S01]  /*0640*/  @!P1 IMAD R0, R7, R16, RZ ;  /* 0x0000001007009224 */ /* 0x001fe200078e02ff */
[----:B------:R-:W-:Y:S01]  /*0650*/  IADD3 R31, R29, R31, RZ ;  /* 0x0000001f1d1f7210 */ /* 0x000fe20007ffe0ff */
[----:B------:R-:W-:Y:S01]  /*0660*/  @!P5 IMAD R11, R9, R19, R6 ;  /* 0x00000013090bd224 */ /* 0x000fe200078e0206 */
[-C--:B------:R-:W-:Y:S01]  /*0670*/  @!P1 MOV R30, R28.reuse ;  /* 0x0000001c001e9202 */ /* 0x080fe20000000f00 */
[C---:B------:R-:W-:Y:S01]  /*0680*/  @!P1 IMAD R7, R5.reuse, R17, R0 ;  /* 0x0000001105079224 */ /* 0x040fe200078e0200 */
[----:B------:R-:W-:Y:S02]  /*0690*/  @!P5 MOV R6, R28 ;  /* 0x0000001c0006d202 */ /* 0x000fe40000000f00 */
[----:B------:R-:W0:Y:S01]  /*06a0*/  @!P4 LDC.64 R50, c[0x0][0x220] ;  /* 0x00008800ff32cb82 */ /* 0x000e220000000a00 */
[----:B------:R-:W-:Y:S01]  /*06b0*/  @!P1 IMAD.WIDE.U32 R4, R5, R16, R30 ;  /* 0x0000001005049225 */ /* 0x000fe200078e001e */
[----:B------:R-:W-:-:S02]  /*06c0*/  @P3 LOP3.LUT R92, R92, 0x10, RZ, 0xfc, !PT ;  /* 0x000000105c5c3812 */ /* 0x000fc400078efcff */
[----:B------:R-:W-:Y:S02]  /*06d0*/  IADD3 R78, R86, 0x80, RZ ;  /* 0x00000080564e7810 */ /* 0x000fe40007ffe0ff */
[----:B------:R-:W-:Y:S02]  /*06e0*/  @!P1 IADD3 R0, R5, R7, RZ ;  /* 0x0000000705009210 */ /* 0x000fe40007ffe0ff */
[----:B------:R-:W0:Y:S01]  /*06f0*/  @!P3 LDC.64 R16, c[0x0][0x270] ;  /* 0x00009c00ff10bb82 */ /* 0x000e220000000a00 */
[C---:B-1----:R-:W-:Y:S02]  /*0700*/  @!P1 LEA R42, P0, R4.reuse, R42, 0x2 ;  /* 0x0000002a042a9211 */ /* 0x042fe400078010ff */
[----:B------:R-:W-:Y:S02]  /*0710*/  @!P5 MOV R7, R31 ;  /* 0x0000001f0007d202 */ /* 0x000fe40000000f00 */
[----:B------:R-:W-:Y:S01]  /*0720*/  @!P1 LEA.HI.X R43, R4, R43, R0, 0x2, P0 ;  /* 0x0000002b042b9211 */ /* 0x000fe200000f1400 */
[----:B----4-:R-:W-:Y:S01]  /*0730*/  @!P2 IMAD R0, R87, R12, RZ ;  /* 0x0000000c5700a224 */ /* 0x010fe200078e02ff */
[----:B------:R-:W-:Y:S01]  /*0740*/  @!P2 MOV R4, R28 ;  /* 0x0000001c0004a202 */ /* 0x000fe20000000f00 */
[----:B------:R-:W-:Y:S01]  /*0750*/  @!P5 IMAD.WIDE.U32 R6, R9, R18, R6 ;  /* 0x000000120906d225 */ /* 0x000fe200078e0006 */
[----:B------:R-:W-:Y:S01]  /*0760*/  @!P2 MOV R5, R31 ;  /* 0x0000001f0005a202 */ /* 0x000fe20000000f00 */
[----:B------:R-:W1:Y:S01]  /*0770*/  @!P3 LDC.64 R24, c[0x0][0x220] ;  /* 0x00008800ff18bb82 */ /* 0x000e620000000a00 */
[----:B------:R-:W-:Y:S01]  /*0780*/  LOP3.LUT R92, R92, 0xffffffdf, RZ, 0xc0, !PT ;  /* 0xffffffdf5c5c7812 */ /* 0x000fe200078ec0ff */
[C---:B------:R-:W-:Y:S01]  /*0790*/  @!P2 IMAD R9, R86.reuse, R13, R0 ;  /* 0x0000000d5609a224 */ /* 0x040fe200078e0200 */
[----:B------:R-:W-:Y:S01]  /*07a0*/  @!P5 IADD3 R0, R7, R11, RZ ;  /* 0x0000000b0700d210 */ /* 0x000fe20007ffe0ff */
[----:B------:R-:W-:Y:S01]  /*07b0*/  @!P2 IMAD.WIDE.U32 R4, R86, R12, R4 ;  /* 0x0000000c5604a225 */ /* 0x000fe200078e0004 */
[----:B-----5:R-:W-:-:S02]  /*07c0*/  @!P5 LEA R44, P0, R6, R44, 0x2 ;  /* 0x0000002c062cd211 */ /* 0x020fc400078010ff */
[----:B------:R-:W-:Y:S01]  /*07d0*/  SHF.R.S32.HI R81, RZ, 0x1f, R78 ;  /* 0x0000001fff517819 */ /* 0x000fe2000001144e */
[----:B---3--:R-:W-:Y:S01]  /*07e0*/  @!P4 IMAD R7, R91, R14, RZ ;  /* 0x0000000e5b07c224 */ /* 0x008fe200078e02ff */
[----:B------:R-:W-:Y:S02]  /*07f0*/  @!P5 LEA.HI.X R45, R6, R45, R0, 0x2, P0 ;  /* 0x0000002d062dd211 */ /* 0x000fe400000f1400 */
[----:B------:R-:W-:Y:S01]  /*0800*/  @!P2 IADD3 R0, R5, R9, RZ ;  /* 0x000000090500a210 */ /* 0x000fe20007ffe0ff */
[----:B------:R-:W-:Y:S01]  /*0810*/  @!P4 IMAD R11, R88, R15, R7 ;  /* 0x0000000f580bc224 */ /* 0x000fe200078e0207 */
[C---:B--2---:R-:W-:Y:S01]  /*0820*/  @!P2 LEA R26, P0, R4.reuse, R26, 0x2 ;  /* 0x0000001a041aa211 */ /* 0x044fe200078010ff */
[----:B0-----:R-:W-:Y:S01]  /*0830*/  @!P3 IMAD R8, R93, R16, RZ ;  /* 0x000000105d08b224 */ /* 0x001fe200078e02ff */
[----:B------:R-:W-:Y:S02]  /*0840*/  @!P4 MOV R6, R28 ;  /* 0x0000001c0006c202 */ /* 0x000fe40000000f00 */
[----:B------:R-:W-:Y:S01]  /*0850*/  @!P4 MOV R7, R31 ;  /* 0x0000001f0007c202 */ /* 0x000fe20000000f00 */
[----:B------:R-:W-:Y:S01]  /*0860*/  @!P3 IMAD R9, R89, R17, R8 ;  /* 0x000000115909b224 */ /* 0x000fe200078e0208 */
[----:B------:R-:W-:-:S02]  /*0870*/  @!P2 LEA.HI.X R27, R4, R27, R0, 0x2, P0 ;  /* 0x0000001b041ba211 */ /* 0x000fc400000f1400 */
[----:B------:R-:W-:Y:S01]  /*0880*/  @!P3 MOV R4, R28 ;  /* 0x0000001c0004b202 */ /* 0x000fe20000000f00 */
[----:B------:R-:W-:Y:S01]  /*0890*/  @!P4 IMAD.WIDE.U32 R6, R88, R14, R6 ;  /* 0x0000000e5806c225 */ /* 0x000fe200078e0006 */
[----:B------:R-:W-:Y:S02]  /*08a0*/  @!P3 MOV R5, R31 ;  /* 0x0000001f0005b202 */ /* 0x000fe40000000f00 */
[----:B------:R-:W-:Y:S02]  /*08b0*/  IADD3 R76, R86, 0xa0, RZ ;  /* 0x000000a0564c7810 */ /* 0x000fe40007ffe0ff */
[----:B------:R-:W-:Y:S01]  /*08c0*/  @!P4 IADD3 R0, R7, R11, RZ ;  /* 0x0000000b0700c210 */ /* 0x000fe20007ffe0ff */
[----:B------:R-:W-:Y:S01]  /*08d0*/  @!P3 IMAD.WIDE.U32 R4, R89, R16, R4 ;  /* 0x000000105904b225 */ /* 0x000fe200078e0004 */
[----:B------:R-:W-:Y:S02]  /*08e0*/  @!P4 LEA R50, P0, R6, R50, 0x2 ;  /* 0x000000320632c211 */ /* 0x000fe400078010ff */
[----:B------:R-:W-:-:S02]  /*08f0*/  SHF.R.S32.HI R79, RZ, 0x1f, R76 ;  /* 0x0000001fff4f7819 */ /* 0x000fc4000001144c */
[----:B------:R-:W-:Y:S02]  /*0900*/  @!P4 LEA.HI.X R51, R6, R51, R0, 0x2, P0 ;  /* 0x000000330633c211 */ /* 0x000fe400000f1400 */
[----:B------:R-:W-:Y:S02]  /*0910*/  @!P3 IADD3 R0, R5, R9, RZ ;  /* 0x000000090500b210 */ /* 0x000fe40007ffe0ff */
[----:B-1----:R-:W-:Y:S02]  /*0920*/  @!P3 LEA R24, P0, R4, R24, 0x2 ;  /* 0x000000180418b211 */ /* 0x002fe400078010ff */
[----:B------:R-:W-:Y:S02]  /*0930*/  IADD3 R74, R86, 0xc0, RZ ;  /* 0x000000c0564a7810 */ /* 0x000fe40007ffe0ff */
[----:B------:R-:W-:Y:S02]  /*0940*/  @!P3 LEA.HI.X R25, R4, R25, R0, 0x2, P0 ;  /* 0x000000190419b211 */ /* 0x000fe400000f1400 */
[----:B------:R-:W-:-:S02]  /*0950*/  ISETP.GE.U32.AND P0, PT, R80, UR12, PT ;  /* 0x0000000c50007c0c */ /* 0x000fc4000bf06070 */
[----:B------:R-:W-:Y:S02]  /*0960*/  SHF.R.S32.HI R77, RZ, 0x1f, R74 ;  /* 0x0000001fff4d7819 */ /* 0x000fe4000001144a */
[----:B------:R-:W-:Y:S02]  /*0970*/  ISETP.GE.OR.EX P1, PT, R83, UR13, P6, P0 ;  /* 0x0000000d53007c0c */ /* 0x000fe4000b726700 */
[C---:B------:R-:W-:Y:S02]  /*0980*/  IADD3 R72, R86.reuse, 0xe0, RZ ;  /* 0x000000e056487810 */ /* 0x040fe40007ffe0ff */
[----:B------:R-:W-:Y:S02]  /*0990*/  IADD3 R70, R86, 0x100, RZ ;  /* 0x0000010056467810 */ /* 0x000fe40007ffe0ff */
[----:B------:R-:W-:Y:S02]  /*09a0*/  SHF.R.S32.HI R75, RZ, 0x1f, R72 ;  /* 0x0000001fff4b7819 */ /* 0x000fe40000011448 */
[----:B------:R-:W-:-:S02]  /*09b0*/  SHF.R.S32.HI R73, RZ, 0x1f, R70 ;  /* 0x0000001fff497819 */ /* 0x000fc40000011446 */
[----:B------:R-:W-:Y:S02]  /*09c0*/  ISETP.GE.U32.AND P4, PT, R70, UR12, PT ;  /* 0x0000000c46007c0c */ /* 0x000fe4000bf86070 */
[----:B------:R-:W-:Y:S01]  /*09d0*/  IADD3 R68, R86, 0x120, RZ ;  /* 0x0000012056447810 */ /* 0x000fe20007ffe0ff */
[----:B------:R-:W0:Y:S01]  /*09e0*/  @!P1 LDC.64 R6, c[0x0][0x270] ;  /* 0x00009c00ff069b82 */ /* 0x000e220000000a00 */
[----:B------:R-:W-:Y:S02]  /*09f0*/  @!P1 MOV R4, R28 ;  /* 0x0000001c00049202 */ /* 0x000fe40000000f00 */
[----:B------:R-:W-:Y:S02]  /*0a00*/  @!P1 MOV R5, R31 ;  /* 0x0000001f00059202 */ /* 0x000fe40000000f00 */
[----:B------:R-:W-:Y:S02]  /*0a10*/  @P1 LOP3.LUT R92, R92, 0x20, RZ, 0xfc, !PT ;  /* 0x000000205c5c1812 */ /* 0x000fe400078efcff */
[----:B------:R-:W-:Y:S01]  /*0a20*/  ISETP.GE.OR.EX P4, PT, R73, UR13, P6, P4 ;  /* 0x0000000d49007c0c */ /* 0x000fe2000b786740 */
[----:B------:R-:W1:Y:S01]  /*0a30*/  @!P1 LDC.64 R22, c[0x0][0x220] ;  /* 0x00008800ff169b82 */ /* 0x000e620000000a00 */
[----:B------:R-:W-:-:S02]  /*0a40*/  LOP3.LUT R92, R92, 0xffffffbf, RZ, 0xc0, !PT ;  /* 0xffffffbf5c5c7812 */ /* 0x000fc400078ec0ff */
[----:B------:R-:W-:Y:S02]  /*0a50*/  SHF.R.S32.HI R71, RZ, 0x1f, R68 ;  /* 0x0000001fff477819 */ /* 0x000fe40000011444 */
[----:B------:R-:W-:Y:S02]  /*0a60*/  ISETP.GE.U32.AND P3, PT, R68, UR12, PT ;  /* 0x0000000c44007c0c */ /* 0x000fe4000bf66070 */
[----:B------:R-:W-:Y:S02]  /*0a70*/  IADD3 R66, R86, 0x140, RZ ;  /* 0x0000014056427810 */ /* 0x000fe40007ffe0ff */
[----:B------:R-:W-:Y:S02]  /*0a80*/  ISETP.GE.OR.EX P3, PT, R71, UR13, P6, P3 ;  /* 0x0000000d47007c0c */ /* 0x000fe4000b766730 */
[----:B------:R-:W-:Y:S01]  /*0a90*/  SHF.R.S32.HI R69, RZ, 0x1f, R66 ;  /* 0x0000001fff457819 */ /* 0x000fe20000011442 */
[----:B------:R-:W2:Y:S01]  /*0aa0*/  @!P4 LDC.64 R12, c[0x0][0x220] ;  /* 0x00008800ff0ccb82 */ /* 0x000ea20000000a00 */
[----:B------:R-:W-:-:S02]  /*0ab0*/  ISETP.GE.U32.AND P2, PT, R66, UR12, PT ;  /* 0x0000000c42007c0c */ /* 0x000fc4000bf46070 */
[----:B------:R-:W-:Y:S01]  /*0ac0*/  IADD3 R64, R86, 0x160, RZ ;  /* 0x0000016056407810 */ /* 0x000fe20007ffe0ff */
[-C--:B0-----:R-:W-:Y:S01]  /*0ad0*/  @!P1 IMAD R0, R83, R6.reuse, RZ ;  /* 0x0000000653009224 */ /* 0x081fe200078e02ff */
[----:B------:R-:W-:Y:S01]  /*0ae0*/  ISETP.GE.OR.EX P2, PT, R69, UR13, P6, P2 ;  /* 0x0000000d45007c0c */ /* 0x000fe2000b746720 */
[----:B------:R-:W-:Y:S01]  /*0af0*/  @!P1 IMAD.WIDE.U32 R4, R80, R6, R4 ;  /* 0x0000000650049225 */ /* 0x000fe200078e0004 */
[----:B------:R-:W-:Y:S02]  /*0b00*/  SHF.R.S32.HI R67, RZ, 0x1f, R64 ;  /* 0x0000001fff437819 */ /* 0x000fe40000011440 */
[----:B------:R-:W-:Y:S01]  /*0b10*/  IADD3 R39, R86, 0x1e0, RZ ;  /* 0x000001e056277810 */ /* 0x000fe20007ffe0ff */
[----:B------:R-:W-:Y:S01]  /*0b20*/  @!P1 IMAD R7, R80, R7, R0 ;  /* 0x0000000750079224 */ /* 0x000fe200078e0200 */
[----:B------:R-:W0:Y:S01]  /*0b30*/  @!P3 LDC.64 R8, c[0x0][0x220] ;  /* 0x00008800ff08bb82 */ /* 0x000e220000000a00 */
[----:B-1----:R-:W-:Y:S02]  /*0b40*/  @!P1 LEA R22, P0, R4, R22, 0x2 ;  /* 0x0000001604169211 */ /* 0x002fe400078010ff */
[----:B------:R-:W-:-:S02]  /*0b50*/  SHF.R.S32.HI R37, RZ, 0x1f, R39 ;  /* 0x0000001fff257819 */ /* 0x000fc40000011427 */
[----:B------:R-:W-:Y:S02]  /*0b60*/  @!P1 IADD3 R0, R5, R7, RZ ;  /* 0x0000000705009210 */ /* 0x000fe40007ffe0ff */
[----:B------:R-:W-:Y:S01]  /*0b70*/  P2R R52, PR, RZ, 0x10 ;  /* 0x00000010ff347803 */ /* 0x000fe20000000000 */
[----:B------:R-:W1:Y:S01]  /*0b80*/  @!P2 LDC.64 R10, c[0x0][0x220] ;  /* 0x00008800ff0aab82 */ /* 0x000e620000000a00 */
[----:B------:R-:W-:Y:S02]  /*0b90*/  @!P1 LEA.HI.X R23, R4, R23, R0, 0x2, P0 ;  /* 0x0000001704179211 */ /* 0x000fe400000f1400 */
[----:B------:R-:W-:Y:S02]  /*0ba0*/  ISETP.GE.U32.AND P0, PT, R78, UR12, PT ;  /* 0x0000000c4e007c0c */ /* 0x000fe4000bf06070 */
[----:B------:R-:W-:Y:S02]  /*0bb0*/  P2R R38, PR, RZ, 0x20 ;  /* 0x00000020ff267803 */ /* 0x000fe40000000000 */
        /* <DEDUP_REMOVED lines=330> */
.L_x_3100:
[----:B------:R-:W-:Y:S05]  /*2060*/  BSYNC B0 ;  /* 0x0000000000007941 */ /* 0x000fea0003800000 */
.L_x_3099:
        /* <DEDUP_REMOVED lines=14> */
[----:B------:R-:W-:Y:S02]  /*2150*/  SHF.L.U32 R11, R8, 0x1, RZ ;  /* 0x00000001080b7819 */ /* 0x000fe400000006ff */
[----:B------:R-:W-:Y:S02]  /*2160*/  ISETP.NE.AND P6, PT, R17, -0x1, PT ;  /* 0xffffffff1100780c */ /* 0x000fe40003fc5270 */
[----:B-1----:R-:W-:Y:S01]  /*2170*/  IADD3 R9, R9, R10, RZ ;  /* 0x0000000a09097210 */ /* 0x002fe20007ffe0ff */
[----:B--2---:R-:W-:-:S04]  /*2180*/  IMAD.WIDE R6, R11, 0x4, R6 ;  /* 0x000000040b067825 */ /* 0x004fc800078e0206 */
[----:B------:R-:W-:Y:S02]  /*2190*/  IMAD R11, R15, UR5, R10 ;  /* 0x000000050f0b7c24 */ /* 0x000fe4000f8e020a */
[----:B---3--:R-:W-:-:S04]  /*21a0*/  IMAD.WIDE.U32 R4, R9, 0x4, R4 ;  /* 0x0000000409047825 */ /* 0x008fc800078e0004 */
[----:B------:R-:W-:-:S05]  /*21b0*/  IMAD.WIDE.U32 R6, R11, 0x8, R6 ;  /* 0x000000080b067825 */ /* 0x000fca00078e0006 */
[----:B------:R0:W-:Y:S01]  /*21c0*/  STG.E.64 desc[UR8][R6.64], R24 ;  /* 0x0000001806007986 */ /* 0x0001e2000c101b08 */
[----:B------:R-:W-:Y:S06]  /*21d0*/  MEMBAR.ALL.GPU ;  /* 0x0000000000007992 */ /* 0x000fec000000a000 */
[----:B------:R-:W-:-:S00]  /*21e0*/  ERRBAR ;  /* 0x00000000000079ab */ /* 0x000fc00000000000 */
[----:B------:R-:W-:Y:S06]  /*21f0*/  CGAERRBAR ;  /* 0x00000000000075ab */ /* 0x000fec0000000000 */
[----:B------:R0:W-:Y:S01]  /*2200*/  REDG.E.ADD.S32.STRONG.GPU desc[UR8][R4.64], R13 ;  /* 0x0000000d0400798e */ /* 0x0001e2000c10e388 */
[----:B------:R-:W-:Y:S05]  /*2210*/  @!P6 BRA `(.L_x_3102) ;  /* 0x000000000014e947 */ /* 0x000fea0003800000 */
.L_x_3103:
[----:B0-----:R-:W2:Y:S04]  /*2220*/  LDG.E.STRONG.GPU R6, desc[UR8][R4.64] ;  /* 0x0000000804067981 */ /* 0x001ea8000c1ef900 */
[----:B--2---:R-:W-:Y:S01]  /*2230*/  CCTL.IVALL ;  /* 0x00000000ff00798f */ /* 0x004fe20002000000 */
[----:B------:R-:W-:Y:S05]  /*2240*/  YIELD ;  /* 0x0000000000007946 */ /* 0x000fea0003800000 */
[----:B------:R-:W-:-:S13]  /*2250*/  ISETP.NE.AND P6, PT, R6, R17, PT ;  /* 0x000000110600720c */ /* 0x000fda0003fc5270 */
[----:B------:R-:W-:Y:S05]  /*2260*/  @P6 BRA `(.L_x_3103) ;  /* 0xfffffffc00ec6947 */ /* 0x000fea000383ffff */
.L_x_3102:
        /* <DEDUP_REMOVED lines=12> */
.L_x_3105:
        /* <DEDUP_REMOVED lines=23> */
[----:B------:R-:W-:Y:S01]  /*24a0*/  @!P6 SHF.L.U32 R11, R11, 0x1, RZ ;  /* 0x000000010b0be819 */ /* 0x000fe200000006ff */
[----:B-1----:R-:W-:-:S04]  /*24b0*/  @!P6 IMAD R9, R13, R10, R12 ;  /* 0x0000000a0d09e224 */ /* 0x002fc800078e020c */
[----:B--2---:R-:W-:-:S04]  /*24c0*/  @!P6 IMAD.WIDE R6, R11, 0x4, R6 ;  /* 0x000000040b06e825 */ /* 0x004fc800078e0206 */
        /* <DEDUP_REMOVED lines=38> */
.L_x_3104:
        /* <DEDUP_REMOVED lines=18> */
.L_x_3107:
[----:B------:R-:W-:Y:S05]  /*2850*/  BSYNC B0 ;  /* 0x0000000000007941 */ /* 0x000fea0003800000 */
.L_x_3106:
        /* <DEDUP_REMOVED lines=30> */
[----:B------:R-:W2:Y:S02]  /*2a40*/  @!P6 LDG.E.64 R4, desc[UR8][R4.64] ;  /* 0x000000080404e981 */ /* 0x000ea4000c1e1b00 */
[----:B--2---:R-:W-:Y:S01]  /*2a50*/  @!P6 FADD.FTZ R24, R24, R4 ;  /* 0x000000041818e221 */ /* 0x004fe20000010000 */
[----:B------:R-:W-:-:S07]  /*2a60*/  @!P6 FADD.FTZ R25, R25, R5 ;  /* 0x000000051919e221 */ /* 0x000fce0000010000 */
.L_x_3101:
        /* <DEDUP_REMOVED lines=24> */
[----:B------:R-:W-:Y:S06]  /*2bf0*/  BAR.SYNC.DEFER_BLOCKING 0x0 ;  /* 0x0000000000007b1d */ /* 0x000fec0000010000 */
[----:B0-----:R-:W2:Y:S04]  /*2c00*/  LDG.E.U16 R2, desc[UR8][R10.64] ;  /* 0x000000080a027981 */ /* 0x001ea8000c1e1500 */
[----:B------:R-:W3:Y:S04]  /*2c10*/  LDG.E.U16 R3, desc[UR8][R10.64+0x2] ;  /* 0x000002080a037981 */ /* 0x000ee8000c1e1500 */
[----:B------:R-:W4:Y:S04]  /*2c20*/  LDG.E.U16 R5, desc[UR8][R12.64] ;  /* 0x000000080c057981 */ /* 0x000f28000c1e1500 */
[----:B------:R-:W5:Y:S04]  /*2c30*/  LDG.E.U16 R4, desc[UR8][R12.64+0x2] ;  /* 0x000002080c047981 */ /* 0x000f68000c1e1500 */
[----:B------:R-:W0:Y:S02]  /*2c40*/  LDS.64 R6, [UR6+0x98] ;  /* 0x00009806ff067984 */ /* 0x000e240008000a00 */
[----:B0-----:R-:W-:-:S04]  /*2c50*/  FMUL.FTZ R6, R6, UR7 ;  /* 0x0000000706067c20 */ /* 0x001fc80008410000 */
[----:B------:R-:W-:-:S04]  /*2c60*/  FMUL.FTZ R8, R6, R6 ;  /* 0x0000000606087220 */ /* 0x000fc80000410000 */
[----:B------:R-:W-:-:S05]  /*2c70*/  FFMA.FTZ R7, R7, UR7, -R8 ;  /* 0x0000000707077c23 */ /* 0x000fca0008010808 */
[----:B------:R-:W-:-:S13]  /*2c80*/  FSETP.GTU.FTZ.AND P5, PT, R7, RZ, PT ;  /* 0x000000ff0700720b */ /* 0x000fda0003fbc000 */
[----:B------:R-:W0:Y:S01]  /*2c90*/  @P5 LDC R8, c[0x0][0x238] ;  /* 0x00008e00ff085b82 */ /* 0x000e220000000800 */
[----:B------:R-:W-:Y:S01]  /*2ca0*/  ISETP.NE.AND P6, PT, RZ, UR10, PT ;  /* 0x0000000aff007c0c */ /* 0x000fe2000bfc5270 */
[----:B0-----:R-:W-:Y:S01]  /*2cb0*/  @P5 FADD.FTZ R9, R7, R8 ;  /* 0x0000000807095221 */ /* 0x001fe20000010000 */
[----:B------:R-:W-:-:S05]  /*2cc0*/  HFMA2.MMA R7, -RZ, RZ, 1.875, 0 ;  /* 0x3f800000ff077435 */ /* 0x000fca00000001ff */
[----:B------:R-:W0:Y:S05]  /*2cd0*/  LDC R8, c[0x0][0x294] ;  /* 0x0000a500ff087b82 */ /* 0x000e2a0000000800 */
[----:B------:R-:W1:Y:S01]  /*2ce0*/  @P5 MUFU.RSQ R7, R9 ;  /* 0x0000000900075308 */ /* 0x000e620000001400 */
[C---:B------:R-:W-:Y:S01]  /*2cf0*/  FADD.FTZ R38, -R6.reuse, R38 ;  /* 0x0000002606267221 */ /* 0x040fe20000010100 */
[C---:B------:R-:W-:Y:S01]  /*2d00*/  FADD.FTZ R14, -R6.reuse, R39 ;  /* 0x00000027060e7221 */ /* 0x040fe20000010100 */
[C---:B------:R-:W-:Y:S01]  /*2d10*/  FADD.FTZ R40, -R6.reuse, R40 ;  /* 0x0000002806287221 */ /* 0x040fe20000010100 */
[----:B------:R-:W-:Y:S02]  /*2d20*/  FADD.FTZ R18, -R6, R41 ;  /* 0x0000002906127221 */ /* 0x000fe40000010100 */
[-C--:B-1----:R-:W-:Y:S01]  /*2d30*/  FMUL.FTZ R14, R14, R7.reuse ;  /* 0x000000070e0e7220 */ /* 0x082fe20000410000 */
[----:B------:R-:W-:Y:S01]  /*2d40*/  FMUL.FTZ R38, R38, R7 ;  /* 0x0000000726267220 */ /* 0x000fe20000410000 */
[----:B--2---:R-:W-:-:S02]  /*2d50*/  SHF.L.U32 R2, R2, 0x10, RZ ;  /* 0x0000001002027819 */ /* 0x004fc400000006ff */
[----:B---3--:R-:W-:Y:S02]  /*2d60*/  SHF.L.U32 R3, R3, 0x10, RZ ;  /* 0x0000001003037819 */ /* 0x008fe400000006ff */
[----:B----4-:R-:W-:Y:S02]  /*2d70*/  SHF.L.U32 R5, R5, 0x10, RZ ;  /* 0x0000001005057819 */ /* 0x010fe400000006ff */
[----:B-----5:R-:W-:-:S03]  /*2d80*/  SHF.L.U32 R4, R4, 0x10, RZ ;  /* 0x0000001004047819 */ /* 0x020fc600000006ff */
[----:B------:R-:W-:Y:S02]  /*2d90*/  FFMA.FTZ R10, R2, R38, R5 ;  /* 0x00000026020a7223 */ /* 0x000fe40000010005 */
        /* <DEDUP_REMOVED lines=12> */
.L_x_3108:
        /* <DEDUP_REMOVED lines=14> */
.L_x_3110:
[----:B------:R-:W-:Y:S05]  /*2f40*/  BSYNC B0 ;  /* 0x0000000000007941 */ /* 0x000fea0003800000 */
.L_x_3109:
        /* <DEDUP_REMOVED lines=17> */
.L_x_3111:
        /* <DEDUP_REMOVED lines=14> */
.L_x_3113:
[----:B------:R-:W-:Y:S05]  /*3140*/  BSYNC B0 ;  /* 0x0000000000007941 */ /* 0x000fea0003800000 */
.L_x_3112:
        /* <DEDUP_REMOVED lines=17> */
.L_x_3114:
        /* <DEDUP_REMOVED lines=14> */
.L_x_3116:
[----:B------:R-:W-:Y:S05]  /*3340*/  BSYNC B0 ;  /* 0x0000000000007941 */ /* 0x000fea0003800000 */
.L_x_3115:
        /* <DEDUP_REMOVED lines=17> */
.L_x_3117:
        /* <DEDUP_REMOVED lines=14> */
.L_x_3119:
[----:B------:R-:W-:Y:S05]  /*3540*/  BSYNC B0 ;  /* 0x0000000000007941 */ /* 0x000fea0003800000 */
.L_x_3118:
        /* <DEDUP_REMOVED lines=17> */
.L_x_3120:
        /* <DEDUP_REMOVED lines=14> */
.L_x_3122:
[----:B------:R-:W-:Y:S05]  /*3740*/  BSYNC B0 ;  /* 0x0000000000007941 */ /* 0x000fea0003800000 */
.L_x_3121:
        /* <DEDUP_REMOVED lines=17> */
.L_x_3123:
[----:B------:R-:W-:Y:S01]  /*3860*/  LOP3.LUT P5, RZ, R92, 0x80, RZ, 0xc0, !PT ;  /* 0x000000805cff7812 */ /* 0x000fe200078ac0ff */
[----:B------:R-:W-:-:S12]  /*3870*/  BSSY B0, `(.L_x_3124) ;  /* 0x000000d000007945 */ /* 0x000fd80003800000 */
[----:B------:R-:W-:Y:S05]  /*3880*/  @P5 BRA `(.L_x_3125) ;  /* 0x00000000002c5947 */ /* 0x000fea0003800000 */
[----:B------:R-:W-:Y:S01]  /*3890*/  ULDC.64 UR6, c[0x0][0x270] ;  /* 0x00009c0000067ab9 */ /* 0x000fe20000000a00 */
[----:B01----:R-:W-:Y:S01]  /*38a0*/  MOV R10, R28 ;  /* 0x0000001c000a7202 */ /* 0x003fe20000000f00 */
        /* <DEDUP_REMOVED lines=9> */
.L_x_3125:
[----:B------:R-:W-:Y:S05]  /*3940*/  BSYNC B0 ;  /* 0x0000000000007941 */ /* 0x000fea0003800000 */
.L_x_3124:
        /* <DEDUP_REMOVED lines=17> */
.L_x_3126:
[----:B------:R-:W-:Y:S01]  /*3a60*/  LOP3.LUT P5, RZ, R92, 0x100, RZ, 0xc0, !PT ;  /* 0x000001005cff7812 */ /* 0x000fe200078ac0ff */
[----:B------:R-:W-:-:S12]  /*3a70*/  BSSY B0, `(.L_x_3127) ;  /* 0x000000d000007945 */ /* 0x000fd80003800000 */
[----:B------:R-:W-:Y:S05]  /*3a80*/  @P5 BRA `(.L_x_3128) ;  /* 0x00000000002c5947 */ /* 0x000fea0003800000 */
[----:B------:R-:W-:Y:S01]  /*3a90*/  ULDC.64 UR6, c[0x0][0x270] ;  /* 0x00009c0000067ab9 */ /* 0x000fe20000000a00 */
[----:B012---:R-:W-:Y:S01]  /*3aa0*/  MOV R10, R28 ;  /* 0x0000001c000a7202 */ /* 0x007fe20000000f00 */
        /* <DEDUP_REMOVED lines=9> */
.L_x_3128:
[----:B------:R-:W-:Y:S05]  /*3b40*/  BSYNC B0 ;  /* 0x0000000000007941 */ /* 0x000fea0003800000 */
.L_x_3127:
        /* <DEDUP_REMOVED lines=11> */
[----:B-123--:R-:W-:-:S07]  /*3c00*/  FADD.FTZ R10, R9, 1 ;  /* 0x3f800000090a7421 */ /* 0x00efce0000010000 */
[----:B------:R-:W1:Y:S01]  /*3c10*/  MUFU.RCP R11, R10 ;  /* 0x0000000a000b7308 */ /* 0x000e620000001000 */
[----:B0-----:R-:W-:-:S07]  /*3c20*/  FADD.FTZ R13, R12, 1 ;  /* 0x3f8000000c0d7421 */ /* 0x001fce0000010000 */
[----:B------:R-:W0:Y:S01]  /*3c30*/  MUFU.RCP R14, R13 ;  /* 0x0000000d000e7308 */ /* 0x000e220000001000 */
[----:B-1----:R-:W-:Y:S01]  /*3c40*/  FMUL.FTZ R52, R52, R11 ;  /* 0x0000000b34347220 */ /* 0x002fe20000410000 */
[----:B0-----:R-:W-:-:S07]  /*3c50*/  FMUL.FTZ R53, R53, R14 ;  /* 0x0000000e35357220 */ /* 0x001fce0000410000 */
.L_x_3129:
[----:B------:R-:W-:Y:S01]  /*3c60*/  LOP3.LUT P5, RZ, R92, 0x2, RZ, 0xc0, !PT ;  /* 0x000000025cff7812 */ /* 0x000fe200078ac0ff */
[----:B------:R-:W-:-:S12]  /*3c70*/  BSSY B0, `(.L_x_3130) ;  /* 0x000000d000007945 */ /* 0x000fd80003800000 */
[----:B------:R-:W-:Y:S05]  /*3c80*/  @P5 BRA `(.L_x_3131) ;  /* 0x00000000002c5947 */ /* 0x000fea0003800000 */
[----:B------:R-:W-:Y:S01]  /*3c90*/  ULDC.64 UR6, c[0x0][0x270] ;  /* 0x00009c0000067ab9 */ /* 0x000fe20000000a00 */
[----:B0123--:R-:W-:Y:S01]  /*3ca0*/  MOV R10, R28 ;  /* 0x0000001c000a7202 */ /* 0x00ffe20000000f00 */
        /* <DEDUP_REMOVED lines=9> */
.L_x_3131:
[----:B------:R-:W-:Y:S05]  /*3d40*/  BSYNC B0 ;  /* 0x0000000000007941 */ /* 0x000fea0003800000 */
.L_x_3130:
[-C--:B------:R-:W-:Y:S01]  /*3d50*/  FMUL.FTZ R54, R54, R7.reuse ;  /* 0x0000000736367220 */ /* 0x080fe20000410000 */
[----:B------:R-:W-:Y:S01]  /*3d60*/  FMUL.FTZ R18, R18, R7 ;  /* 0x0000000712127220 */ /* 0x000fe20000410000 */
[C---:B------:R-:W-:Y:S01]  /*3d70*/  FADD.FTZ R56, -R6.reuse, R56 ;  /* 0x0000003806387221 */ /* 0x040fe20000010100 */
[----:B------:R-:W-:Y:S01]  /*3d80*/  FADD.FTZ R16, -R6, R57 ;  /* 0x0000003906107221 */ /* 0x000fe20000010100 */
[----:B------:R-:W-:Y:S01]  /*3d90*/  SHF.R.U32.HI R15, RZ, 0x4, R82 ;  /* 0x00000004ff0f7819 */ /* 0x000fe20000011652 */
[----:B------:R-:W-:Y:S01]  /*3da0*/  FFMA.FTZ R54, R2, R54, R5 ;  /* 0x0000003602367223 */ /* 0x000fe20000010005 */
[----:B------:R-:W-:Y:S01]  /*3db0*/  FFMA.FTZ R55, R3, R18, R4 ;  /* 0x0000001203377223 */ /* 0x000fe20000010004 */
[----:B------:R-:W-:Y:S06]  /*3dc0*/  @!P6 BRA `(.L_x_3132) ;  /* 0x000000000028e947 */ /* 0x000fec0003800000 */
[----:B------:R-:W-:Y:S01]  /*3dd0*/  FMUL.FTZ R9, R54, -1.4426950216293334961 ;  /* 0xbfb8aa3b36097820 */ /* 0x000fe20000410000 */
[----:B0-----:R-:W-:-:S05]  /*3de0*/  FMUL.FTZ R12, R55, -1.4426950216293334961 ;  /* 0xbfb8aa3b370c7820 */ /* 0x001fca0000410000 */
[----:B------:R-:W1:Y:S08]  /*3df0*/  MUFU.EX2 R9, R9 ;  /* 0x0000000900097308 */ /* 0x000e700000000800 */
[----:B------:R-:W0:Y:S01]  /*3e00*/  MUFU.EX2 R12, R12 ;  /* 0x0000000c000c7308 */ /* 0x000e220000000800 */
[----:B-1234-:R-:W-:-:S07]  /*3e10*/  FADD.FTZ R10, R9, 1 ;  /* 0x3f800000090a7421 */ /* 0x01efce0000010000 */
[----:B------:R-:W1:Y:S01]  /*3e20*/  MUFU.RCP R11, R10 ;  /* 0x0000000a000b7308 */ /* 0x000e620000001000 */
[----:B0-----:R-:W-:-:S07]  /*3e30*/  FADD.FTZ R13, R12, 1 ;  /* 0x3f8000000c0d7421 */ /* 0x001fce0000010000 */
[----:B------:R-:W0:Y:S01]  /*3e40*/  MUFU.RCP R14, R13 ;  /* 0x0000000d000e7308 */ /* 0x000e220000001000 */
[----:B-1----:R-:W-:Y:S01]  /*3e50*/  FMUL.FTZ R54, R54, R11 ;  /* 0x0000000b36367220 */ /* 0x002fe20000410000 */
[----:B0-----:R-:W-:-:S07]  /*3e60*/  FMUL.FTZ R55, R55, R14 ;  /* 0x0000000e37377220 */ /* 0x001fce0000410000 */
.L_x_3132:
[----:B------:R-:W-:Y:S04]  /*3e70*/  BSSY B0, `(.L_x_3133) ;  /* 0x000000d000007945 */ /* 0x000fe80003800000 */
[----:B------:R-:W-:Y:S05]  /*3e80*/  @P4 BRA `(.L_x_3134) ;  /* 0x00000000002c4947 */ /* 0x000fea0003800000 */
[----:B------:R-:W-:Y:S01]  /*3e90*/  ULDC.64 UR6, c[0x0][0x270] ;  /* 0x00009c0000067ab9 */ /* 0x000fe20000000a00 */
[----:B01234-:R-:W-:Y:S01]  /*3ea0*/  MOV R10, R28 ;  /* 0x0000001c000a7202 */ /* 0x01ffe20000000f00 */
        /* <DEDUP_REMOVED lines=9> */
.L_x_3134:
[----:B------:R-:W-:Y:S05]  /*3f40*/  BSYNC B0 ;  /* 0x0000000000007941 */ /* 0x000fea0003800000 */
.L_x_3133:
[-C--:B------:R-:W-:Y:S01]  /*3f50*/  FMUL.FTZ R56, R56, R7.reuse ;  /* 0x0000000738387220 */ /* 0x080fe20000410000 */
[----:B------:R-:W-:Y:S01]  /*3f60*/  FMUL.FTZ R16, R16, R7 ;  /* 0x0000000710107220 */ /* 0x000fe20000410000 */
[----:B------:R-:W-:Y:S02]  /*3f70*/  IMAD R15, R8, UR5, R15 ;  /* 0x00000005080f7c24 */ /* 0x000fe4000f8e020f */
[----:B------:R-:W-:Y:S01]  /*3f80*/  FADD.FTZ R58, -R6, R58 ;  /* 0x0000003a063a7221 */ /* 0x000fe20000010100 */
[----:B------:R-:W-:Y:S01]  /*3f90*/  FFMA.FTZ R56, R2, R56, R5 ;  /* 0x0000003802387223 */ /* 0x000fe20000010005 */
[----:B------:R-:W-:Y:S01]  /*3fa0*/  FFMA.FTZ R57, R3, R16, R4 ;  /* 0x0000001003397223 */ /* 0x000fe20000010004 */
[----:B------:R-:W-:Y:S06]  /*3fb0*/  @!P6 BRA `(.L_x_3135) ;  /* 0x000000000028e947 */ /* 0x000fec0003800000 */
        /* <DEDUP_REMOVED lines=10> */
.L_x_3135:
[----:B------:R-:W-:Y:S04]  /*4060*/  BSSY B0, `(.L_x_3136) ;  /* 0x000000d000007945 */ /* 0x000fe80003800000 */
[----:B------:R-:W-:Y:S05]  /*4070*/  @P3 BRA `(.L_x_3137) ;  /* 0x00000000002c3947 */ /* 0x000fea0003800000 */
[----:B------:R-:W-:Y:S01]  /*4080*/  ULDC.64 UR6, c[0x0][0x270] ;  /* 0x00009c0000067ab9 */ /* 0x000fe20000000a00 */
[----:B------:R-:W-:Y:S01]  /*4090*/  MOV R8, R28 ;  /* 0x0000001c00087202 */ /* 0x000fe20000000f00 */
[----:B------:R-:W-:Y:S01]  /*40a0*/  IMAD R71, R71, UR6, RZ ;  /* 0x0000000647477c24 */ /* 0x000fe2000f8e02ff */
[----:B------:R-:W-:-:S03]  /*40b0*/  MOV R9, R31 ;  /* 0x0000001f00097202 */ /* 0x000fc60000000f00 */
[C---:B------:R-:W-:Y:S02]  /*40c0*/  IMAD R71, R68.reuse, UR7, R71 ;  /* 0x0000000744477c24 */ /* 0x040fe4000f8e0247 */
[----:B01234-:R-:W-:Y:S01]  /*40d0*/  IMAD.WIDE.U32 R10, R68, UR6, R8 ;  /* 0x00000006440a7c25 */ /* 0x01ffe2000f8e0008 */
[----:B------:R-:W-:Y:S02]  /*40e0*/  ULDC.64 UR6, c[0x0][0x210] ;  /* 0x0000840000067ab9 */ /* 0x000fe40000000a00 */
[----:B------:R-:W-:Y:S02]  /*40f0*/  LEA R8, P3, R10, UR6, 0x2 ;  /* 0x000000060a087c11 */ /* 0x000fe4000f8610ff */
[----:B------:R-:W-:-:S04]  /*4100*/  IADD3 R71, R11, R71, RZ ;  /* 0x000000470b477210 */ /* 0x000fc80007ffe0ff */
[----:B------:R-:W-:-:S05]  /*4110*/  LEA.HI.X R9, R10, UR7, R71, 0x2, P3 ;  /* 0x000000070a097c11 */ /* 0x000fca00098f1447 */
[----:B------:R0:W-:Y:S02]  /*4120*/  STG.E.64 desc[UR8][R8.64], R56 ;  /* 0x0000003808007986 */ /* 0x0001e4000c101b08 */
.L_x_3137:
[----:B------:R-:W-:Y:S05]  /*4130*/  BSYNC B0 ;  /* 0x0000000000007941 */ /* 0x000fea0003800000 */
.L_x_3136:
[C---:B0-----:R-:W-:Y:S01]  /*4140*/  IADD3 R12, R15.reuse, 0x1a0, RZ ;  /* 0x000001a00f0c7810 */ /* 0x041fe20007ffe0ff */
[----:B------:R-:W-:Y:S01]  /*4150*/  ULDC.64 UR6, c[0x0][0x278] ;  /* 0x00009e0000067ab9 */ /* 0x000fe20000000a00 */
[C---:B------:R-:W-:Y:S01]  /*4160*/  IADD3 R9, R15.reuse, 0x1c0, RZ ;  /* 0x000001c00f097810 */ /* 0x040fe20007ffe0ff */
[C---:B------:R-:W-:Y:S01]  /*4170*/  FADD.FTZ R14, -R6.reuse, R59 ;  /* 0x0000003b060e7221 */ /* 0x040fe20000010100 */
[----:B------:R-:W-:Y:S01]  /*4180*/  IADD3 R8, R15, 0x1e0, RZ ;  /* 0x000001e00f087810 */ /* 0x000fe20007ffe0ff */
[----:B------:R-:W-:Y:S01]  /*4190*/  FADD.FTZ R60, -R6, R60 ;  /* 0x0000003c063c7221 */ /* 0x000fe20000010100 */
[----:B------:R-:W-:Y:S01]  /*41a0*/  ISETP.GE.U32.AND P5, PT, R12, UR6, PT ;  /* 0x000000060c007c0c */ /* 0x000fe2000bfa6070 */
[C---:B------:R-:W-:Y:S01]  /*41b0*/  FADD.FTZ R16, -R6.reuse, R61 ;  /* 0x0000003d06107221 */ /* 0x040fe20000010100 */
[----:B------:R-:W-:Y:S01]  /*41c0*/  ISETP.GE.U32.AND P3, PT, R9, UR6, PT ;  /* 0x0000000609007c0c */ /* 0x000fe2000bf66070 */
[----:B------:R-:W-:Y:S01]  /*41d0*/  FADD.FTZ R62, -R6, R62 ;  /* 0x0000003e063e7221 */ /* 0x000fe20000010100 */
[----:B------:R-:W-:Y:S01]  /*41e0*/  ISETP.GE.U32.AND P4, PT, R8, UR6, PT ;  /* 0x0000000608007c0c */ /* 0x000fe2000bf86070 */
[C---:B------:R-:W-:Y:S01]  /*41f0*/  FADD.FTZ R18, -R6.reuse, R63 ;  /* 0x0000003f06127221 */ /* 0x040fe20000010100 */
[----:B------:R-:W-:Y:S01]  /*4200*/  SHF.R.S32.HI R23, RZ, 0x1f, R12 ;  /* 0x0000001fff177819 */ /* 0x000fe2000001140c */
[C---:B------:R-:W-:Y:S01]  /*4210*/  FADD.FTZ R32, -R6.reuse, R32 ;  /* 0x0000002006207221 */ /* 0x040fe20000010100 */
[----:B-1234-:R-:W-:Y:S01]  /*4220*/  SHF.R.S32.HI R11, RZ, 0x1f, R9 ;  /* 0x0000001fff0b7819 */ /* 0x01efe20000011409 */
[C---:B------:R-:W-:Y:S01]  /*4230*/  FADD.FTZ R20, -R6.reuse, R33 ;  /* 0x0000002106147221 */ /* 0x040fe20000010100 */
[----:B------:R-:W-:Y:S01]  /*4240*/  SHF.R.S32.HI R10, RZ, 0x1f, R8 ;  /* 0x0000001fff0a7819 */ /* 0x000fe20000011408 */
[C---:B------:R-:W-:Y:S01]  /*4250*/  FADD.FTZ R34, -R6.reuse, R34 ;  /* 0x0000002206227221 */ /* 0x040fe20000010100 */
[C---:B------:R-:W-:Y:S01]  /*4260*/  FADD.FTZ R24, -R6.reuse, R35 ;  /* 0x0000002306187221 */ /* 0x040fe20000010100 */
[C---:B------:R-:W-:Y:S01]  /*4270*/  FADD.FTZ R36, -R6.reuse, R36 ;  /* 0x0000002406247221 */ /* 0x040fe20000010100 */
[----:B------:R-:W-:Y:S01]  /*4280*/  ISETP.GE.AND.EX P5, PT, R23, UR7, PT, P5 ;  /* 0x0000000717007c0c */ /* 0x000fe2000bfa6350 */
[----:B------:R-:W-:Y:S01]  /*4290*/  FADD.FTZ R26, -R6, R37 ;  /* 0x00000025061a7221 */ /* 0x000fe20000010100 */
[----:B------:R-:W-:Y:S01]  /*42a0*/  ISETP.GE.AND.EX P3, PT, R11, UR7, PT, P3 ;  /* 0x000000070b007c0c */ /* 0x000fe2000bf66330 */
[-C--:B------:R-:W-:Y:S01]  /*42b0*/  FMUL.FTZ R58, R58, R7.reuse ;  /* 0x000000073a3a7220 */ /* 0x080fe20000410000 */
[----:B------:R-:W-:Y:S01]  /*42c0*/  ISETP.GE.AND.EX P4, PT, R10, UR7, PT, P4 ;  /* 0x000000070a007c0c */ /* 0x000fe2000bf86340 */
        /* <DEDUP_REMOVED lines=10> */
[----:B------:R-:W-:Y:S01]  /*4370*/  ISETP.GT.U32.OR P5, PT, R82, 0x1ff, P5 ;  /* 0x000001ff5200780c */ /* 0x000fe20002fa4470 */
        /* <DEDUP_REMOVED lines=16> */
.L_x_3138:
        /* <DEDUP_REMOVED lines=13> */
.L_x_3140:
[----:B------:R-:W-:Y:S05]  /*4550*/  BSYNC B0 ;  /* 0x0000000000007941 */ /* 0x000fea0003800000 */
.L_x_3139:
        /* <DEDUP_REMOVED lines=13> */
.L_x_3141:
        /* <DEDUP_REMOVED lines=13> */
.L_x_3143:
[----:B------:R-:W-:Y:S05]  /*4700*/  BSYNC B0 ;  /* 0x0000000000007941 */ /* 0x000fea0003800000 */
.L_x_3142:
[----:B------:R-:W-:Y:S01]  /*4710*/  FFMA.FTZ R20, R2, R62, R5 ;  /* 0x0000003e02147223 */ /* 0x000fe20000010005 */
[----:B------:R-:W-:Y:S01]  /*4720*/  FFMA.FTZ R21, R3, R21, R4 ;  /* 0x0000001503157223 */ /* 0x000fe20000010004 */
[----:B------:R-:W-:Y:S06]  /*4730*/  @!P6 BRA `(.L_x_3144) ;  /* 0x000000000028e947 */ /* 0x000fec0003800000 */
        /* <DEDUP_REMOVED lines=8> */
[----:B0-----:R-:W-:Y:S01]  /*47c0*/  FMUL.FTZ R20, R20, R15 ;  /* 0x0000000f14147220 */ /* 0x001fe20000410000 */
[----:B-1----:R-:W-:-:S07]  /*47d0*/  FMUL.FTZ R21, R21, R18 ;  /* 0x0000001215157220 */ /* 0x002fce0000410000 */
.L_x_3144:
        /* <DEDUP_REMOVED lines=13> */
.L_x_3146:
[----:B------:R-:W-:Y:S05]  /*48b0*/  BSYNC B0 ;  /* 0x0000000000007941 */ /* 0x000fea0003800000 */
.L_x_3145:
[----:B------:R-:W-:Y:S01]  /*48c0*/  FFMA.FTZ R32, R2, R32, R5 ;  /* 0x0000002002207223 */ /* 0x000fe20000010005 */
[----:B------:R-:W-:Y:S01]  /*48d0*/  FFMA.FTZ R33, R3, R22, R4 ;  /* 0x0000001603217223 */ /* 0x000fe20000010004 */
[----:B------:R-:W-:Y:S06]  /*48e0*/  @!P6 BRA `(.L_x_3147) ;  /* 0x000000000028e947 */ /* 0x000fec0003800000 */
[----:B------:R-:W-:Y:S01]  /*48f0*/  FMUL.FTZ R0, R32, -1.4426950216293334961 ;  /* 0xbfb8aa3b20007820 */ /* 0x000fe20000410000 */
[----:B012---:R-:W-:-:S05]  /*4900*/  FMUL.FTZ R14, R33, -1.4426950216293334961 ;  /* 0xbfb8aa3b210e7820 */ /* 0x007fca0000410000 */
        /* <DEDUP_REMOVED lines=8> */
.L_x_3147:
        /* <DEDUP_REMOVED lines=13> */
.L_x_3149:
[----:B------:R-:W-:Y:S05]  /*4a60*/  BSYNC B0 ;  /* 0x0000000000007941 */ /* 0x000fea0003800000 */
.L_x_3148:
[----:B------:R-:W-:Y:S01]  /*4a70*/  FFMA.FTZ R34, R2, R34, R5 ;  /* 0x0000002202227223 */ /* 0x000fe20000010005 */
[----:B------:R-:W-:Y:S01]  /*4a80*/  FFMA.FTZ R35, R3, R24, R4 ;  /* 0x0000001803237223 */ /* 0x000fe20000010004 */
[----:B------:R-:W-:Y:S06]  /*4a90*/  @!P6 BRA `(.L_x_3150) ;  /* 0x000000000028e947 */ /* 0x000fec0003800000 */
[----:B------:R-:W-:Y:S01]  /*4aa0*/  FMUL.FTZ R0, R34, -1.4426950216293334961 ;  /* 0xbfb8aa3b22007820 */ /* 0x000fe20000410000 */
[----:B012---:R-:W-:-:S05]  /*4ab0*/  FMUL.FTZ R14, R35, -1.4426950216293334961 ;  /* 0xbfb8aa3b230e7820 */ /* 0x007fca0000410000 */
[----:B------:R-:W3:Y:S08]  /*4ac0*/  MUFU.EX2 R0, R0 ;  /* 0x0000000000007308 */ /* 0x000ef00000000800 */
[----:B------:R-:W0:Y:S01]  /*4ad0*/  MUFU.EX2 R14, R14 ;  /* 0x0000000e000e7308 */ /* 0x000e220000000800 */
[----:B---3--:R-:W-:-:S07]  /*4ae0*/  FADD.FTZ R12, R0, 1 ;  /* 0x3f800000000c7421 */ /* 0x008fce0000010000 */
[----:B------:R-:W1:Y:S01]  /*4af0*/  MUFU.RCP R13, R12 ;  /* 0x0000000c000d7308 */ /* 0x000e620000001000 */
[----:B0-----:R-:W-:-:S07]  /*4b00*/  FADD.FTZ R15, R14, 1 ;  /* 0x3f8000000e0f7421 */ /* 0x001fce0000010000 */
[----:B------:R-:W0:Y:S01]  /*4b10*/  MUFU.RCP R16, R15 ;  /* 0x0000000f00107308 */ /* 0x000e220000001000 */
[----:B-1----:R-:W-:Y:S01]  /*4b20*/  FMUL.FTZ R34, R34, R13 ;  /* 0x0000000d22227220 */ /* 0x002fe20000410000 */
[----:B0-----:R-:W-:-:S07]  /*4b30*/  FMUL.FTZ R35, R35, R16 ;  /* 0x0000001023237220 */ /* 0x001fce0000410000 */
.L_x_3150:
[----:B------:R-:W-:Y:S04]  /*4b40*/  BSSY B0, `(.L_x_3151) ;  /* 0x000000d000007945 */ /* 0x000fe80003800000 */
[----:B------:R-:W-:Y:S05]  /*4b50*/  @P3 BRA `(.L_x_3152) ;  /* 0x00000000002c3947 */ /* 0x000fea0003800000 */
[----:B------:R-:W-:Y:S01]  /*4b60*/  ULDC.64 UR6, c[0x0][0x270] ;  /* 0x00009c0000067ab9 */ /* 0x000fe20000000a00 */
[----:B---3--:R-:W-:Y:S01]  /*4b70*/  MOV R12, R28 ;  /* 0x0000001c000c7202 */ /* 0x008fe20000000f00 */
[----:B------:R-:W-:Y:S01]  /*4b80*/  IMAD R0, R11, UR6, RZ ;  /* 0x000000060b007c24 */ /* 0x000fe2000f8e02ff */
[----:B------:R-:W-:-:S03]  /*4b90*/  MOV R13, R31 ;  /* 0x0000001f000d7202 */ /* 0x000fc60000000f00 */
[----:B012---:R-:W-:-:S04]  /*4ba0*/  IMAD.WIDE.U32 R14, R9, UR6, R12 ;  /* 0x00000006090e7c25 */ /* 0x007fc8000f8e000c */
[----:B------:R-:W-:Y:S01]  /*4bb0*/  IMAD R9, R9, UR7, R0 ;  /* 0x0000000709097c24 */ /* 0x000fe2000f8e0200 */
[----:B------:R-:W-:Y:S02]  /*4bc0*/  ULDC.64 UR6, c[0x0][0x210] ;  /* 0x0000840000067ab9 */ /* 0x000fe40000000a00 */
[----:B------:R-:W-:Y:S02]  /*4bd0*/  LEA R12, P0, R14, UR6, 0x2 ;  /* 0x000000060e0c7c11 */ /* 0x000fe4000f8010ff */
[----:B------:R-:W-:-:S04]  /*4be0*/  IADD3 R9, R15, R9, RZ ;  /* 0x000000090f097210 */ /* 0x000fc80007ffe0ff */
[----:B------:R-:W-:-:S05]  /*4bf0*/  LEA.HI.X R13, R14, UR7, R9, 0x2, P0 ;  /* 0x000000070e0d7c11 */ /* 0x000fca00080f1409 */
[----:B------:R4:W-:Y:S02]  /*4c00*/  STG.E.64 desc[UR8][R12.64], R34 ;  /* 0x000000220c007986 */ /* 0x0009e4000c101b08 */
.L_x_3152:
[----:B------:R-:W-:Y:S05]  /*4c10*/  BSYNC B0 ;  /* 0x0000000000007941 */ /* 0x000fea0003800000 */
.L_x_3151:
[----:B------:R-:W-:Y:S01]  /*4c20*/  FFMA.FTZ R6, R2, R6, R5 ;  /* 0x0000000602067223 */ /* 0x000fe20000010005 */
[----:B------:R-:W-:Y:S01]  /*4c30*/  FFMA.FTZ R7, R3, R7, R4 ;  /* 0x0000000703077223 */ /* 0x000fe20000010004 */
[----:B------:R-:W-:Y:S06]  /*4c40*/  @!P6 BRA `(.L_x_3153) ;  /* 0x000000000028e947 */ /* 0x000fec0003800000 */
[----:B------:R-:W-:Y:S01]  /*4c50*/  FMUL.FTZ R0, R6, -1.4426950216293334961 ;  /* 0xbfb8aa3b06007820 */ /* 0x000fe20000410000 */
[----:B------:R-:W-:-:S05]  /*4c60*/  FMUL.FTZ R4, R7, -1.4426950216293334961 ;  /* 0xbfb8aa3b07047820 */ /* 0x000fca0000410000 */
[----:B------:R-:W5:Y:S08]  /*4c70*/  MUFU.EX2 R0, R0 ;  /* 0x0000000000007308 */ /* 0x000f700000000800 */
[----:B------:R-:W0:Y:S01]  /*4c80*/  MUFU.EX2 R4, R4 ;  /* 0x0000000400047308 */ /* 0x000e220000000800 */
[----:B-----5:R-:W-:-:S07]  /*4c90*/  FADD.FTZ R2, R0, 1 ;  /* 0x3f80000000027421 */ /* 0x020fce0000010000 */
[----:B------:R-:W5:Y:S01]  /*4ca0*/  MUFU.RCP R3, R2 ;  /* 0x0000000200037308 */ /* 0x000f620000001000 */
[----:B0-----:R-:W-:-:S07]  /*4cb0*/  FADD.FTZ R5, R4, 1 ;  /* 0x3f80000004057421 */ /* 0x001fce0000010000 */
[----:B---34-:R-:W0:Y:S01]  /*4cc0*/  MUFU.RCP R12, R5 ;  /* 0x00000005000c7308 */ /* 0x018e220000001000 */
[----:B-----5:R-:W-:Y:S01]  /*4cd0*/  FMUL.FTZ R6, R6, R3 ;  /* 0x0000000306067220 */ /* 0x020fe20000410000 */
[----:B0-----:R-:W-:-:S07]  /*4ce0*/  FMUL.FTZ R7, R7, R12 ;  /* 0x0000000c07077220 */ /* 0x001fce0000410000 */
.L_x_3153:
        /* <DEDUP_REMOVED lines=8> */
[----:B------:R-:W-:Y:S02]  /*4d70*/  LEA R2, P0, R28, UR6, 0x2 ;  /* 0x000000061c027c11 */ /* 0x000fe4000f8010ff */
[----:B------:R-:W-:-:S04]  /*4d80*/  IADD3 R3, R29, R3, RZ ;  /* 0x000000031d037210 */ /* 0x000fc80007ffe0ff */
[----:B------:R-:W-:-:S05]  /*4d90*/  LEA.HI.X R3, R28, UR7, R3, 0x2, P0 ;  /* 0x000000071c037c11 */ /* 0x000fca00080f1403 */
[----:B------:R0:W-:Y:S02]  /*4da0*/  STG.E.64 desc[UR8][R2.64], R6 ;  /* 0x0000000602007986 */ /* 0x0001e4000c101b08 */
.L_x_3155:
[----:B------:R-:W-:Y:S05]  /*4db0*/  BSYNC B0 ;  /* 0x0000000000007941 */ /* 0x000fea0003800000 */
.L_x_3154:
[----:B0-----:R-:W0:Y:S01]  /*4dc0*/  LDC R3, c[0x0][0x10] ;  /* 0x00000400ff037b82 */ /* 0x001e220000000800 */
[----:B------:R-:W-:Y:S02]  /*4dd0*/  IADD3 R95, R95, 0x1, RZ ;  /* 0x000000015f5f7810 */ /* 0x000fe40007ffe0ff */
[----:B0-----:R-:W-:-:S04]  /*4de0*/  IADD3 R84, R3, R84, RZ ;  /* 0x0000005403547210 */ /* 0x001fc80007ffe0ff */
[----:B------:R-:W-:-:S13]  /*4df0*/  ISETP.GE.AND P0, PT, R84, UR4, PT ;  /* 0x0000000454007c0c */ /* 0x000fda000bf06270 */
[----:B------:R-:W-:Y:S05]  /*4e00*/  @!P0 BRA `(.L_x_3156) ;  /* 0xffffffb000c88947 */ /* 0x000fea000383ffff */
[----:B------:R-:W-:Y:S05]  /*4e10*/  EXIT ;  /* 0x000000000000794d */ /* 0x000fea0003800000 */
.L_x_3157:
        /* <DEDUP_REMOVED lines=14> */
.L_x_3363:


//--------------------- .text._Z35group_norm_nhwc_fwd_one_pass_kernelI11Fp32IOFp16WLi64ELi32ELi512EEv26Group_norm_nhwc_fwd_params --------------------------
	.section	.text._Z35group_norm_nhwc_fwd_one_pass_kernelI11Fp32IOFp16WLi64ELi32ELi512EEv26Group_norm_nhwc_fwd_params,"ax",@progbits
	.align	128
        .global         _Z35group_norm_nhwc_fwd_one_pass_kernelI11Fp32IOFp16WLi64ELi32ELi512EEv26Group_norm_nhwc_fwd_params
        .type           _Z35group_norm_nhwc_fwd_one_pass_kernelI11Fp32IOFp16WLi64ELi32ELi512EEv26Group_norm_nhwc_fwd_params,@function
        .size           _Z35group_norm_nhwc_fwd_one_pass_kernelI11Fp32IOFp16WLi64ELi32ELi512EEv26Group_norm_nhwc_fwd_params,(.L_x_3364 - _Z35group_norm_nhwc_fwd_one_pass_kernelI11Fp32IOFp16WLi64ELi32ELi512EEv26Group_norm_nhwc_fwd_params)
        .other          _Z35group_norm_nhwc_fwd_one_pass_kernelI11Fp32IOFp16WLi64ELi32ELi512EEv26Group_norm_nhwc_fwd_params,@"STO_CUDA_ENTRY STV_DEFAULT"
_Z35group_norm_nhwc_fwd_one_pass_kernelI11Fp32IOFp16WLi64ELi32ELi512EEv26Group_norm_nhwc_fwd_params:
.text._Z35group_norm_nhwc_fwd_one_pass_kernelI11Fp32IOFp16WLi64ELi32ELi512EEv26Group_norm_nhwc_fwd_params:
        /* <DEDUP_REMOVED lines=19> */
.L_x_3173:
        /* <DEDUP_REMOVED lines=157> */
.L_x_3159:
[----:B------:R-:W-:Y:S05]  /*0b00*/  BSYNC B0 ;  /* 0x0000000000007941 */ /* 0x000fea0003800000 */
.L_x_3158:
        /* <DEDUP_REMOVED lines=28> */
.L_x_3162:
[----:B-1----:R-:W2:Y:S04]  /*0cd0*/  LDG.E.STRONG.GPU R10, desc[UR8][R8.64] ;  /* 0x00000008080a7981 */ /* 0x002ea8000c1ef900 */
[----:B--2---:R-:W-:Y:S01]  /*0ce0*/  CCTL.IVALL ;  /* 0x00000000ff00798f */ /* 0x004fe20002000000 */
[----:B------:R-:W-:Y:S05]  /*0cf0*/  YIELD ;  /* 0x0000000000007946 */ /* 0x000fea0003800000 */
[----:B------:R-:W-:-:S13]  /*0d00*/  ISETP.NE.AND P0, PT, R10, R15, PT ;  /* 0x0000000f0a00720c */ /* 0x000fda0003f05270 */
[----:B------:R-:W-:Y:S05]  /*0d10*/  @P0 BRA `(.L_x_3162) ;  /* 0xfffffffc00ec0947 */ /* 0x000fea000383ffff */
.L_x_3161:
        /* <DEDUP_REMOVED lines=12> */
.L_x_3164:
        /* <DEDUP_REMOVED lines=64> */
.L_x_3163:
        /* <DEDUP_REMOVED lines=19> */
.L_x_3166:
[----:B------:R-:W-:Y:S05]  /*1310*/  BSYNC B0 ;  /* 0x0000000000007941 */ /* 0x000fea0003800000 */
.L_x_3165:
        /* <DEDUP_REMOVED lines=32> */
.L_x_3160:
        /* <DEDUP_REMOVED lines=57> */
[----:B--2---:R-:W-:Y:S02]  /*18b0*/  HADD2.F32 R14, -RZ, R16.H0_H0 ;  /* 0x20000010ff0e7230 */ /* 0x004fe40000004100 */
[-C--:B------:R-:W-:Y:S01]  /*18c0*/  FMUL.FTZ R16, R28, R9.reuse ;  /* 0x000000091c107220 */ /* 0x080fe20000410000 */
[----:B---3--:R-:W-:Y:S02]  /*18d0*/  HADD2.F32 R12, -RZ, R18.H0_H0 ;  /* 0x20000012ff0c7230 */ /* 0x008fe40000004100 */
[----:B------:R-:W-:Y:S01]  /*18e0*/  FMUL.FTZ R18, R4, R9 ;  /* 0x0000000904127220 */ /* 0x000fe20000410000 */
[----:B----4-:R-:W-:Y:S02]  /*18f0*/  HADD2.F32 R17, -RZ, R17.H0_H0 ;  /* 0x20000011ff117230 */ /* 0x010fe40000004100 */
        /* <DEDUP_REMOVED lines=14> */
.L_x_3167:
        /* <DEDUP_REMOVED lines=13> */
.L_x_3169:
[----:B------:R-:W-:Y:S05]  /*1ab0*/  BSYNC B0 ;  /* 0x0000000000007941 */ /* 0x000fea0003800000 */
.L_x_3168:
        /* <DEDUP_REMOVED lines=13> */
.L_x_3170:
        /* <DEDUP_REMOVED lines=12> */
.L_x_3172:
[----:B------:R-:W-:Y:S05]  /*1c50*/  BSYNC B0 ;  /* 0x0000000000007941 */ /* 0x000fea0003800000 */
.L_x_3171:
[----:B01----:R-:W0:Y:S01]  /*1c60*/  LDC R2, c[0x0][0x10] ;  /* 0x00000400ff027b82 */ /* 0x003e220000000800 */
[----:B------:R-:W-:Y:S02]  /*1c70*/  IADD3 R7, R7, 0x1, RZ ;  /* 0x0000000107077810 */ /* 0x000fe40007ffe0ff */
[----:B0-----:R-:W-:-:S04]  /*1c80*/  IADD3 R21, R2, R21, RZ ;  /* 0x0000001502157210 */ /* 0x001fc80007ffe0ff */
[----:B------:R-:W-:-:S13]  /*1c90*/  ISETP.GE.AND P0, PT, R21, UR4, PT ;  /* 0x0000000415007c0c */ /* 0x000fda000bf06270 */
[----:B------:R-:W-:Y:S05]  /*1ca0*/  @!P0 BRA `(.L_x_3173) ;  /* 0xffffffe400208947 */ /* 0x000fea000383ffff */
[----:B------:R-:W-:Y:S05]  /*1cb0*/  EXIT ;  /* 0x000000000000794d */ /* 0x000fea0003800000 */
.L_x_3174:
        /* <DEDUP_REMOVED lines=12> */
.L_x_3364:


//--------------------- .text._Z35group_norm_nhwc_fwd_one_pass_kernelI11Fp32IOFp16WLi128ELi32ELi512EEv26Group_norm_nhwc_fwd_params --------------------------
	.section	.text._Z35group_norm_nhwc_fwd_one_pass_kernelI11Fp32IOFp16WLi128ELi32ELi512EEv26Group_norm_nhwc_fwd_params,"ax",@progbits
	.align	128
        .global         _Z35group_norm_nhwc_fwd_one_pass_kernelI11Fp32IOFp16WLi128ELi32ELi512EEv26Group_norm_nhwc_fwd_params
        .type           _Z35group_norm_nhwc_fwd_one_pass_kernelI11Fp32IOFp16WLi128ELi32ELi512EEv26Group_norm_nhwc_fwd_params,@function
        .size           _Z35group_norm_nhwc_fwd_one_pass_kernelI11Fp32IOFp16WLi128ELi32ELi512EEv26Group_norm_nhwc_fwd_params,(.L_x_3365 - _Z35group_norm_nhwc_fwd_one_pass_kernelI11Fp32IOFp16WLi128ELi32ELi512EEv26Group_norm_nhwc_fwd_params)
        .other          _Z35group_norm_nhwc_fwd_one_pass_kernelI11Fp32IOFp16WLi128ELi32ELi512EEv26Group_norm_nhwc_fwd_params,@"STO_CUDA_ENTRY STV_DEFAULT"
_Z35group_norm_nhwc_fwd_one_pass_kernelI11Fp32IOFp16WLi128ELi32ELi512EEv26Group_norm_nhwc_fwd_params:
.text._Z35group_norm_nhwc_fwd_one_pass_kernelI11Fp32IOFp16WLi128ELi32ELi512EEv26Group_norm_nhwc_fwd_params:
        /* <DEDUP_REMOVED lines=10> */
.L_x_3196:
        /* <DEDUP_REMOVED lines=208> */
.L_x_3176:
[----:B------:R-:W-:Y:S05]  /*0da0*/  BSYNC B0 ;  /* 0x0000000000007941 */ /* 0x000fea0003800000 */
.L_x_3175:
        /* <DEDUP_REMOVED lines=28> */
.L_x_3179:
[----:B-1----:R-:W2:Y:S04]  /*0f70*/  LDG.E.STRONG.GPU R11, desc[UR8][R12.64] ;  /* 0x000000080c0b7981 */ /* 0x002ea8000c1ef900 */
[----:B--2---:R-:W-:Y:S01]  /*0f80*/  CCTL.IVALL ;  /* 0x00000000ff00798f */ /* 0x004fe20002000000 */
[----:B------:R-:W-:Y:S05]  /*0f90*/  YIELD ;  /* 0x0000000000007946 */ /* 0x000fea0003800000 */
[----:B------:R-:W-:-:S13]  /*0fa0*/  ISETP.NE.AND P0, PT, R11, R16, PT ;  /* 0x000000100b00720c */ /* 0x000fda0003f05270 */
[----:B------:R-:W-:Y:S05]  /*0fb0*/  @P0 BRA `(.L_x_3179) ;  /* 0xfffffffc00ec0947 */ /* 0x000fea000383ffff */
.L_x_3178:
        /* <DEDUP_REMOVED lines=13> */
.L_x_3181:
        /* <DEDUP_REMOVED lines=64> */
.L_x_3180:
        /* <DEDUP_REMOVED lines=19> */
.L_x_3183:
[----:B------:R-:W-:Y:S05]  /*15c0*/  BSYNC B0 ;  /* 0x0000000000007941 */ /* 0x000fea0003800000 */
.L_x_3182:
        /* <DEDUP_REMOVED lines=32> */
.L_x_3177:
        /* <DEDUP_REMOVED lines=52> */
[----:B--2---:R-:W-:Y:S02]  /*1b10*/  HADD2.F32 R20, -RZ, R18.H0_H0 ;  /* 0x20000012ff147230 */ /* 0x004fe40000004100 */
[----:B---3--:R-:W-:Y:S02]  /*1b20*/  HADD2.F32 R21, -RZ, R28.H0_H0 ;  /* 0x2000001cff157230 */ /* 0x008fe40000004100 */
[----:B----4-:R-:W-:-:S02]  /*1b30*/  HADD2.F32 R19, -RZ, R19.H0_H0 ;  /* 0x20000013ff137230 */ /* 0x010fc40000004100 */
        /* <DEDUP_REMOVED lines=14> */
.L_x_3184:
        /* <DEDUP_REMOVED lines=13> */
.L_x_3186:
[----:B------:R-:W-:Y:S05]  /*1cf0*/  BSYNC B0 ;  /* 0x0000000000007941 */ /* 0x000fea0003800000 */
.L_x_3185:
        /* <DEDUP_REMOVED lines=39> */
.L_x_3187:
        /* <DEDUP_REMOVED lines=13> */
.L_x_3189:
[----:B------:R-:W-:Y:S05]  /*2040*/  BSYNC B0 ;  /* 0x0000000000007941 */ /* 0x000fea0003800000 */
.L_x_3188:
        /* <DEDUP_REMOVED lines=13> */
.L_x_3190:
        /* <DEDUP_REMOVED lines=13> */
.L_x_3192:
[----:B------:R-:W-:Y:S05]  /*21f0*/  BSYNC B0 ;  /* 0x0000000000007941 */ /* 0x000fea0003800000 */
.L_x_3191:
        /* <DEDUP_REMOVED lines=13> */
.L_x_3193:
        /* <DEDUP_REMOVED lines=12> */
.L_x_3195:
[----:B------:R-:W-:Y:S05]  /*2390*/  BSYNC B0 ;  /* 0x0000000000007941 */ /* 0x000fea0003800000 */
.L_x_3194:
[----:B01----:R-:W0:Y:S01]  /*23a0*/  LDC R2, c[0x0][0x10] ;  /* 0x00000400ff027b82 */ /* 0x003e220000000800 */
[----:B------:R-:W-:Y:S02]  /*23b0*/  IADD3 R22, R22, 0x1, RZ ;  /* 0x0000000116167810 */ /* 0x000fe40007ffe0ff */
[----:B0-----:R-:W-:-:S04]  /*23c0*/  IADD3 R23, R2, R23, RZ ;  /* 0x0000001702177210 */ /* 0x001fc80007ffe0ff */
[----:B------:R-:W-:-:S13]  /*23d0*/  ISETP.GE.AND P0, PT, R23, UR4, PT ;  /* 0x0000000417007c0c */ /* 0x000fda000bf06270 */
[----:B------:R-:W-:Y:S05]  /*23e0*/  @!P0 BRA `(.L_x_3196) ;  /* 0xffffffdc002c8947 */ /* 0x000fea000383ffff */
[----:B------:R-:W-:Y:S05]  /*23f0*/  EXIT ;  /* 0x000000000000794d */ /* 0x000fea0003800000 */
.L_x_3197:
        /* <DEDUP_REMOVED lines=16> */
.L_x_3365:


//--------------------- .text._Z35group_norm_nhwc_fwd_one_pass_kernelI11Fp32IOFp16WLi256ELi32ELi512EEv26Group_norm_nhwc_fwd_params --------------------------
	.section	.text._Z35group_norm_nhwc_fwd_one_pass_kernelI11Fp32IOFp16WLi256ELi32ELi512EEv26Group_norm_nhwc_fwd_params,"ax",@progbits
	.align	128
        .global         _Z35group_norm_nhwc_fwd_one_pass_kernelI11Fp32IOFp16WLi256ELi32ELi512EEv26Group_norm_nhwc_fwd_params
        .type           _Z35group_norm_nhwc_fwd_one_pass_kernelI11Fp32IOFp16WLi256ELi32ELi512EEv26Group_norm_nhwc_fwd_params,@function
        .size           _Z35group_norm_nhwc_fwd_one_pass_kernelI11Fp32IOFp16WLi256ELi32ELi512EEv26Group_norm_nhwc_fwd_params,(.L_x_3366 - _Z35group_norm_nhwc_fwd_one_pass_kernelI11Fp32IOFp16WLi256ELi32ELi512EEv26Group_norm_nhwc_fwd_params)
        .other          _Z35group_norm_nhwc_fwd_one_pass_kernelI11Fp32IOFp16WLi256ELi32ELi512EEv26Group_norm_nhwc_fwd_params,@"STO_CUDA_ENTRY STV_DEFAULT"
_Z35group_norm_nhwc_fwd_one_pass_kernelI11Fp32IOFp16WLi256ELi32ELi512EEv26Group_norm_nhwc_fwd_params:
.text._Z35group_norm_nhwc_fwd_one_pass_kernelI11Fp32IOFp16WLi256ELi32ELi512EEv26Group_norm_nhwc_fwd_params:
        /* <DEDUP_REMOVED lines=51> */
.L_x_3234:
        /* <DEDUP_REMOVED lines=259> */
.L_x_3199:
[----:B------:R-:W-:Y:S05]  /*1360*/  BSYNC B0 ;  /* 0x0000000000007941 */ /* 0x000fea0003800000 */
.L_x_3198:
        /* <DEDUP_REMOVED lines=28> */
.L_x_3202:
[----:B-1----:R-:W2:Y:S04]  /*1530*/  LDG.E.STRONG.GPU R20, desc[UR8][R18.64] ;  /* 0x0000000812147981 */ /* 0x002ea8000c1ef900 */
[----:B--2---:R-:W-:Y:S01]  /*1540*/  CCTL.IVALL ;  /* 0x00000000ff00798f */ /* 0x004fe20002000000 */
[----:B------:R-:W-:Y:S05]  /*1550*/  YIELD ;  /* 0x0000000000007946 */ /* 0x000fea0003800000 */
[----:B------:R-:W-:-:S13]  /*1560*/  ISETP.NE.AND P0, PT, R20, R25, PT ;  /* 0x000000191400720c */ /* 0x000fda0003f05270 */
[----:B------:R-:W-:Y:S05]  /*1570*/  @P0 BRA `(.L_x_3202) ;  /* 0xfffffffc00ec0947 */ /* 0x000fea000383ffff */
.L_x_3201:
        /* <DEDUP_REMOVED lines=17> */
.L_x_3206:
        /* <DEDUP_REMOVED lines=115> */
.L_x_3205:
        /* <DEDUP_REMOVED lines=61> */
.L_x_3207:
[----:B------:R-:W-:-:S13]  /*2190*/  ISETP.NE.OR P0, PT, R23, RZ, P0 ;  /* 0x000000ff1700720c */ /* 0x000fda0000705670 */
[----:B------:R-:W-:Y:S05]  /*21a0*/  @!P0 BRA `(.L_x_3203) ;  /* 0x00000000007c8947 */ /* 0x000fea0003800000 */
.L_x_3204:
        /* <DEDUP_REMOVED lines=31> */
.L_x_3203:
        /* <DEDUP_REMOVED lines=11> */
.L_x_3209:
[----:B------:R-:W-:Y:S05]  /*2450*/  BSYNC B0 ;  /* 0x0000000000007941 */ /* 0x000fea0003800000 */
.L_x_3208:
        /* <DEDUP_REMOVED lines=16> */
.L_x_3200:
        /* <DEDUP_REMOVED lines=45> */
[----:B--2---:R-:W-:Y:S02]  /*2830*/  HADD2.F32 R19, -RZ, R57.H0_H0 ;  /* 0x20000039ff137230 */ /* 0x004fe40000004100 */
[----:B----4-:R-:W-:Y:S02]  /*2840*/  HADD2.F32 R21, -RZ, R58.H0_H0 ;  /* 0x2000003aff157230 */ /* 0x010fe40000004100 */
[----:B-----5:R-:W-:-:S02]  /*2850*/  HADD2.F32 R22, -RZ, R56.H0_H0 ;  /* 0x20000038ff167230 */ /* 0x020fc40000004100 */
        /* <DEDUP_REMOVED lines=14> */
.L_x_3210:
        /* <DEDUP_REMOVED lines=13> */
.L_x_3212:
[----:B------:R-:W-:Y:S05]  /*2a10*/  BSYNC B0 ;  /* 0x0000000000007941 */ /* 0x000fea0003800000 */
.L_x_3211:
        /* <DEDUP_REMOVED lines=15> */
.L_x_3213:
        /* <DEDUP_REMOVED lines=13> */
.L_x_3215:
[----:B------:R-:W-:Y:S05]  /*2be0*/  BSYNC B0 ;  /* 0x0000000000007941 */ /* 0x000fea0003800000 */
.L_x_3214:
        /* <DEDUP_REMOVED lines=21> */
.L_x_3216:
        /* <DEDUP_REMOVED lines=13> */
.L_x_3218:
[----:B------:R-:W-:Y:S05]  /*2e10*/  BSYNC B0 ;  /* 0x0000000000007941 */ /* 0x000fea0003800000 */
.L_x_3217:
        /* <DEDUP_REMOVED lines=13> */
.L_x_3219:
        /* <DEDUP_REMOVED lines=13> */
.L_x_3221:
[----:B------:R-:W-:Y:S05]  /*2fc0*/  BSYNC B0 ;  /* 0x0000000000007941 */ /* 0x000fea0003800000 */
.L_x_3220:
        /* <DEDUP_REMOVED lines=22> */
.L_x_3222:
        /* <DEDUP_REMOVED lines=13> */
.L_x_3224:
[----:B------:R-:W-:Y:S05]  /*3200*/  BSYNC B0 ;  /* 0x0000000000007941 */ /* 0x000fea0003800000 */
.L_x_3223:
        /* <DEDUP_REMOVED lines=18> */
.L_x_3225:
        /* <DEDUP_REMOVED lines=13> */
.L_x_3227:
[----:B------:R-:W-:Y:S05]  /*3400*/  BSYNC B0 ;  /* 0x0000000000007941 */ /* 0x000fea0003800000 */
.L_x_3226:
        /* <DEDUP_REMOVED lines=26> */
.L_x_3228:
        /* <DEDUP_REMOVED lines=13> */
.L_x_3230:
[----:B------:R-:W-:Y:S05]  /*3680*/  BSYNC B0 ;  /* 0x0000000000007941 */ /* 0x000fea0003800000 */
.L_x_3229:
        /* <DEDUP_REMOVED lines=13> */
.L_x_3231:
        /* <DEDUP_REMOVED lines=12> */
.L_x_3233:
[----:B------:R-:W-:Y:S05]  /*3820*/  BSYNC B0 ;  /* 0x0000000000007941 */ /* 0x000fea0003800000 */
.L_x_3232:
[----:B------:R-:W-:Y:S02]  /*3830*/  IADD3 R4, R47, R4, RZ ;  /* 0x000000042f047210 */ /* 0x000fe40007ffe0ff */
[----:B------:R-:W-:Y:S02]  /*3840*/  IADD3 R6, R6, 0x1, RZ ;  /* 0x0000000106067810 */ /* 0x000fe40007ffe0ff */
[----:B------:R-:W-:-:S13]  /*3850*/  ISETP.GE.AND P0, PT, R4, UR4, PT ;  /* 0x0000000404007c0c */ /* 0x000fda000bf06270 */
[----:B------:R-:W-:Y:S05]  /*3860*/  @!P0 BRA `(.L_x_3234) ;  /* 0xffffffc800b08947 */ /* 0x000fea000383ffff */
[----:B------:R-:W-:Y:S05]  /*3870*/  EXIT ;  /* 0x000000000000794d */ /* 0x000fea0003800000 */
.L_x_3235:
        /* <DEDUP_REMOVED lines=16> */
.L_x_3366:


//--------------------- .text._Z35group_norm_nhwc_fwd_one_pass_kernelI11Fp32IOFp16WLi512ELi32ELi512EEv26Group_norm_nhwc_fwd_params --------------------------
	.section	.text._Z35group_norm_nhwc_fwd_one_pass_kernelI11Fp32IOFp16WLi512ELi32ELi512EEv26Group_norm_nhwc_fwd_params,"ax",@progbits
	.align	128
        .global         _Z35group_norm_nhwc_fwd_one_pass_kernelI11Fp32IOFp16WLi512ELi32ELi512EEv26Group_norm_nhwc_fwd_params
        .type           _Z35group_norm_nhwc_fwd_one_pass_kernelI11Fp32IOFp16WLi512ELi32ELi512EEv26Group_norm_nhwc_fwd_params,@function
        .size           _Z35group_norm_nhwc_fwd_one_pass_kernelI11Fp32IOFp16WLi512ELi32ELi512EEv26Group_norm_nhwc_fwd_params,(.L_x_3367 - _Z35group_norm_nhwc_fwd_one_pass_kernelI11Fp32IOFp16WLi512ELi32ELi512EEv26Group_norm_nhwc_fwd_params)
        .other          _Z35group_norm_nhwc_fwd_one_pass_kernelI11Fp32IOFp16WLi512ELi32ELi512EEv26Group_norm_nhwc_fwd_params,@"STO_CUDA_ENTRY STV_DEFAULT"
_Z35group_norm_nhwc_fwd_one_pass_kernelI11Fp32IOFp16WLi512ELi32ELi512EEv26Group_norm_nhwc_fwd_params:
.text._Z35group_norm_nhwc_fwd_one_pass_kernelI11Fp32IOFp16WLi512ELi32ELi512EEv26Group_norm_nhwc_fwd_params:
        /* <DEDUP_REMOVED lines=19> */
.L_x_3293:
        /* <DEDUP_REMOVED lines=499> */
.L_x_3237:
[----:B------:R-:W-:Y:S05]  /*2060*/  BSYNC B0 ;  /* 0x0000000000007941 */ /* 0x000fea0003800000 */
.L_x_3236:
        /* <DEDUP_REMOVED lines=27> */
.L_x_3240:
[----:B0-----:R-:W2:Y:S04]  /*2220*/  LDG.E.STRONG.GPU R6, desc[UR8][R4.64] ;  /* 0x0000000804067981 */ /* 0x001ea8000c1ef900 */
[----:B--2---:R-:W-:Y:S01]  /*2230*/  CCTL.IVALL ;  /* 0x00000000ff00798f */ /* 0x004fe20002000000 */
[----:B------:R-:W-:Y:S05]  /*2240*/  YIELD ;  /* 0x0000000000007946 */ /* 0x000fea0003800000 */
[----:B------:R-:W-:-:S13]  /*2250*/  ISETP.NE.AND P6, PT, R6, R17, PT ;  /* 0x000000110600720c */ /* 0x000fda0003fc5270 */
[----:B------:R-:W-:Y:S05]  /*2260*/  @P6 BRA `(.L_x_3240) ;  /* 0xfffffffc00ec6947 */ /* 0x000fea000383ffff */
.L_x_3239:
        /* <DEDUP_REMOVED lines=12> */
.L_x_3242:
        /* <DEDUP_REMOVED lines=64> */
.L_x_3241:
        /* <DEDUP_REMOVED lines=18> */
.L_x_3244:
[----:B------:R-:W-:Y:S05]  /*2850*/  BSYNC B0 ;  /* 0x0000000000007941 */ /* 0x000fea0003800000 */
.L_x_3243:
        /* <DEDUP_REMOVED lines=33> */
.L_x_3238:
        /* <DEDUP_REMOVED lines=46> */
[----:B--2---:R-:W-:-:S02]  /*2d50*/  HADD2.F32 R2, -RZ, R2.H0_H0 ;  /* 0x20000002ff027230 */ /* 0x004fc40000004100 */
[----:B---3--:R-:W-:Y:S02]  /*2d60*/  HADD2.F32 R3, -RZ, R3.H0_H0 ;  /* 0x20000003ff037230 */ /* 0x008fe40000004100 */
[----:B----4-:R-:W-:Y:S02]  /*2d70*/  HADD2.F32 R5, -RZ, R5.H0_H0 ;  /* 0x20000005ff057230 */ /* 0x010fe40000004100 */
[----:B-----5:R-:W-:-:S03]  /*2d80*/  HADD2.F32 R4, -RZ, R4.H0_H0 ;  /* 0x20000004ff047230 */ /* 0x020fc60000004100 */
        /* <DEDUP_REMOVED lines=13> */
.L_x_3245:
        /* <DEDUP_REMOVED lines=14> */
.L_x_3247:
[----:B------:R-:W-:Y:S05]  /*2f40*/  BSYNC B0 ;  /* 0x0000000000007941 */ /* 0x000fea0003800000 */
.L_x_3246:
        /* <DEDUP_REMOVED lines=17> */
.L_x_3248:
        /* <DEDUP_REMOVED lines=14> */
.L_x_3250:
[----:B------:R-:W-:Y:S05]  /*3140*/  BSYNC B0 ;  /* 0x0000000000007941 */ /* 0x000fea0003800000 */
.L_x_3249:
        /* <DEDUP_REMOVED lines=17> */
.L_x_3251:
        /* <DEDUP_REMOVED lines=14> */
.L_x_3253:
[----:B------:R-:W-:Y:S05]  /*3340*/  BSYNC B0 ;  /* 0x0000000000007941 */ /* 0x000fea0003800000 */
.L_x_3252:
        /* <DEDUP_REMOVED lines=17> */
.L_x_3254:
        /* <DEDUP_REMOVED lines=14> */
.L_x_3256:
[----:B------:R-:W-:Y:S05]  /*3540*/  BSYNC B0 ;  /* 0x0000000000007941 */ /* 0x000fea0003800000 */
.L_x_3255:
        /* <DEDUP_REMOVED lines=17> */
.L_x_3257:
        /* <DEDUP_REMOVED lines=14> */
.L_x_3259:
[----:B------:R-:W-:Y:S05]  /*3740*/  BSYNC B0 ;  /* 0x0000000000007941 */ /* 0x000fea0003800000 */
.L_x_3258:
        /* <DEDUP_REMOVED lines=17> */
.L_x_3260:
        /* <DEDUP_REMOVED lines=14> */
.L_x_3262:
[----:B------:R-:W-:Y:S05]  /*3940*/  BSYNC B0 ;  /* 0x0000000000007941 */ /* 0x000fea0003800000 */
.L_x_3261:
        /* <DEDUP_REMOVED lines=17> */
.L_x_3263:
        /* <DEDUP_REMOVED lines=14> */
.L_x_3265:
[----:B------:R-:W-:Y:S05]  /*3b40*/  BSYNC B0 ;  /* 0x0000000000007941 */ /* 0x000fea0003800000 */
.L_x_3264:
        /* <DEDUP_REMOVED lines=17> */
.L_x_3266:
        /* <DEDUP_REMOVED lines=14> */
.L_x_3268:
[----:B------:R-:W-:Y:S05]  /*3d40*/  BSYNC B0 ;  /* 0x0000000000007941 */ /* 0x000fea0003800000 */
.L_x_3267:
        /* <DEDUP_REMOVED lines=18> */
.L_x_3269:
        /* <DEDUP_REMOVED lines=13> */
.L_x_3271:
[----:B------:R-:W-:Y:S05]  /*3f40*/  BSYNC B0 ;  /* 0x0000000000007941 */ /* 0x000fea0003800000 */
.L_x_3270:
        /* <DEDUP_REMOVED lines=17> */
.L_x_3272:
        /* <DEDUP_REMOVED lines=13> */
.L_x_3274:
[----:B------:R-:W-:Y:S05]  /*4130*/  BSYNC B0 ;  /* 0x0000000000007941 */ /* 0x000fea0003800000 */
.L_x_3273:
        /* <DEDUP_REMOVED lines=52> */
.L_x_3275:
        /* <DEDUP_REMOVED lines=13> */
.L_x_3277:
[----:B------:R-:W-:Y:S05]  /*4550*/  BSYNC B0 ;  /* 0x0000000000007941 */ /* 0x000fea0003800000 */
.L_x_3276:
        /* <DEDUP_REMOVED lines=13> */
.L_x_3278:
        /* <DEDUP_REMOVED lines=13> */
.L_x_3280:
[----:B------:R-:W-:Y:S05]  /*4700*/  BSYNC B0 ;  /* 0x0000000000007941 */ /* 0x000fea0003800000 */
.L_x_3279:
        /* <DEDUP_REMOVED lines=13> */
.L_x_3281:
        /* <DEDUP_REMOVED lines=13> */
.L_x_3283:
[----:B------:R-:W-:Y:S05]  /*48b0*/  BSYNC B0 ;  /* 0x0000000000007941 */ /* 0x000fea0003800000 */
.L_x_3282:
        /* <DEDUP_REMOVED lines=13> */
.L_x_3284:
        /* <DEDUP_REMOVED lines=13> */
.L_x_3286:
[----:B------:R-:W-:Y:S05]  /*4a60*/  BSYNC B0 ;  /* 0x0000000000007941 */ /* 0x000fea0003800000 */
.L_x_3285:
        /* <DEDUP_REMOVED lines=13> */
.L_x_3287:
        /* <DEDUP_REMOVED lines=13> */
.L_x_3289:
[----:B------:R-:W-:Y:S05]  /*4c10*/  BSYNC B0 ;  /* 0x0000000000007941 */ /* 0x000fea0003800000 */
.L_x_3288:
        /* <DEDUP_REMOVED lines=13> */
.L_x_3290:
        /* <DEDUP_REMOVED lines=12> */
.L_x_3292:
[----:B------:R-:W-:Y:S05]  /*4db0*/  BSYNC B0 ;  /* 0x0000000000007941 */ /* 0x000fea0003800000 */
.L_x_3291:
[----:B0-----:R-:W0:Y:S01]  /*4dc0*/  LDC R3, c[0x0][0x10] ;  /* 0x00000400ff037b82 */ /* 0x001e220000000800 */
[----:B------:R-:W-:Y:S02]  /*4dd0*/  IADD3 R95, R95, 0x1, RZ ;  /* 0x000000015f5f7810 */ /* 0x000fe40007ffe0ff */
[----:B0-----:R-:W-:-:S04]  /*4de0*/  IADD3 R84, R3, R84, RZ ;  /* 0x0000005403547210 */ /* 0x001fc80007ffe0ff */
[----:B------:R-:W-:-:S13]  /*4df0*/  ISETP.GE.AND P0, PT, R84, UR4, PT ;  /* 0x0000000454007c0c */ /* 0x000fda000bf06270 */
[----:B------:R-:W-:Y:S05]  /*4e00*/  @!P0 BRA `(.L_x_3293) ;  /* 0xffffffb000c88947 */ /* 0x000fea000383ffff */
[----:B------:R-:W-:Y:S05]  /*4e10*/  EXIT ;  /* 0x000000000000794d */ /* 0x000fea0003800000 */
.L_x_3294:
        /* <DEDUP_REMOVED lines=14> */
.L_x_3367:


//--------------------- .nv.shared.reserved.0     --------------------------
	.section	.nv.shared.reserved.0,"aw",@nobits
	.weak		__nv_reservedSMEM_offset_0_alias
	.size		__nv_reservedSMEM_offset_0_alias, 0, 0
	.other		__nv_reservedSMEM_offset_0_alias,@"STO_CUDA_RESERVED_SHARED STV_DEFAULT"
__nv_reservedSMEM_offset_0_alias:
	.zero		0


//--------------------- .nv.global                --------------------------
	.section	.nv.global,"aw",@nobits
.nv.global:
	.type		_ZN61_INTERNAL_11fbb09f_30_group_norm_nhwc_one_pass_32_cu_ee3c86cc6thrust23THRUST_300001_SM_900_NS12placeholders2_5E,@object
	.size		_ZN61_INTERNAL_11fbb09f_30_group_norm_nhwc_one_pass_32_cu_ee3c86cc6thrust23THRUST_300001_SM_900_NS12placeholders2_5E,(_ZN61_INTERNAL_11fbb09f_30_group_norm_nhwc_one_pass_32_cu_ee3c86cc4cuda3std3__45__cpo6cbeginE - _ZN61_INTERNAL_11fbb09f_30_group_norm_nhwc_one_pass_32_cu_ee3c86cc6thrust23THRUST_300001_SM_900_NS12placeholders2_5E)
_ZN61_INTERNAL_11fbb09f_30_group_norm_nhwc_one_pass_32_cu_ee3c86cc6thrust23THRUST_300001_SM_900_NS12placeholders2_5E:
	.zero		1
	.type		_ZN61_INTERNAL_11fbb09f_30_group_norm_nhwc_one_pass_32_cu_ee3c86cc4cuda3std3__45__cpo6cbeginE,@object
	.size		_ZN61_INTERNAL_11fbb09f_30_group_norm_nhwc_one_pass_32_cu_ee3c86cc4cuda3std3__45__cpo6cbeginE,(_ZN61_INTERNAL_11fbb09f_30_group_norm_nhwc_one_pass_32_cu_ee3c86cc4cuda3std6ranges3__45__cpo6cbeginE - _ZN61_INTERNAL_11fbb09f_30_group_norm_nhwc_one_pass_32_cu_ee3c86cc4cuda3std3__45__cpo6cbeginE)
_ZN61_INTERNAL_11fbb09f_30_group_norm_nhwc_one_pass_32_cu_ee3c86cc4cuda3std3__45__cpo6cbeginE:
	.zero		1
	.type		_ZN61_INTERNAL_11fbb09f_30_group_norm_nhwc_one_pass_32_cu_ee3c86cc4cuda3std6ranges3__45__cpo6cbeginE,@object
	.size		_ZN61_INTERNAL_11fbb09f_30_group_norm_nhwc_one_pass_32_cu_ee3c86cc4cuda3std6ranges3__45__cpo6cbeginE,(_ZN61_INTERNAL_11fbb09f_30_group_norm_nhwc_one_pass_32_cu_ee3c86cc4cuda3std3__48in_placeE - _ZN61_INTERNAL_11fbb09f_30_group_norm_nhwc_one_pass_32_cu_ee3c86cc4cuda3std6ranges3__45__cpo6cbeginE)
_ZN61_INTERNAL_11fbb09f_30_group_norm_nhwc_one_pass_32_cu_ee3c86cc4cuda3std6ranges3__45__cpo6cbeginE:
	.zero		1
	.type		_ZN61_INTERNAL_11fbb09f_30_group_norm_nhwc_one_pass_32_cu_ee3c86cc4cuda3std3__48in_placeE,@object
	.size		_ZN61_INTERNAL_11fbb09f_30_group_norm_nhwc_one_pass_32_cu_ee3c86cc4cuda3std3__48in_placeE,(_ZN61_INTERNAL_11fbb09f_30_group_norm_nhwc_one_pass_32_cu_ee3c86cc4cuda3std6ranges3__45__cpo4sizeE - _ZN61_INTERNAL_11fbb09f_30_group_norm_nhwc_one_pass_32_cu_ee3c86cc4cuda3std3__48in_placeE)
_ZN61_INTERNAL_11fbb09f_30_group_norm_nhwc_one_pass_32_cu_ee3c86cc4cuda3std3__48in_placeE:
	.zero		1
	.type		_ZN61_INTERNAL_11fbb09f_30_group_norm_nhwc_one_pass_32_cu_ee3c86cc4cuda3std6ranges3__45__cpo4sizeE,@object
	.size		_ZN61_INTERNAL_11fbb09f_30_group_norm_nhwc_one_pass_32_cu_ee3c86cc4cuda3std6ranges3__45__cpo4sizeE,(_ZN61_INTERNAL_11fbb09f_30_group_norm_nhwc_one_pass_32_cu_ee3c86cc6thrust23THRUST_300001_SM_900_NS12placeholders2_9E - _ZN61_INTERNAL_11fbb09f_30_group_norm_nhwc_one_pass_32_cu_ee3c86cc4cuda3std6ranges3__45__cpo4sizeE)
_ZN61_INTERNAL_11fbb09f_30_group_norm_nhwc_one_pass_32_cu_ee3c86cc4cuda3std6ranges3__45__cpo4sizeE:
	.zero		1
	.type		_ZN61_INTERNAL_11fbb09f_30_group_norm_nhwc_one_pass_32_cu_ee3c86cc6thrust23THRUST_300001_SM_900_NS12placeholders2_9E,@object
	.size		_ZN61_INTERNAL_11fbb09f_30_group_norm_nhwc_one_pass_32_cu_ee3c86cc6thrust23THRUST_300001_SM_900_NS12placeholders2_9E,(_ZN61_INTERNAL_11fbb09f_30_group_norm_nhwc_one_pass_32_cu_ee3c86cc4cuda3std3__45__cpo7crbeginE - _ZN61_INTERNAL_11fbb09f_30_group_norm_nhwc_one_pass_32_cu_ee3c86cc6thrust23THRUST_300001_SM_900_NS12placeholders2_9E)
_ZN61_INTERNAL_11fbb09f_30_group_norm_nhwc_one_pass_32_cu_ee3c86cc6thrust23THRUST_300001_SM_900_NS12placeholders2_9E:
	.zero		1
	.type		_ZN61_INTERNAL_11fbb09f_30_group_norm_nhwc_one_pass_32_cu_ee3c86cc4cuda3std3__45__cpo7crbeginE,@object
	.size		_ZN61_INTERNAL_11fbb09f_30_group_norm_nhwc_one_pass_32_cu_ee3c86cc4cuda3std3__45__cpo7crbeginE,(_ZN61_INTERNAL_11fbb09f_30_group_norm_nhwc_one_pass_32_cu_ee3c86cc4cuda3std6ranges3__45__cpo4nextE - _ZN61_INTERNAL_11fbb09f_30_group_norm_nhwc_one_pass_32_cu_ee3c86cc4cuda3std3__45__cpo7crbeginE)
_ZN61_INTERNAL_11fbb09f_30_group_norm_nhwc_one_pass_32_cu_ee3c86cc4cuda3std3__45__cpo7crbeginE:
	.zero		1
	.type		_ZN61_INTERNAL_11fbb09f_30_group_norm_nhwc_one_pass_32_cu_ee3c86cc4cuda3std6ranges3__45__cpo4nextE,@object
	.size		_ZN61_INTERNAL_11fbb09f_30_group_norm_nhwc_one_pass_32_cu_ee3c86cc4cuda3std6ranges3__45__cpo4nextE,(_ZN61_INTERNAL_11fbb09f_30_group_norm_nhwc_one_pass_32_cu_ee3c86cc4cuda3std6ranges3__45__cpo4swapE - _ZN61_INTERNAL_11fbb09f_30_group_norm_nhwc_one_pass_32_cu_ee3c86cc4cuda3std6ranges3__45__cpo4nextE)
_ZN61_INTERNAL_11fbb09f_30_group_norm_nhwc_one_pass_32_cu_ee3c86cc4cuda3std6ranges3__45__cpo4nextE:
	.zero		1
	.type		_ZN61_INTERNAL_11fbb09f_30_group_norm_nhwc_one_pass_32_cu_ee3c86cc4cuda3std6ranges3__45__cpo4swapE,@object
	.size		_ZN61_INTERNAL_11fbb09f_30_group_norm_nhwc_one_pass_32_cu_ee3c86cc4cuda3std6ranges3__45__cpo4swapE,(_ZN61_INTERNAL_11fbb09f_30_group_norm_nhwc_one_pass_32_cu_ee3c86cc6thrust23THRUST_300001_SM_900_NS12placeholders2_1E - _ZN61_INTERNAL_11fbb09f_30_group_norm_nhwc_one_pass_32_cu_ee3c86cc4cuda3std6ranges3__45__cpo4swapE)
_ZN61_INTERNAL_11fbb09f_30_group_norm_nhwc_one_pass_32_cu_ee3c86cc4cuda3std6ranges3__45__cpo4swapE:
	.zero		1
	.type		_ZN61_INTERNAL_11fbb09f_30_group_norm_nhwc_one_pass_32_cu_ee3c86cc6thrust23THRUST_300001_SM_900_NS12placeholders2_1E,@object
	.size		_ZN61_INTERNAL_11fbb09f_30_group_norm_nhwc_one_pass_32_cu_ee3c86cc6thrust23THRUST_300001_SM_900_NS12placeholders2_1E,(_ZN61_INTERNAL_11fbb09f_30_group_norm_nhwc_one_pass_32_cu_ee3c86cc6thrust23THRUST_300001_SM_900_NS12placeholders2_3E - _ZN61_INTERNAL_11fbb09f_30_group_norm_nhwc_one_pass_32_cu_ee3c86cc6thrust23THRUST_300001_SM_900_NS12placeholders2_1E)
_ZN61_INTERNAL_11fbb09f_30_group_norm_nhwc_one_pass_32_cu_ee3c86cc6thrust23THRUST_300001_SM_900_NS12placeholders2_1E:
	.zero		1
	.type		_ZN61_INTERNAL_11fbb09f_30_group_norm_nhwc_one_pass_32_cu_ee3c86cc6thrust23THRUST_300001_SM_900_NS12placeholders2_3E,@object
	.size		_ZN61_INTERNAL_11fbb09f_30_group_norm_nhwc_one_pass_32_cu_ee3c86cc6thrust23THRUST_300001_SM_900_NS12placeholders2_3E,(_ZN61_INTERNAL_11fbb09f_30_group_norm_nhwc_one_pass_32_cu_ee3c86cc4cuda3std3__45__cpo5beginE - _ZN61_INTERNAL_11fbb09f_30_group_norm_nhwc_one_pass_32_cu_ee3c86cc6thrust23THRUST_300001_SM_900_NS12placeholders2_3E)
_ZN61_INTERNAL_11fbb09f_30_group_norm_nhwc_one_pass_32_cu_ee3c86cc6thrust23THRUST_300001_SM_900_NS12placeholders2_3E:
	.zero		1
	.type		_ZN61_INTERNAL_11fbb09f_30_group_norm_nhwc_one_pass_32_cu_ee3c86cc4cuda3std3__45__cpo5beginE,@object
	.size		_ZN61_INTERNAL_11fbb09f_30_group_norm_nhwc_one_pass_32_cu_ee3c86cc4cuda3std3__45__cpo5beginE,(_ZN61_INTERNAL_11fbb09f_30_group_norm_nhwc_one_pass_32_cu_ee3c86cc4cuda3std6ranges3__45__cpo5beginE - _ZN61_INTERNAL_11fbb09f_30_group_norm_nhwc_one_pass_32_cu_ee3c86cc4cuda3std3__45__cpo5beginE)
_ZN61_INTERNAL_11fbb09f_30_group_norm_nhwc_one_pass_32_cu_ee3c86cc4cuda3std3__45__cpo5beginE:
	.zero		1
	.type		_ZN61_INTERNAL_11fbb09f_30_group_norm_nhwc_one_pass_32_cu_ee3c86cc4cuda3std6ranges3__45__cpo5beginE,@object
	.size		_ZN61_INTERNAL_11fbb09f_30_group_norm_nhwc_one_pass_32_cu_ee3c86cc4cuda3std6ranges3__45__cpo5beginE,(_ZN61_INTERNAL_11fbb09f_30_group_norm_nhwc_one_pass_32_cu_ee3c86cc4cuda3std3__463_GLOBAL__N__11fbb09f_30_group_norm_nhwc_one_pass_32_cu_ee3c86cc6ignoreE - _ZN61_INTERNAL_11fbb09f_30_group_norm_nhwc_one_pass_32_cu_ee3c86cc4cuda3std6ranges3__45__cpo5beginE)
_ZN61_INTERNAL_11fbb09f_30_group_norm_nhwc_one_pass_32_cu_ee3c86cc4cuda3std6ranges3__45__cpo5beginE:
	.zero		1
	.type		_ZN61_INTERNAL_11fbb09f_30_group_norm_nhwc_one_pass_32_cu_ee3c86cc4cuda3std3__463_GLOBAL__N__11fbb09f_30_group_norm_nhwc_one_pass_32_cu_ee3c86cc6ignoreE,@object
	.size		_ZN61_INTERNAL_11fbb09f_30_group_norm_nhwc_one_pass_32_cu_ee3c86cc4cuda3std3__463_GLOBAL__N__11fbb09f_30_group_norm_nhwc_one_pass_32_cu_ee3c86cc6ignoreE,(_ZN61_INTERNAL_11fbb09f_30_group_norm_nhwc_one_pass_32_cu_ee3c86cc4cuda3std6ranges3__45__cpo4dataE - _ZN61_INTERNAL_11fbb09f_30_group_norm_nhwc_one_pass_32_cu_ee3c86cc4cuda3std3__463_GLOBAL__N__11fbb09f_30_group_norm_nhwc_one_pass_32_cu_ee3c86cc6ignoreE)
_ZN61_INTERNAL_11fbb09f_30_group_norm_nhwc_one_pass_32_cu_ee3c86cc4cuda3std3__463_GLOBAL__N__11fbb09f_30_group_norm_nhwc_one_pass_32_cu_ee3c86cc6ignoreE:
	.zero		1
	.type		_ZN61_INTERNAL_11fbb09f_30_group_norm_nhwc_one_pass_32_cu_ee3c86cc4cuda3std6ranges3__45__cpo4dataE,@object
	.size		_ZN61_INTERNAL_11fbb09f_30_group_norm_nhwc_one_pass_32_cu_ee3c86cc4cuda3std6ranges3__45__cpo4dataE,(_ZN61_INTERNAL_11fbb09f_30_group_norm_nhwc_one_pass_32_cu_ee3c86cc6thrust23THRUST_300001_SM_900_NS12placeholders2_7E - _ZN61_INTERNAL_11fbb09f_30_group_norm_nhwc_one_pass_32_cu_ee3c86cc4cuda3std6ranges3__45__cpo4dataE)
_ZN61_INTERNAL_11fbb09f_30_group_norm_nhwc_one_pass_32_cu_ee3c86cc4cuda3std6ranges3__45__cpo4dataE:
	.zero		1
	.type		_ZN61_INTERNAL_11fbb09f_30_group_norm_nhwc_one_pass_32_cu_ee3c86cc6thrust23THRUST_300001_SM_900_NS12placeholders2_7E,@object
	.size		_ZN61_INTERNAL_11fbb09f_30_group_norm_nhwc_one_pass_32_cu_ee3c86cc6thrust23THRUST_300001_SM_900_NS12placeholders2_7E,(_ZN61_INTERNAL_11fbb09f_30_group_norm_nhwc_one_pass_32_cu_ee3c86cc4cuda3std3__45__cpo6rbeginE - _ZN61_INTERNAL_11fbb09f_30_group_norm_nhwc_one_pass_32_cu_ee3c86cc6thrust23THRUST_300001_SM_900_NS12placeholders2_7E)
_ZN61_INTERNAL_11fbb09f_30_group_norm_nhwc_one_pass_32_cu_ee3c86cc6thrust23THRUST_300001_SM_900_NS12placeholders2_7E:
	.zero		1
	.type		_ZN61_INTERNAL_11fbb09f_30_group_norm_nhwc_one_pass_32_cu_ee3c86cc4cuda3std3__45__cpo6rbeginE,@object
	.size		_ZN61_INTERNAL_11fbb09f_30_group_norm_nhwc_one_pass_32_cu_ee3c86cc4cuda3std3__45__cpo6rbeginE,(_ZN61_INTERNAL_11fbb09f_30_group_norm_nhwc_one_pass_32_cu_ee3c86cc4cuda3std6ranges3__45__cpo7advanceE - _ZN61_INTERNAL_11fbb09f_30_group_norm_nhwc_one_pass_32_cu_ee3c86cc4cuda3std3__45__cpo6rbeginE)
_ZN61_INTERNAL_11fbb09f_30_group_norm_nhwc_one_pass_32_cu_ee3c86cc4cuda3std3__45__cpo6rbeginE:
	.zero		1
	.type		_ZN61_INTERNAL_11fbb09f_30_group_norm_nhwc_one_pass_32_cu_ee3c86cc4cuda3std6ranges3__45__cpo7advanceE,@object
	.size		_ZN61_INTERNAL_11fbb09f_30_group_norm_nhwc_one_pass_32_cu_ee3c86cc4cuda3std6ranges3__45__cpo7advanceE,(_ZN61_INTERNAL_11fbb09f_30_group_norm_nhwc_one_pass_32_cu_ee3c86cc4cuda3std3__47nulloptE - _ZN61_INTERNAL_11fbb09f_30_group_norm_nhwc_one_pass_32_cu_ee3c86cc4cuda3std6ranges3__45__cpo7advanceE)
_ZN61_INTERNAL_11fbb09f_30_group_norm_nhwc_one_pass_32_cu_ee3c86cc4cuda3std6ranges3__45__cpo7advanceE:
	.zero		1
	.type		_ZN61_INTERNAL_11fbb09f_30_group_norm_nhwc_one_pass_32_cu_ee3c86cc4cuda3std3__47nulloptE,@object
	.size		_ZN61_INTERNAL_11fbb09f_30_group_norm_nhwc_one_pass_32_cu_ee3c86cc4cuda3std3__47nulloptE,(_ZN61_INTERNAL_11fbb09f_30_group_norm_nhwc_one_pass_32_cu_ee3c86cc4cuda3std6ranges3__45__cpo8distanceE - _ZN61_INTERNAL_11fbb09f_30_group_norm_nhwc_one_pass_32_cu_ee3c86cc4cuda3std3__47nulloptE)
_ZN61_INTERNAL_11fbb09f_30_group_norm_nhwc_one_pass_32_cu_ee3c86cc4cuda3std3__47nulloptE:
	.zero		1
	.type		_ZN61_INTERNAL_11fbb09f_30_group_norm_nhwc_one_pass_32_cu_ee3c86cc4cuda3std6ranges3__45__cpo8distanceE,@object
	.size		_ZN61_INTERNAL_11fbb09f_30_group_norm_nhwc_one_pass_32_cu_ee3c86cc4cuda3std6ranges3__45__cpo8distanceE,(_ZN61_INTERNAL_11fbb09f_30_group_norm_nhwc_one_pass_32_cu_ee3c86cc6thrust23THRUST_300001_SM_900_NS12placeholders2_6E - _ZN61_INTERNAL_11fbb09f_30_group_norm_nhwc_one_pass_32_cu_ee3c86cc4cuda3std6ranges3__45__cpo8distanceE)
_ZN61_INTERNAL_11fbb09f_30_group_norm_nhwc_one_pass_32_cu_ee3c86cc4cuda3std6ranges3__45__cpo8distanceE:
	.zero		1
	.type		_ZN61_INTERNAL_11fbb09f_30_group_norm_nhwc_one_pass_32_cu_ee3c86cc6thrust23THRUST_300001_SM_900_NS12placeholders2_6E,@object
	.size		_ZN61_INTERNAL_11fbb09f_30_group_norm_nhwc_one_pass_32_cu_ee3c86cc6thrust23THRUST_300001_SM_900_NS12placeholders2_6E,(_ZN61_INTERNAL_11fbb09f_30_group_norm_nhwc_one_pass_32_cu_ee3c86cc4cuda3std3__45__cpo4cendE - _ZN61_INTERNAL_11fbb09f_30_group_norm_nhwc_one_pass_32_cu_ee3c86cc6thrust23THRUST_300001_SM_900_NS12placeholders2_6E)
_ZN61_INTERNAL_11fbb09f_30_group_norm_nhwc_one_pass_32_cu_ee3c86cc6thrust23THRUST_300001_SM_900_NS12placeholders2_6E:
	.zero		1
	.type		_ZN61_INTERNAL_11fbb09f_30_group_norm_nhwc_one_pass_32_cu_ee3c86cc4cuda3std3__45__cpo4cendE,@object
	.size		_ZN61_INTERNAL_11fbb09f_30_group_norm_nhwc_one_pass_32_cu_ee3c86cc4cuda3std3__45__cpo4cendE,(_ZN61_INTERNAL_11fbb09f_30_group_norm_nhwc_one_pass_32_cu_ee3c86cc4cuda3std6ranges3__45__cpo4cendE - _ZN61_INTERNAL_11fbb09f_30_group_norm_nhwc_one_pass_32_cu_ee3c86cc4cuda3std3__45__cpo4cendE)
_ZN61_INTERNAL_11fbb09f_30_group_norm_nhwc_one_pass_32_cu_ee3c86cc4cuda3std3__45__cpo4cendE:
	.zero		1
	.type		_ZN61_INTERNAL_11fbb09f_30_group_norm_nhwc_one_pass_32_cu_ee3c86cc4cuda3std6ranges3__45__cpo4cendE,@object
	.size		_ZN61_INTERNAL_11fbb09f_30_group_norm_nhwc_one_pass_32_cu_ee3c86cc4cuda3std6ranges3__45__cpo4cendE,(_ZN61_INTERNAL_11fbb09f_30_group_norm_nhwc_one_pass_32_cu_ee3c86cc4cuda3std3__420unreachable_sentinelE - _ZN61_INTERNAL_11fbb09f_30_group_norm_nhwc_one_pass_32_cu_ee3c86cc4cuda3std6ranges3__45__cpo4cendE)
_ZN61_INTERNAL_11fbb09f_30_group_norm_nhwc_one_pass_32_cu_ee3c86cc4cuda3std6ranges3__45__cpo4cendE:
	.zero		1
	.type		_ZN61_INTERNAL_11fbb09f_30_group_norm_nhwc_one_pass_32_cu_ee3c86cc4cuda3std3__420unreachable_sentinelE,@object
	.size		_ZN61_INTERNAL_11fbb09f_30_group_norm_nhwc_one_pass_32_cu_ee3c86cc4cuda3std3__420unreachable_sentinelE,(_ZN61_INTERNAL_11fbb09f_30_group_norm_nhwc_one_pass_32_cu_ee3c86cc4cuda3std6ranges3__45__cpo5ssizeE - _ZN61_INTERNAL_11fbb09f_30_group_norm_nhwc_one_pass_32_cu_ee3c86cc4cuda3std3__420unreachable_sentinelE)
_ZN61_INTERNAL_11fbb09f_30_group_norm_nhwc_one_pass_32_cu_ee3c86cc4cuda3std3__420unreachable_sentinelE:
	.zero		1
	.type		_ZN61_INTERNAL_11fbb09f_30_group_norm_nhwc_one_pass_32_cu_ee3c86cc4cuda3std6ranges3__45__cpo5ssizeE,@object
	.size		_ZN61_INTERNAL_11fbb09f_30_group_norm_nhwc_one_pass_32_cu_ee3c86cc4cuda3std6ranges3__45__cpo5ssizeE,(_ZN61_INTERNAL_11fbb09f_30_group_norm_nhwc_one_pass_32_cu_ee3c86cc6thrust23THRUST_300001_SM_900_NS12placeholders3_10E - _ZN61_INTERNAL_11fbb09f_30_group_norm_nhwc_one_pass_32_cu_ee3c86cc4cuda3std6ranges3__45__cpo5ssizeE)
_ZN61_INTERNAL_11fbb09f_30_group_norm_nhwc_one_pass_32_cu_ee3c86cc4cuda3std6ranges3__45__cpo5ssizeE:
	.zero		1
	.type		_ZN61_INTERNAL_11fbb09f_30_group_norm_nhwc_one_pass_32_cu_ee3c86cc6thrust23THRUST_300001_SM_900_NS12placeholders3_10E,@object
	.size		_ZN61_INTERNAL_11fbb09f_30_group_norm_nhwc_one_pass_32_cu_ee3c86cc6thrust23THRUST_300001_SM_900_NS12placeholders3_10E,(_ZN61_INTERNAL_11fbb09f_30_group_norm_nhwc_one_pass_32_cu_ee3c86cc4cuda3std3__45__cpo5crendE - _ZN61_INTERNAL_11fbb09f_30_group_norm_nhwc_one_pass_32_cu_ee3c86cc6thrust23THRUST_300001_SM_900_NS12placeholders3_10E)
_ZN61_INTERNAL_11fbb09f_30_group_norm_nhwc_one_pass_32_cu_ee3c86cc6thrust23THRUST_300001_SM_900_NS12placeholders3_10E:
	.zero		1
	.type		_ZN61_INTERNAL_11fbb09f_30_group_norm_nhwc_one_pass_32_cu_ee3c86cc4cuda3std3__45__cpo5crendE,@object
	.size		_ZN61_INTERNAL_11fbb09f_30_group_norm_nhwc_one_pass_32_cu_ee3c86cc4cuda3std3__45__cpo5crendE,(_ZN61_INTERNAL_11fbb09f_30_group_norm_nhwc_one_pass_32_cu_ee3c86cc4cuda3std6ranges3__45__cpo4prevE - _ZN61_INTERNAL_11fbb09f_30_group_norm_nhwc_one_pass_32_cu_ee3c86cc4cuda3std3__45__cpo5crendE)
_ZN61_INTERNAL_11fbb09f_30_group_norm_nhwc_one_pass_32_cu_ee3c86cc4cuda3std3__45__cpo5crendE:
	.zero		1
	.type		_ZN61_INTERNAL_11fbb09f_30_group_norm_nhwc_one_pass_32_cu_ee3c86cc4cuda3std6ranges3__45__cpo4prevE,@object
	.size		_ZN61_INTERNAL_11fbb09f_30_group_norm_nhwc_one_pass_32_cu_ee3c86cc4cuda3std6ranges3__45__cpo4prevE,(_ZN61_INTERNAL_11fbb09f_30_group_norm_nhwc_one_pass_32_cu_ee3c86cc4cuda3std6ranges3__45__cpo9iter_moveE - _ZN61_INTERNAL_11fbb09f_30_group_norm_nhwc_one_pass_32_cu_ee3c86cc4cuda3std6ranges3__45__cpo4prevE)
_ZN61_INTERNAL_11fbb09f_30_group_norm_nhwc_one_pass_32_cu_ee3c86cc4cuda3std6ranges3__45__cpo4prevE:
	.zero		1
	.type		_ZN61_INTERNAL_11fbb09f_30_group_norm_nhwc_one_pass_32_cu_ee3c86cc4cuda3std6ranges3__45__cpo9iter_moveE,@object
	.size		_ZN61_INTERNAL_11fbb09f_30_group_norm_nhwc_one_pass_32_cu_ee3c86cc4cuda3std6ranges3__45__cpo9iter_moveE,(_ZN61_INTERNAL_11fbb09f_30_group_norm_nhwc_one_pass_32_cu_ee3c86cc6thrust23THRUST_300001_SM_900_NS12placeholders2_2E - _ZN61_INTERNAL_11fbb09f_30_group_norm_nhwc_one_pass_32_cu_ee3c86cc4cuda3std6ranges3__45__cpo9iter_moveE)
_ZN61_INTERNAL_11fbb09f_30_group_norm_nhwc_one_pass_32_cu_ee3c86cc4cuda3std6ranges3__45__cpo9iter_moveE:
	.zero		1
	.type		_ZN61_INTERNAL_11fbb09f_30_group_norm_nhwc_one_pass_32_cu_ee3c86cc6thrust23THRUST_300001_SM_900_NS12placeholders2_2E,@object
	.size		_ZN61_INTERNAL_11fbb09f_30_group_norm_nhwc_one_pass_32_cu_ee3c86cc6thrust23THRUST_300001_SM_900_NS12placeholders2_2E,(_ZN61_INTERNAL_11fbb09f_30_group_norm_nhwc_one_pass_32_cu_ee3c86cc6thrust23THRUST_300001_SM_900_NS12placeholders2_4E - _ZN61_INTERNAL_11fbb09f_30_group_norm_nhwc_one_pass_32_cu_ee3c86cc6thrust23THRUST_300001_SM_900_NS12placeholders2_2E)
_ZN61_INTERNAL_11fbb09f_30_group_norm_nhwc_one_pass_32_cu_ee3c86cc6thrust23THRUST_300001_SM_900_NS12placeholders2_2E:
	.zero		1
	.type		_ZN61_INTERNAL_11fbb09f_30_group_norm_nhwc_one_pass_32_cu_ee3c86cc6thrust23THRUST_300001_SM_900_NS12placeholders2_4E,@object
	.size		_ZN61_INTERNAL_11fbb09f_30_group_norm_nhwc_one_pass_32_cu_ee3c86cc6thrust23THRUST_300001_SM_900_NS12placeholders2_4E,(_ZN61_INTERNAL_11fbb09f_30_group_norm_nhwc_one_pass_32_cu_ee3c86cc4cuda3std3__45__cpo3endE - _ZN61_INTERNAL_11fbb09f_30_group_norm_nhwc_one_pass_32_cu_ee3c86cc6thrust23THRUST_300001_SM_900_NS12placeholders2_4E)
_ZN61_INTERNAL_11fbb09f_30_group_norm_nhwc_one_pass_32_cu_ee3c86cc6thrust23THRUST_300001_SM_900_NS12placeholders2_4E:
	.zero		1
	.type		_ZN61_INTERNAL_11fbb09f_30_group_norm_nhwc_one_pass_32_cu_ee3c86cc4cuda3std3__45__cpo3endE,@object
	.size		_ZN61_INTERNAL_11fbb09f_30_group_norm_nhwc_one_pass_32_cu_ee3c86cc4cuda3std3__45__cpo3endE,(_ZN61_INTERNAL_11fbb09f_30_group_norm_nhwc_one_pass_32_cu_ee3c86cc4cuda3std6ranges3__45__cpo3endE - _ZN61_INTERNAL_11fbb09f_30_group_norm_nhwc_one_pass_32_cu_ee3c86cc4cuda3std3__45__cpo3endE)
_ZN61_INTERNAL_11fbb09f_30_group_norm_nhwc_one_pass_32_cu_ee3c86cc4cuda3std3__45__cpo3endE:
	.zero		1
	.type		_ZN61_INTERNAL_11fbb09f_30_group_norm_nhwc_one_pass_32_cu_ee3c86cc4cuda3std6ranges3__45__cpo3endE,@object
	.size		_ZN61_INTERNAL_11fbb09f_30_group_norm_nhwc_one_pass_32_cu_ee3c86cc4cuda3std6ranges3__45__cpo3endE,(_ZN61_INTERNAL_11fbb09f_30_group_norm_nhwc_one_pass_32_cu_ee3c86cc4cuda3std3__419piecewise_constructE - _ZN61_INTERNAL_11fbb09f_30_group_norm_nhwc_one_pass_32_cu_ee3c86cc4cuda3std6ranges3__45__cpo3endE)
_ZN61_INTERNAL_11fbb09f_30_group_norm_nhwc_one_pass_32_cu_ee3c86cc4cuda3std6ranges3__45__cpo3endE:
	.zero		1
	.type		_ZN61_INTERNAL_11fbb09f_30_group_norm_nhwc_one_pass_32_cu_ee3c86cc4cuda3std3__419piecewise_constructE,@object
	.size		_ZN61_INTERNAL_11fbb09f_30_group_norm_nhwc_one_pass_32_cu_ee3c86cc4cuda3std3__419piecewise_constructE,(_ZN61_INTERNAL_11fbb09f_30_group_norm_nhwc_one_pass_32_cu_ee3c86cc4cuda3std6ranges3__45__cpo5cdataE - _ZN61_INTERNAL_11fbb09f_30_group_norm_nhwc_one_pass_32_cu_ee3c86cc4cuda3std3__419piecewise_constructE)
_ZN61_INTERNAL_11fbb09f_30_group_norm_nhwc_one_pass_32_cu_ee3c86cc4cuda3std3__419piecewise_constructE:
	.zero		1
	.type		_ZN61_INTERNAL_11fbb09f_30_group_norm_nhwc_one_pass_32_cu_ee3c86cc4cuda3std6ranges3__45__cpo5cdataE,@object
	.size		_ZN61_INTERNAL_11fbb09f_30_group_norm_nhwc_one_pass_32_cu_ee3c86cc4cuda3std6ranges3__45__cpo5cdataE,(_ZN61_INTERNAL_11fbb09f_30_group_norm_nhwc_one_pass_32_cu_ee3c86cc6thrust23THRUST_300001_SM_900_NS12placeholders2_8E - _ZN61_INTERNAL_11fbb09f_30_group_norm_nhwc_one_pass_32_cu_ee3c86cc4cuda3std6ranges3__45__cpo5cdataE)
_ZN61_INTERNAL_11fbb09f_30_group_norm_nhwc_one_pass_32_cu_ee3c86cc4cuda3std6ranges3__45__cpo5cdataE:
	.zero		1
	.type		_ZN61_INTERNAL_11fbb09f_30_group_norm_nhwc_one_pass_32_cu_ee3c86cc6thrust23THRUST_300001_SM_900_NS12placeholders2_8E,@object
	.size		_ZN61_INTERNAL_11fbb09f_30_group_norm_nhwc_one_pass_32_cu_ee3c86cc6thrust23THRUST_300001_SM_900_NS12placeholders2_8E,(_ZN61_INTERNAL_11fbb09f_30_group_norm_nhwc_one_pass_32_cu_ee3c86cc4cuda3std3__45__cpo4rendE - _ZN61_INTERNAL_11fbb09f_30_group_norm_nhwc_one_pass_32_cu_ee3c86cc6thrust23THRUST_300001_SM_900_NS12placeholders2_8E)
_ZN61_INTERNAL_11fbb09f_30_group_norm_nhwc_one_pass_32_cu_ee3c86cc6thrust23THRUST_300001_SM_900_NS12placeholders2_8E:
	.zero		1
	.type		_ZN61_INTERNAL_11fbb09f_30_group_norm_nhwc_one_pass_32_cu_ee3c86cc4cuda3std3__45__cpo4rendE,@object
	.size		_ZN61_INTERNAL_11fbb09f_30_group_norm_nhwc_one_pass_32_cu_ee3c86cc4cuda3std3__45__cpo4rendE,(_ZN61_INTERNAL_11fbb09f_30_group_norm_nhwc_one_pass_32_cu_ee3c86cc4cuda3std6ranges3__45__cpo9iter_swapE - _ZN61_INTERNAL_11fbb09f_30_group_norm_nhwc_one_pass_32_cu_ee3c86cc4cuda3std3__45__cpo4rendE)
_ZN61_INTERNAL_11fbb09f_30_group_norm_nhwc_one_pass_32_cu_ee3c86cc4cuda3std3__45__cpo4rendE:
	.zero		1
	.type		_ZN61_INTERNAL_11fbb09f_30_group_norm_nhwc_one_pass_32_cu_ee3c86cc4cuda3std6ranges3__45__cpo9iter_swapE,@object
	.size		_ZN61_INTERNAL_11fbb09f_30_group_norm_nhwc_one_pass_32_cu_ee3c86cc4cuda3std6ranges3__45__cpo9iter_swapE,(_ZN61_INTERNAL_11fbb09f_30_group_norm_nhwc_one_pass_32_cu_ee3c86cc4cuda3std3__48unexpectE - _ZN61_INTERNAL_11fbb09f_30_group_norm_nhwc_one_pass_32_cu_ee3c86cc4cuda3std6ranges3__45__cpo9iter_swapE)
_ZN61_INTERNAL_11fbb09f_30_group_norm_nhwc_one_pass_32_cu_ee3c86cc4cuda3std6ranges3__45__cpo9iter_swapE:
	.zero		1
	.type		_ZN61_INTERNAL_11fbb09f_30_group_norm_nhwc_one_pass_32_cu_ee3c86cc4cuda3std3__48unexpectE,@object
	.size		_ZN61_INTERNAL_11fbb09f_30_group_norm_nhwc_one_pass_32_cu_ee3c86cc4cuda3std3__48unexpectE,(_ZN61_INTERNAL_11fbb09f_30_group_norm_nhwc_one_pass_32_cu_ee3c86cc6thrust23THRUST_300001_SM_900_NS6system6detail10sequential3seqE - _ZN61_INTERNAL_11fbb09f_30_group_norm_nhwc_one_pass_32_cu_ee3c86cc4cuda3std3__48unexpectE)
_ZN61_INTERNAL_11fbb09f_30_group_norm_nhwc_one_pass_32_cu_ee3c86cc4cuda3std3__48unexpectE:
	.zero		1
	.type		_ZN61_INTERNAL_11fbb09f_30_group_norm_nhwc_one_pass_32_cu_ee3c86cc6thrust23THRUST_300001_SM_900_NS6system6detail10sequential3seqE,@object
	.size		_ZN61_INTERNAL_11fbb09f_30_group_norm_nhwc_one_pass_32_cu_ee3c86cc6thrust23THRUST_300001_SM_900_NS6system6detail10sequential3seqE,(.L_29 - _ZN61_INTERNAL_11fbb09f_30_group_norm_nhwc_one_pass_32_cu_ee3c86cc6thrust23THRUST_300001_SM_900_NS6system6detail10sequential3seqE)
_ZN61_INTERNAL_11fbb09f_30_group_norm_nhwc_one_pass_32_cu_ee3c86cc6thrust23THRUST_300001_SM_900_NS6system6detail10sequential3seqE:
	.zero		1
.L_29:


//--------------------- .nv.shared._Z35group_norm_nhwc_bwd_one_pass_kernelI11Bf16IOFp32WLi64ELi32ELi512EEv26Group_norm_nhwc_bwd_params --------------------------
	.section	.nv.shared._Z35group_norm_nhwc_bwd_one_pass_kernelI11Bf16IOFp32WLi64ELi32ELi512EEv26Group_norm_nhwc_bwd_params,"aw",@nobits
	.sectionflags	@""
	.align	16
.nv.shared._Z35group_norm_nhwc_bwd_one_pass_kernelI11Bf16IOFp32WLi64ELi32ELi512EEv26Group_norm_nhwc_bwd_params:
	.zero		9376


//--------------------- .nv.shared._Z35group_norm_nhwc_bwd_one_pass_kernelI11Bf16IOFp32WLi128ELi32ELi512EEv26Group_norm_nhwc_bwd_params --------------------------
	.section	.nv.shared._Z35group_norm_nhwc_bwd_one_pass_kernelI11Bf16IOFp32WLi128ELi32ELi512EEv26Group_norm_nhwc_bwd_params,"aw",@nobits
	.sectionflags	@""
	.align	16
.nv.shared._Z35group_norm_nhwc_bwd_one_pass_kernelI11Bf16IOFp32WLi128ELi32ELi512EEv26Group_norm_nhwc_bwd_params:
	.zero		9376


//--------------------- .nv.shared._Z35group_norm_nhwc_bwd_one_pass_kernelI11Bf16IOFp32WLi256ELi32ELi512EEv26Group_norm_nhwc_bwd_params --------------------------
	.section	.nv.shared._Z35group_norm_nhwc_bwd_one_pass_kernelI11Bf16IOFp32WLi256ELi32ELi512EEv26Group_norm_nhwc_bwd_params,"aw",@nobits
	.sectionflags	@""
	.align	16
.nv.shared._Z35group_norm_nhwc_bwd_one_pass_kernelI11Bf16IOFp32WLi256ELi32ELi512EEv26Group_norm_nhwc_bwd_params:
	.zero		9376


//--------------------- .nv.shared._Z35group_norm_nhwc_bwd_one_pass_kernelI11Bf16IOFp32WLi512ELi32ELi512EEv26Group_norm_nhwc_bwd_params --------------------------
	.section	.nv.shared._Z35group_norm_nhwc_bwd_one_pass_kernelI11Bf16IOFp32WLi512ELi32ELi512EEv26Group_norm_nhwc_bwd_params,"aw",@nobits
	.sectionflags	@""
	.align	16
.nv.shared._Z35group_norm_nhwc_bwd_one_pass_kernelI11Bf16IOFp32WLi512ELi32ELi512EEv26Group_norm_nhwc_bwd_params:
	.zero		9376


//--------------------- .nv.shared._Z35group_norm_nhwc_bwd_one_pass_kernelI11Bf16IOBf16WLi64ELi32ELi512EEv26Group_norm_nhwc_bwd_params --------------------------
	.section	.nv.shared._Z35group_norm_nhwc_bwd_one_pass_kernelI11Bf16IOBf16WLi64ELi32ELi512EEv26Group_norm_nhwc_bwd_params,"aw",@nobits
	.sectionflags	@""
	.align	16
.nv.shared._Z35group_norm_nhwc_bwd_one_pass_kernelI11Bf16IOBf16WLi64ELi32ELi512EEv26Group_norm_nhwc_bwd_params:
	.zero		9376


//--------------------- .nv.shared._Z35group_norm_nhwc_bwd_one_pass_kernelI11Bf16IOBf16WLi128ELi32ELi512EEv26Group_norm_nhwc_bwd_params --------------------------
	.section	.nv.shared._Z35group_norm_nhwc_bwd_one_pass_kernelI11Bf16IOBf16WLi128ELi32ELi512EEv26Group_norm_nhwc_bwd_params,"aw",@nobits
	.sectionflags	@""
	.align	16
.nv.shared._Z35group_norm_nhwc_bwd_one_pass_kernelI11Bf16IOBf16WLi128ELi32ELi512EEv26Group_norm_nhwc_bwd_params:
	.zero		9376


//--------------------- .nv.shared._Z35group_norm_nhwc_bwd_one_pass_kernelI11Bf16IOBf16WLi256ELi32ELi512EEv26Group_norm_nhwc_bwd_params --------------------------
	.section	.nv.shared._Z35group_norm_nhwc_bwd_one_pass_kernelI11Bf16IOBf16WLi256ELi32ELi512EEv26Group_norm_nhwc_bwd_params,"aw",@nobits
	.sectionflags	@""
	.align	16
.nv.shared._Z35group_norm_nhwc_bwd_one_pass_kernelI11Bf16IOBf16WLi256ELi32ELi512EEv26Group_norm_nhwc_bwd_params:
	.zero		9376


//--------------------- .nv.shared._Z35group_norm_nhwc_bwd_one_pass_kernelI11Bf16IOBf16WLi512ELi32ELi512EEv26Group_norm_nhwc_bwd_params --------------------------
	.section	.nv.shared._Z35group_norm_nhwc_bwd_one_pass_kernelI11Bf16IOBf16WLi512ELi32ELi512EEv26Group_norm_nhwc_bwd_params,"aw",@nobits
	.sectionflags	@""
	.align	16
.nv.shared._Z35group_norm_nhwc_bwd_one_pass_kernelI11Bf16IOBf16WLi512ELi32ELi512EEv26Group_norm_nhwc_bwd_params:
	.zero		9376


//--------------------- .nv.shared._Z35group_norm_nhwc_bwd_one_pass_kernelI11Bf16IOFp16WLi64ELi32ELi512EEv26Group_norm_nhwc_bwd_params --------------------------
	.section	.nv.shared._Z35group_norm_nhwc_bwd_one_pass_kernelI11Bf16IOFp16WLi64ELi32ELi512EEv26Group_norm_nhwc_bwd_params,"aw",@nobits
	.sectionflags	@""
	.align	16
.nv.shared._Z35group_norm_nhwc_bwd_one_pass_kernelI11Bf16IOFp16WLi64ELi32ELi512EEv26Group_norm_nhwc_bwd_params:
	.zero		9376


//--------------------- .nv.shared._Z35group_norm_nhwc_bwd_one_pass_kernelI11Bf16IOFp16WLi128ELi32ELi512EEv26Group_norm_nhwc_bwd_params --------------------------
	.section	.nv.shared._Z35group_norm_nhwc_bwd_one_pass_kernelI11Bf16IOFp16WLi128ELi32ELi512EEv26Group_norm_nhwc_bwd_params,"aw",@nobits
	.sectionflags	@""
	.align	16
.nv.shared._Z35group_norm_nhwc_bwd_one_pass_kernelI11Bf16IOFp16WLi128ELi32ELi512EEv26Group_norm_nhwc_bwd_params:
	.zero		9376


//--------------------- .nv.shared._Z35group_norm_nhwc_bwd_one_pass_kernelI11Bf16IOFp16WLi256ELi32ELi512EEv26Group_norm_nhwc_bwd_params --------------------------
	.section	.nv.shared._Z35group_norm_nhwc_bwd_one_pass_kernelI11Bf16IOFp16WLi256ELi32ELi512EEv26Group_norm_nhwc_bwd_params,"aw",@nobits
	.sectionflags	@""
	.align	16
.nv.shared._Z35group_norm_nhwc_bwd_one_pass_kernelI11Bf16IOFp16WLi256ELi32ELi512EEv26Group_norm_nhwc_bwd_params:
	.zero		9376


//--------------------- .nv.shared._Z35group_norm_nhwc_bwd_one_pass_kernelI11Bf16IOFp16WLi512ELi32ELi512EEv26Group_norm_nhwc_bwd_params --------------------------
	.section	.nv.shared._Z35group_norm_nhwc_bwd_one_pass_kernelI11Bf16IOFp16WLi512ELi32ELi512EEv26Group_norm_nhwc_bwd_params,"aw",@nobits
	.sectionflags	@""
	.align	16
.nv.shared._Z35group_norm_nhwc_bwd_one_pass_kernelI11Bf16IOFp16WLi512ELi32ELi512EEv26Group_norm_nhwc_bwd_params:
	.zero		9376


//--------------------- .nv.shared._Z35group_norm_nhwc_bwd_one_pass_kernelI11Fp16IOFp32WLi64ELi32ELi512EEv26Group_norm_nhwc_bwd_params --------------------------
	.section	.nv.shared._Z35group_norm_nhwc_bwd_one_pass_kernelI11Fp16IOFp32WLi64ELi32ELi512EEv26Group_norm_nhwc_bwd_params,"aw",@nobits
	.sectionflags	@""
	.align	16
.nv.shared._Z35group_norm_nhwc_bwd_one_pass_kernelI11Fp16IOFp32WLi64ELi32ELi512EEv26Group_norm_nhwc_bwd_params:
	.zero		9376


//--------------------- .nv.shared._Z35group_norm_nhwc_bwd_one_pass_kernelI11Fp16IOFp32WLi128ELi32ELi512EEv26Group_norm_nhwc_bwd_params --------------------------
	.section	.nv.shared._Z35group_norm_nhwc_bwd_one_pass_kernelI11Fp16IOFp32WLi128ELi32ELi512EEv26Group_norm_nhwc_bwd_params,"aw",@nobits
	.sectionflags	@""
	.align	16
.nv.shared._Z35group_norm_nhwc_bwd_one_pass_kernelI11Fp16IOFp32WLi128ELi32ELi512EEv26Group_norm_nhwc_bwd_params:
	.zero		9376


//--------------------- .nv.shared._Z35group_norm_nhwc_bwd_one_pass_kernelI11Fp16IOFp32WLi256ELi32ELi512EEv26Group_norm_nhwc_bwd_params --------------------------
	.section	.nv.shared._Z35group_norm_nhwc_bwd_one_pass_kernelI11Fp16IOFp32WLi256ELi32ELi512EEv26Group_norm_nhwc_bwd_params,"aw",@nobits
	.sectionflags	@""
	.align	16
.nv.shared._Z35group_norm_nhwc_bwd_one_pass_kernelI11Fp16IOFp32WLi256ELi32ELi512EEv26Group_norm_nhwc_bwd_params:
	.zero		9376


//--------------------- .nv.shared._Z35group_norm_nhwc_bwd_one_pass_kernelI11Fp16IOFp32WLi512ELi32ELi512EEv26Group_norm_nhwc_bwd_params --------------------------
	.section	.nv.shared._Z35group_norm_nhwc_bwd_one_pass_kernelI11Fp16IOFp32WLi512ELi32ELi512EEv26Group_norm_nhwc_bwd_params,"aw",@nobits
	.sectionflags	@""
	.align	16
.nv.shared._Z35group_norm_nhwc_bwd_one_pass_kernelI11Fp16IOFp32WLi512ELi32ELi512EEv26Group_norm_nhwc_bwd_params:
	.zero		9376


//--------------------- .nv.shared._Z35group_norm_nhwc_bwd_one_pass_kernelI11Fp16IOBf16WLi64ELi32ELi512EEv26Group_norm_nhwc_bwd_params --------------------------
	.section	.nv.shared._Z35group_norm_nhwc_bwd_one_pass_kernelI11Fp16IOBf16WLi64ELi32ELi512EEv26Group_norm_nhwc_bwd_params,"aw",@nobits
	.sectionflags	@""
	.align	16
.nv.shared._Z35group_norm_nhwc_bwd_one_pass_kernelI11Fp16IOBf16WLi64ELi32ELi512EEv26Group_norm_nhwc_bwd_params:
	.zero		9376


//--------------------- .nv.shared._Z35group_norm_nhwc_bwd_one_pass_kernelI11Fp16IOBf16WLi128ELi32ELi512EEv26Group_norm_nhwc_bwd_params --------------------------
	.section	.nv.shared._Z35group_norm_nhwc_bwd_one_pass_kernelI11Fp16IOBf16WLi128ELi32ELi512EEv26Group_norm_nhwc_bwd_params,"aw",@nobits
	.sectionflags	@""
	.align	16
.nv.shared._Z35group_norm_nhwc_bwd_one_pass_kernelI11Fp16IOBf16WLi128ELi32ELi512EEv26Group_norm_nhwc_bwd_params:
	.zero		9376


//--------------------- .nv.shared._Z35group_norm_nhwc_bwd_one_pass_kernelI11Fp16IOBf16WLi256ELi32ELi512EEv26Group_norm_nhwc_bwd_params --------------------------
	.section	.nv.shared._Z35group_norm_nhwc_bwd_one_pass_kernelI11Fp16IOBf16WLi256ELi32ELi512EEv26Group_norm_nhwc_bwd_params,"aw",@nobits
	.sectionflags	@""
	.align	16
.nv.shared._Z35group_norm_nhwc_bwd_one_pass_kernelI11Fp16IOBf16WLi256ELi32ELi512EEv26Group_norm_nhwc_bwd_params:
	.zero		9376


//--------------------- .nv.shared._Z35group_norm_nhwc_bwd_one_pass_kernelI11Fp16IOBf16WLi512ELi32ELi512EEv26Group_norm_nhwc_bwd_params --------------------------
	.section	.nv.shared._Z35group_norm_nhwc_bwd_one_pass_kernelI11Fp16IOBf16WLi512ELi32ELi512EEv26Group_norm_nhwc_bwd_params,"aw",@nobits
	.sectionflags	@""
	.align	16
.nv.shared._Z35group_norm_nhwc_bwd_one_pass_kernelI11Fp16IOBf16WLi512ELi32ELi512EEv26Group_norm_nhwc_bwd_params:
	.zero		9376


//--------------------- .nv.shared._Z35group_norm_nhwc_bwd_one_pass_kernelI11Fp16IOFp16WLi64ELi32ELi512EEv26Group_norm_nhwc_bwd_params --------------------------
	.section	.nv.shared._Z35group_norm_nhwc_bwd_one_pass_kernelI11Fp16IOFp16WLi64ELi32ELi512EEv26Group_norm_nhwc_bwd_params,"aw",@nobits
	.sectionflags	@""
	.align	16
.nv.shared._Z35group_norm_nhwc_bwd_one_pass_kernelI11Fp16IOFp16WLi64ELi32ELi512EEv26Group_norm_nhwc_bwd_params:
	.zero		9376


//--------------------- .nv.shared._Z35group_norm_nhwc_bwd_one_pass_kernelI11Fp16IOFp16WLi128ELi32ELi512EEv26Group_norm_nhwc_bwd_params --------------------------
	.section	.nv.shared._Z35group_norm_nhwc_bwd_one_pass_kernelI11Fp16IOFp16WLi128ELi32ELi512EEv26Group_norm_nhwc_bwd_params,"aw",@nobits
	.sectionflags	@""
	.align	16
.nv.shared._Z35group_norm_nhwc_bwd_one_pass_kernelI11Fp16IOFp16WLi128ELi32ELi512EEv26Group_norm_nhwc_bwd_params:
	.zero		9376


//--------------------- .nv.shared._Z35group_norm_nhwc_bwd_one_pass_kernelI11Fp16IOFp16WLi256ELi32ELi512EEv26Group_norm_nhwc_bwd_params --------------------------
	.section	.nv.shared._Z35group_norm_nhwc_bwd_one_pass_kernelI11Fp16IOFp16WLi256ELi32ELi512EEv26Group_norm_nhwc_bwd_params,"aw",@nobits
	.sectionflags	@""
	.align	16
.nv.shared._Z35group_norm_nhwc_bwd_one_pass_kernelI11Fp16IOFp16WLi256ELi32ELi512EEv26Group_norm_nhwc_bwd_params:
	.zero		9376


//--------------------- .nv.shared._Z35group_norm_nhwc_bwd_one_pass_kernelI11Fp16IOFp16WLi512ELi32ELi512EEv26Group_norm_nhwc_bwd_params --------------------------
	.section	.nv.shared._Z35group_norm_nhwc_bwd_one_pass_kernelI11Fp16IOFp16WLi512ELi32ELi512EEv26Group_norm_nhwc_bwd_params,"aw",@nobits
	.sectionflags	@""
	.align	16
.nv.shared._Z35group_norm_nhwc_bwd_one_pass_kernelI11Fp16IOFp16WLi512ELi32ELi512EEv26Group_norm_nhwc_bwd_params:
	.zero		9376


//--------------------- .nv.shared._Z35group_norm_nhwc_bwd_one_pass_kernelI11Fp32IOFp32WLi64ELi32ELi512EEv26Group_norm_nhwc_bwd_params --------------------------
	.section	.nv.shared._Z35group_norm_nhwc_bwd_one_pass_kernelI11Fp32IOFp32WLi64ELi32ELi512EEv26Group_norm_nhwc_bwd_params,"aw",@nobits
	.sectionflags	@""
	.align	16
.nv.shared._Z35group_norm_nhwc_bwd_one_pass_kernelI11Fp32IOFp32WLi64ELi32ELi512EEv26Group_norm_nhwc_bwd_params:
	.zero		9376


//--------------------- .nv.shared._Z35group_norm_nhwc_bwd_one_pass_kernelI11Fp32IOFp32WLi128ELi32ELi512EEv26Group_norm_nhwc_bwd_params --------------------------
	.section	.nv.shared._Z35group_norm_nhwc_bwd_one_pass_kernelI11Fp32IOFp32WLi128ELi32ELi512EEv26Group_norm_nhwc_bwd_params,"aw",@nobits
	.sectionflags	@""
	.align	16
.nv.shared._Z35group_norm_nhwc_bwd_one_pass_kernelI11Fp32IOFp32WLi128ELi32ELi512EEv26Group_norm_nhwc_bwd_params:
	.zero		9376


//--------------------- .nv.shared._Z35group_norm_nhwc_bwd_one_pass_kernelI11Fp32IOFp32WLi256ELi32ELi512EEv26Group_norm_nhwc_bwd_params --------------------------
	.section	.nv.shared._Z35group_norm_nhwc_bwd_one_pass_kernelI11Fp32IOFp32WLi256ELi32ELi512EEv26Group_norm_nhwc_bwd_params,"aw",@nobits
	.sectionflags	@""
	.align	16
.nv.shared._Z35group_norm_nhwc_bwd_one_pass_kernelI11Fp32IOFp32WLi256ELi32ELi512EEv26Group_norm_nhwc_bwd_params:
	.zero		9376


//--------------------- .nv.shared._Z35group_norm_nhwc_bwd_one_pass_kernelI11Fp32IOFp32WLi512ELi32ELi512EEv26Group_norm_nhwc_bwd_params --------------------------
	.section	.nv.shared._Z35group_norm_nhwc_bwd_one_pass_kernelI11Fp32IOFp32WLi512ELi32ELi512EEv26Group_norm_nhwc_bwd_params,"aw",@nobits
	.sectionflags	@""
	.align	16
.nv.shared._Z35group_norm_nhwc_bwd_one_pass_kernelI11Fp32IOFp32WLi512ELi32ELi512EEv26Group_norm_nhwc_bwd_params:
	.zero		9376


//--------------------- .nv.shared._Z35group_norm_nhwc_bwd_one_pass_kernelI11Fp32IOBf16WLi64ELi32ELi512EEv26Group_norm_nhwc_bwd_params --------------------------
	.section	.nv.shared._Z35group_norm_nhwc_bwd_one_pass_kernelI11Fp32IOBf16WLi64ELi32ELi512EEv26Group_norm_nhwc_bwd_params,"aw",@nobits
	.sectionflags	@""
	.align	16
.nv.shared._Z35group_norm_nhwc_bwd_one_pass_kernelI11Fp32IOBf16WLi64ELi32ELi512EEv26Group_norm_nhwc_bwd_params:
	.zero		9376


//--------------------- .nv.shared._Z35group_norm_nhwc_bwd_one_pass_kernelI11Fp32IOBf16WLi128ELi32ELi512EEv26Group_norm_nhwc_bwd_params --------------------------
	.section	.nv.shared._Z35group_norm_nhwc_bwd_one_pass_kernelI11Fp32IOBf16WLi128ELi32ELi512EEv26Group_norm_nhwc_bwd_params,"aw",@nobits
	.sectionflags	@""
	.align	16
.nv.shared._Z35group_norm_nhwc_bwd_one_pass_kernelI11Fp32IOBf16WLi128ELi32ELi512EEv26Group_norm_nhwc_bwd_params:
	.zero		9376


//--------------------- .nv.shared._Z35group_norm_nhwc_bwd_one_pass_kernelI11Fp32IOBf16WLi256ELi32ELi512EEv26Group_norm_nhwc_bwd_params --------------------------
	.section	.nv.shared._Z35group_norm_nhwc_bwd_one_pass_kernelI11Fp32IOBf16WLi256ELi32ELi512EEv26Group_norm_nhwc_bwd_params,"aw",@nobits
	.sectionflags	@""
	.align	16
.nv.shared._Z35group_norm_nhwc_bwd_one_pass_kernelI11Fp32IOBf16WLi256ELi32ELi512EEv26Group_norm_nhwc_bwd_params:
	.zero		9376


//--------------------- .nv.shared._Z35group_norm_nhwc_bwd_one_pass_kernelI11Fp32IOBf16WLi512ELi32ELi512EEv26Group_norm_nhwc_bwd_params --------------------------
	.section	.nv.shared._Z35group_norm_nhwc_bwd_one_pass_kernelI11Fp32IOBf16WLi512ELi32ELi512EEv26Group_norm_nhwc_bwd_params,"aw",@nobits
	.sectionflags	@""
	.align	16
.nv.shared._Z35group_norm_nhwc_bwd_one_pass_kernelI11Fp32IOBf16WLi512ELi32ELi512EEv26Group_norm_nhwc_bwd_params:
	.zero		9376


//--------------------- .nv.shared._Z35group_norm_nhwc_bwd_one_pass_kernelI11Fp32IOFp16WLi64ELi32ELi512EEv26Group_norm_nhwc_bwd_params --------------------------
	.section	.nv.shared._Z35group_norm_nhwc_bwd_one_pass_kernelI11Fp32IOFp16WLi64ELi32ELi512EEv26Group_norm_nhwc_bwd_params,"aw",@nobits
	.sectionflags	@""
	.align	16
.nv.shared._Z35group_norm_nhwc_bwd_one_pass_kernelI11Fp32IOFp16WLi64ELi32ELi512EEv26Group_norm_nhwc_bwd_params:
	.zero		9376


//--------------------- .nv.shared._Z35group_norm_nhwc_bwd_one_pass_kernelI11Fp32IOFp16WLi128ELi32ELi512EEv26Group_norm_nhwc_bwd_params --------------------------
	.section	.nv.shared._Z35group_norm_nhwc_bwd_one_pass_kernelI11Fp32IOFp16WLi128ELi32ELi512EEv26Group_norm_nhwc_bwd_params,"aw",@nobits
	.sectionflags	@""
	.align	16
.nv.shared._Z35group_norm_nhwc_bwd_one_pass_kernelI11Fp32IOFp16WLi128ELi32ELi512EEv26Group_norm_nhwc_bwd_params:
	.zero		9376


//--------------------- .nv.shared._Z35group_norm_nhwc_bwd_one_pass_kernelI11Fp32IOFp16WLi256ELi32ELi512EEv26Group_norm_nhwc_bwd_params --------------------------
	.section	.nv.shared._Z35group_norm_nhwc_bwd_one_pass_kernelI11Fp32IOFp16WLi256ELi32ELi512EEv26Group_norm_nhwc_bwd_params,"aw",@nobits
	.sectionflags	@""
	.align	16
.nv.shared._Z35group_norm_nhwc_bwd_one_pass_kernelI11Fp32IOFp16WLi256ELi32ELi512EEv26Group_norm_nhwc_bwd_params:
	.zero		9376


//--------------------- .nv.shared._Z35group_norm_nhwc_bwd_one_pass_kernelI11Fp32IOFp16WLi512ELi32ELi512EEv26Group_norm_nhwc_bwd_params --------------------------
	.section	.nv.shared._Z35group_norm_nhwc_bwd_one_pass_kernelI11Fp32IOFp16WLi512ELi32ELi512EEv26Group_norm_nhwc_bwd_params,"aw",@nobits
	.sectionflags	@""
	.align	16
.nv.shared._Z35group_norm_nhwc_bwd_one_pass_kernelI11Fp32IOFp16WLi512ELi32ELi512EEv26Group_norm_nhwc_bwd_params:
	.zero		9376


//--------------------- .nv.shared._Z35group_norm_nhwc_fwd_one_pass_kernelI11Bf16IOFp32WLi64ELi32ELi512EEv26Group_norm_nhwc_fwd_params --------------------------
	.section	.nv.shared._Z35group_norm_nhwc_fwd_one_pass_kernelI11Bf16IOFp32WLi64ELi32ELi512EEv26Group_norm_nhwc_fwd_params,"aw",@nobits
	.sectionflags	@""
	.align	8
.nv.shared._Z35group_norm_nhwc_fwd_one_pass_kernelI11Bf16IOFp32WLi64ELi32ELi512EEv26Group_norm_nhwc_fwd_params:
	.zero		1184


//--------------------- .nv.shared._Z35group_norm_nhwc_fwd_one_pass_kernelI11Bf16IOFp32WLi128ELi32ELi512EEv26Group_norm_nhwc_fwd_params --------------------------
	.section	.nv.shared._Z35group_norm_nhwc_fwd_one_pass_kernelI11Bf16IOFp32WLi128ELi32ELi512EEv26Group_norm_nhwc_fwd_params,"aw",@nobits
	.sectionflags	@""
	.align	8
.nv.shared._Z35group_norm_nhwc_fwd_one_pass_kernelI11Bf16IOFp32WLi128ELi32ELi512EEv26Group_norm_nhwc_fwd_params:
	.zero		1184


//--------------------- .nv.shared._Z35group_norm_nhwc_fwd_one_pass_kernelI11Bf16IOFp32WLi256ELi32ELi512EEv26Group_norm_nhwc_fwd_params --------------------------
	.section	.nv.shared._Z35group_norm_nhwc_fwd_one_pass_kernelI11Bf16IOFp32WLi256ELi32ELi512EEv26Group_norm_nhwc_fwd_params,"aw",@nobits
	.sectionflags	@""
	.align	8
.nv.shared._Z35group_norm_nhwc_fwd_one_pass_kernelI11Bf16IOFp32WLi256ELi32ELi512EEv26Group_norm_nhwc_fwd_params:
	.zero		1184


//--------------------- .nv.shared._Z35group_norm_nhwc_fwd_one_pass_kernelI11Bf16IOFp32WLi512ELi32ELi512EEv26Group_norm_nhwc_fwd_params --------------------------
	.section	.nv.shared._Z35group_norm_nhwc_fwd_one_pass_kernelI11Bf16IOFp32WLi512ELi32ELi512EEv26Group_norm_nhwc_fwd_params,"aw",@nobits
	.sectionflags	@""
	.align	8
.nv.shared._Z35group_norm_nhwc_fwd_one_pass_kernelI11Bf16IOFp32WLi512ELi32ELi512EEv26Group_norm_nhwc_fwd_params:
	.zero		1184


//--------------------- .nv.shared._Z35group_norm_nhwc_fwd_one_pass_kernelI11Bf16IOBf16WLi64ELi32ELi512EEv26Group_norm_nhwc_fwd_params --------------------------
	.section	.nv.shared._Z35group_norm_nhwc_fwd_one_pass_kernelI11Bf16IOBf16WLi64ELi32ELi512EEv26Group_norm_nhwc_fwd_params,"aw",@nobits
	.sectionflags	@""
	.align	8
.nv.shared._Z35group_norm_nhwc_fwd_one_pass_kernelI11Bf16IOBf16WLi64ELi32ELi512EEv26Group_norm_nhwc_fwd_params:
	.zero		1184


//--------------------- .nv.shared._Z35group_norm_nhwc_fwd_one_pass_kernelI11Bf16IOBf16WLi128ELi32ELi512EEv26Group_norm_nhwc_fwd_params --------------------------
	.section	.nv.shared._Z35group_norm_nhwc_fwd_one_pass_kernelI11Bf16IOBf16WLi128ELi32ELi512EEv26Group_norm_nhwc_fwd_params,"aw",@nobits
	.sectionflags	@""
	.align	8
.nv.shared._Z35group_norm_nhwc_fwd_one_pass_kernelI11Bf16IOBf16WLi128ELi32ELi512EEv26Group_norm_nhwc_fwd_params:
	.zero		1184


//--------------------- .nv.shared._Z35group_norm_nhwc_fwd_one_pass_kernelI11Bf16IOBf16WLi256ELi32ELi512EEv26Group_norm_nhwc_fwd_params --------------------------
	.section	.nv.shared._Z35group_norm_nhwc_fwd_one_pass_kernelI11Bf16IOBf16WLi256ELi32ELi512EEv26Group_norm_nhwc_fwd_params,"aw",@nobits
	.sectionflags	@""
	.align	8
.nv.shared._Z35group_norm_nhwc_fwd_one_pass_kernelI11Bf16IOBf16WLi256ELi32ELi512EEv26Group_norm_nhwc_fwd_params:
	.zero		1184


//--------------------- .nv.shared._Z35group_norm_nhwc_fwd_one_pass_kernelI11Bf16IOBf16WLi512ELi32ELi512EEv26Group_norm_nhwc_fwd_params --------------------------
	.section	.nv.shared._Z35group_norm_nhwc_fwd_one_pass_kernelI11Bf16IOBf16WLi512ELi32ELi512EEv26Group_norm_nhwc_fwd_params,"aw",@nobits
	.sectionflags	@""
	.align	8
.nv.shared._Z35group_norm_nhwc_fwd_one_pass_kernelI11Bf16IOBf16WLi512ELi32ELi512EEv26Group_norm_nhwc_fwd_params:
	.zero		1184


//--------------------- .nv.shared._Z35group_norm_nhwc_fwd_one_pass_kernelI11Bf16IOFp16WLi64ELi32ELi512EEv26Group_norm_nhwc_fwd_params --------------------------
	.section	.nv.shared._Z35group_norm_nhwc_fwd_one_pass_kernelI11Bf16IOFp16WLi64ELi32ELi512EEv26Group_norm_nhwc_fwd_params,"aw",@nobits
	.sectionflags	@""
	.align	8
.nv.shared._Z35group_norm_nhwc_fwd_one_pass_kernelI11Bf16IOFp16WLi64ELi32ELi512EEv26Group_norm_nhwc_fwd_params:
	.zero		1184


//--------------------- .nv.shared._Z35group_norm_nhwc_fwd_one_pass_kernelI11Bf16IOFp16WLi128ELi32ELi512EEv26Group_norm_nhwc_fwd_params --------------------------
	.section	.nv.shared._Z35group_norm_nhwc_fwd_one_pass_kernelI11Bf16IOFp16WLi128ELi32ELi512EEv26Group_norm_nhwc_fwd_params,"aw",@nobits
	.sectionflags	@""
	.align	8
.nv.shared._Z35group_norm_nhwc_fwd_one_pass_kernelI11Bf16IOFp16WLi128ELi32ELi512EEv26Group_norm_nhwc_fwd_params:
	.zero		1184


//--------------------- .nv.shared._Z35group_norm_nhwc_fwd_one_pass_kernelI11Bf16IOFp16WLi256ELi32ELi512EEv26Group_norm_nhwc_fwd_params --------------------------
	.section	.nv.shared._Z35group_norm_nhwc_fwd_one_pass_kernelI11Bf16IOFp16WLi256ELi32ELi512EEv26Group_norm_nhwc_fwd_params,"aw",@nobits
	.sectionflags	@""
	.align	8
.nv.shared._Z35group_norm_nhwc_fwd_one_pass_kernelI11Bf16IOFp16WLi256ELi32ELi512EEv26Group_norm_nhwc_fwd_params:
	.zero		1184


//--------------------- .nv.shared._Z35group_norm_nhwc_fwd_one_pass_kernelI11Bf16IOFp16WLi512ELi32ELi512EEv26Group_norm_nhwc_fwd_params --------------------------
	.section	.nv.shared._Z35group_norm_nhwc_fwd_one_pass_kernelI11Bf16IOFp16WLi512ELi32ELi512EEv26Group_norm_nhwc_fwd_params,"aw",@nobits
	.sectionflags	@""
	.align	8
.nv.shared._Z35group_norm_nhwc_fwd_one_pass_kernelI11Bf16IOFp16WLi512ELi32ELi512EEv26Group_norm_nhwc_fwd_params:
	.zero		1184


//--------------------- .nv.shared._Z35group_norm_nhwc_fwd_one_pass_kernelI11Fp16IOFp32WLi64ELi32ELi512EEv26Group_norm_nhwc_fwd_params --------------------------
	.section	.nv.shared._Z35group_norm_nhwc_fwd_one_pass_kernelI11Fp16IOFp32WLi64ELi32ELi512EEv26Group_norm_nhwc_fwd_params,"aw",@nobits
	.sectionflags	@""
	.align	8
.nv.shared._Z35group_norm_nhwc_fwd_one_pass_kernelI11Fp16IOFp32WLi64ELi32ELi512EEv26Group_norm_nhwc_fwd_params:
	.zero		1184


//--------------------- .nv.shared._Z35group_norm_nhwc_fwd_one_pass_kernelI11Fp16IOFp32WLi128ELi32ELi512EEv26Group_norm_nhwc_fwd_params --------------------------
	.section	.nv.shared._Z35group_norm_nhwc_fwd_one_pass_kernelI11Fp16IOFp32WLi128ELi32ELi512EEv26Group_norm_nhwc_fwd_params,"aw",@nobits
	.sectionflags	@""
	.align	8
.nv.shared._Z35group_norm_nhwc_fwd_one_pass_kernelI11Fp16IOFp32WLi128ELi32ELi512EEv26Group_norm_nhwc_fwd_params:
	.zero		1184


//--------------------- .nv.shared._Z35group_norm_nhwc_fwd_one_pass_kernelI11Fp16IOFp32WLi256ELi32ELi512EEv26Group_norm_nhwc_fwd_params --------------------------
	.section	.nv.shared._Z35group_norm_nhwc_fwd_one_pass_kernelI11Fp16IOFp32WLi256ELi32ELi512EEv26Group_norm_nhwc_fwd_params,"aw",@nobits
	.sectionflags	@""
	.align	8
.nv.shared._Z35group_norm_nhwc_fwd_one_pass_kernelI11Fp16IOFp32WLi256ELi32ELi512EEv26Group_norm_nhwc_fwd_params:
	.zero		1184


//--------------------- .nv.shared._Z35group_norm_nhwc_fwd_one_pass_kernelI11Fp16IOFp32WLi512ELi32ELi512EEv26Group_norm_nhwc_fwd_params --------------------------
	.section	.nv.shared._Z35group_norm_nhwc_fwd_one_pass_kernelI11Fp16IOFp32WLi512ELi32ELi512EEv26Group_norm_nhwc_fwd_params,"aw",@nobits
	.sectionflags	@""
	.align	8
.nv.shared._Z35group_norm_nhwc_fwd_one_pass_kernelI11Fp16IOFp32WLi512ELi32ELi512EEv26Group_norm_nhwc_fwd_params:
	.zero		1184


//--------------------- .nv.shared._Z35group_norm_nhwc_fwd_one_pass_kernelI11Fp16IOBf16WLi64ELi32ELi512EEv26Group_norm_nhwc_fwd_params --------------------------
	.section	.nv.shared._Z35group_norm_nhwc_fwd_one_pass_kernelI11Fp16IOBf16WLi64ELi32ELi512EEv26Group_norm_nhwc_fwd_params,"aw",@nobits
	.sectionflags	@""
	.align	8
.nv.shared._Z35group_norm_nhwc_fwd_one_pass_kernelI11Fp16IOBf16WLi64ELi32ELi512EEv26Group_norm_nhwc_fwd_params:
	.zero		1184


//--------------------- .nv.shared._Z35group_norm_nhwc_fwd_one_pass_kernelI11Fp16IOBf16WLi128ELi32ELi512EEv26Group_norm_nhwc_fwd_params --------------------------
	.section	.nv.shared._Z35group_norm_nhwc_fwd_one_pass_kernelI11Fp16IOBf16WLi128ELi32ELi512EEv26Group_norm_nhwc_fwd_params,"aw",@nobits
	.sectionflags	@""
	.align	8
.nv.shared._Z35group_norm_nhwc_fwd_one_pass_kernelI11Fp16IOBf16WLi128ELi32ELi512EEv26Group_norm_nhwc_fwd_params:
	.zero		1184


//--------------------- .nv.shared._Z35group_norm_nhwc_fwd_one_pass_kernelI11Fp16IOBf16WLi256ELi32ELi512EEv26Group_norm_nhwc_fwd_params --------------------------
	.section	.nv.shared._Z35group_norm_nhwc_fwd_one_pass_kernelI11Fp16IOBf16WLi256ELi32ELi512EEv26Group_norm_nhwc_fwd_params,"aw",@nobits
	.sectionflags	@""
	.align	8
.nv.shared._Z35group_norm_nhwc_fwd_one_pass_kernelI11Fp16IOBf16WLi256ELi32ELi512EEv26Group_norm_nhwc_fwd_params:
	.zero		1184


//--------------------- .nv.shared._Z35group_norm_nhwc_fwd_one_pass_kernelI11Fp16IOBf16WLi512ELi32ELi512EEv26Group_norm_nhwc_fwd_params --------------------------
	.section	.nv.shared._Z35group_norm_nhwc_fwd_one_pass_kernelI11Fp16IOBf16WLi512ELi32ELi512EEv26Group_norm_nhwc_fwd_params,"aw",@nobits
	.sectionflags	@""
	.align	8
.nv.shared._Z35group_norm_nhwc_fwd_one_pass_kernelI11Fp16IOBf16WLi512ELi32ELi512EEv26Group_norm_nhwc_fwd_params:
	.zero		1184


//--------------------- .nv.shared._Z35group_norm_nhwc_fwd_one_pass_kernelI11Fp16IOFp16WLi64ELi32ELi512EEv26Group_norm_nhwc_fwd_params --------------------------
	.section	.nv.shared._Z35group_norm_nhwc_fwd_one_pass_kernelI11Fp16IOFp16WLi64ELi32ELi512EEv26Group_norm_nhwc_fwd_params,"aw",@nobits
	.sectionflags	@""
	.align	8
.nv.shared._Z35group_norm_nhwc_fwd_one_pass_kernelI11Fp16IOFp16WLi64ELi32ELi512EEv26Group_norm_nhwc_fwd_params:
	.zero		1184


//--------------------- .nv.shared._Z35group_norm_nhwc_fwd_one_pass_kernelI11Fp16IOFp16WLi128ELi32ELi512EEv26Group_norm_nhwc_fwd_params --------------------------
	.section	.nv.shared._Z35group_norm_nhwc_fwd_one_pass_kernelI11Fp16IOFp16WLi128ELi32ELi512EEv26Group_norm_nhwc_fwd_params,"aw",@nobits
	.sectionflags	@""
	.align	8
.nv.shared._Z35group_norm_nhwc_fwd_one_pass_kernelI11Fp16IOFp16WLi128ELi32ELi512EEv26Group_norm_nhwc_fwd_params:
	.zero		1184


//--------------------- .nv.shared._Z35group_norm_nhwc_fwd_one_pass_kernelI11Fp16IOFp16WLi256ELi32ELi512EEv26Group_norm_nhwc_fwd_params --------------------------
	.section	.nv.shared._Z35group_norm_nhwc_fwd_one_pass_kernelI11Fp16IOFp16WLi256ELi32ELi512EEv26Group_norm_nhwc_fwd_params,"aw",@nobits
	.sectionflags	@""
	.align	8
.nv.shared._Z35group_norm_nhwc_fwd_one_pass_kernelI11Fp16IOFp16WLi256ELi32ELi512EEv26Group_norm_nhwc_fwd_params:
	.zero		1184


//--------------------- .nv.shared._Z35group_norm_nhwc_fwd_one_pass_kernelI11Fp16IOFp16WLi512ELi32ELi512EEv26Group_norm_nhwc_fwd_params --------------------------
	.section	.nv.shared._Z35group_norm_nhwc_fwd_one_pass_kernelI11Fp16IOFp16WLi512ELi32ELi512EEv26Group_norm_nhwc_fwd_params,"aw",@nobits
	.sectionflags	@""
	.align	8
.nv.shared._Z35group_norm_nhwc_fwd_one_pass_kernelI11Fp16IOFp16WLi512ELi32ELi512EEv26Group_norm_nhwc_fwd_params:
	.zero		1184


//--------------------- .nv.shared._Z35group_norm_nhwc_fwd_one_pass_kernelI11Fp32IOFp32WLi64ELi32ELi512EEv26Group_norm_nhwc_fwd_params --------------------------
	.section	.nv.shared._Z35group_norm_nhwc_fwd_one_pass_kernelI11Fp32IOFp32WLi64ELi32ELi512EEv26Group_norm_nhwc_fwd_params,"aw",@nobits
	.sectionflags	@""
	.align	8
.nv.shared._Z35group_norm_nhwc_fwd_one_pass_kernelI11Fp32IOFp32WLi64ELi32ELi512EEv26Group_norm_nhwc_fwd_params:
	.zero		1184


//--------------------- .nv.shared._Z35group_norm_nhwc_fwd_one_pass_kernelI11Fp32IOFp32WLi128ELi32ELi512EEv26Group_norm_nhwc_fwd_params --------------------------
	.section	.nv.shared._Z35group_norm_nhwc_fwd_one_pass_kernelI11Fp32IOFp32WLi128ELi32ELi512EEv26Group_norm_nhwc_fwd_params,"aw",@nobits
	.sectionflags	@""
	.align	8
.nv.shared._Z35group_norm_nhwc_fwd_one_pass_kernelI11Fp32IOFp32WLi128ELi32ELi512EEv26Group_norm_nhwc_fwd_params:
	.zero		1184


//--------------------- .nv.shared._Z35group_norm_nhwc_fwd_one_pass_kernelI11Fp32IOFp32WLi256ELi32ELi512EEv26Group_norm_nhwc_fwd_params --------------------------
	.section	.nv.shared._Z35group_norm_nhwc_fwd_one_pass_kernelI11Fp32IOFp32WLi256ELi32ELi512EEv26Group_norm_nhwc_fwd_params,"aw",@nobits
	.sectionflags	@""
	.align	8
.nv.shared._Z35group_norm_nhwc_fwd_one_pass_kernelI11Fp32IOFp32WLi256ELi32ELi512EEv26Group_norm_nhwc_fwd_params:
	.zero		1184


//--------------------- .nv.shared._Z35group_norm_nhwc_fwd_one_pass_kernelI11Fp32IOFp32WLi512ELi32ELi512EEv26Group_norm_nhwc_fwd_params --------------------------
	.section	.nv.shared._Z35group_norm_nhwc_fwd_one_pass_kernelI11Fp32IOFp32WLi512ELi32ELi512EEv26Group_norm_nhwc_fwd_params,"aw",@nobits
	.sectionflags	@""
	.align	8
.nv.shared._Z35group_norm_nhwc_fwd_one_pass_kernelI11Fp32IOFp32WLi512ELi32ELi512EEv26Group_norm_nhwc_fwd_params:
	.zero		1184


//--------------------- .nv.shared._Z35group_norm_nhwc_fwd_one_pass_kernelI11Fp32IOBf16WLi64ELi32ELi512EEv26Group_norm_nhwc_fwd_params --------------------------
	.section	.nv.shared._Z35group_norm_nhwc_fwd_one_pass_kernelI11Fp32IOBf16WLi64ELi32ELi512EEv26Group_norm_nhwc_fwd_params,"aw",@nobits
	.sectionflags	@""
	.align	8
.nv.shared._Z35group_norm_nhwc_fwd_one_pass_kernelI11Fp32IOBf16WLi64ELi32ELi512EEv26Group_norm_nhwc_fwd_params:
	.zero		1184


//--------------------- .nv.shared._Z35group_norm_nhwc_fwd_one_pass_kernelI11Fp32IOBf16WLi128ELi32ELi512EEv26Group_norm_nhwc_fwd_params --------------------------
	.section	.nv.shared._Z35group_norm_nhwc_fwd_one_pass_kernelI11Fp32IOBf16WLi128ELi32ELi512EEv26Group_norm_nhwc_fwd_params,"aw",@nobits
	.sectionflags	@""
	.align	8
.nv.shared._Z35group_norm_nhwc_fwd_one_pass_kernelI11Fp32IOBf16WLi128ELi32ELi512EEv26Group_norm_nhwc_fwd_params:
	.zero		1184


//--------------------- .nv.shared._Z35group_norm_nhwc_fwd_one_pass_kernelI11Fp32IOBf16WLi256ELi32ELi512EEv26Group_norm_nhwc_fwd_params --------------------------
	.section	.nv.shared._Z35group_norm_nhwc_fwd_one_pass_kernelI11Fp32IOBf16WLi256ELi32ELi512EEv26Group_norm_nhwc_fwd_params,"aw",@nobits
	.sectionflags	@""
	.align	8
.nv.shared._Z35group_norm_nhwc_fwd_one_pass_kernelI11Fp32IOBf16WLi256ELi32ELi512EEv26Group_norm_nhwc_fwd_params:
	.zero		1184


//--------------------- .nv.shared._Z35group_norm_nhwc_fwd_one_pass_kernelI11Fp32IOBf16WLi512ELi32ELi512EEv26Group_norm_nhwc_fwd_params --------------------------
	.section	.nv.shared._Z35group_norm_nhwc_fwd_one_pass_kernelI11Fp32IOBf16WLi512ELi32ELi512EEv26Group_norm_nhwc_fwd_params,"aw",@nobits
	.sectionflags	@""
	.align	8
.nv.shared._Z35group_norm_nhwc_fwd_one_pass_kernelI11Fp32IOBf16WLi512ELi32ELi512EEv26Group_norm_nhwc_fwd_params:
	.zero		1184


//--------------------- .nv.shared._Z35group_norm_nhwc_fwd_one_pass_kernelI11Fp32IOFp16WLi64ELi32ELi512EEv26Group_norm_nhwc_fwd_params --------------------------
	.section	.nv.shared._Z35group_norm_nhwc_fwd_one_pass_kernelI11Fp32IOFp16WLi64ELi32ELi512EEv26Group_norm_nhwc_fwd_params,"aw",@nobits
	.sectionflags	@""
	.align	8
.nv.shared._Z35group_norm_nhwc_fwd_one_pass_kernelI11Fp32IOFp16WLi64ELi32ELi512EEv26Group_norm_nhwc_fwd_params:
	.zero		1184


//--------------------- .nv.shared._Z35group_norm_nhwc_fwd_one_pass_kernelI11Fp32IOFp16WLi128ELi32ELi512EEv26Group_norm_nhwc_fwd_params --------------------------
	.section	.nv.shared._Z35group_norm_nhwc_fwd_one_pass_kernelI11Fp32IOFp16WLi128ELi32ELi512EEv26Group_norm_nhwc_fwd_params,"aw",@nobits
	.sectionflags	@""
	.align	8
.nv.shared._Z35group_norm_nhwc_fwd_one_pass_kernelI11Fp32IOFp16WLi128ELi32ELi512EEv26Group_norm_nhwc_fwd_params:
	.zero		1184


//--------------------- .nv.shared._Z35group_norm_nhwc_fwd_one_pass_kernelI11Fp32IOFp16WLi256ELi32ELi512EEv26Group_norm_nhwc_fwd_params --------------------------
	.section	.nv.shared._Z35group_norm_nhwc_fwd_one_pass_kernelI11Fp32IOFp16WLi256ELi32ELi512EEv26Group_norm_nhwc_fwd_params,"aw",@nobits
	.sectionflags	@""
	.align	8
.nv.shared._Z35group_norm_nhwc_fwd_one_pass_kernelI11Fp32IOFp16WLi256ELi32ELi512EEv26Group_norm_nhwc_fwd_params:
	.zero		1184


//--------------------- .nv.shared._Z35group_norm_nhwc_fwd_one_pass_kernelI11Fp32IOFp16WLi512ELi32ELi512EEv26Group_norm_nhwc_fwd_params --------------------------
	.section	.nv.shared._Z35group_norm_nhwc_fwd_one_pass_kernelI11Fp32IOFp16WLi512ELi32ELi512EEv26Group_norm_nhwc_fwd_params,"aw",@nobits
	.sectionflags	@""
	.align	8
.nv.shared._Z35group_norm_nhwc_fwd_one_pass_kernelI11Fp32IOFp16WLi512ELi32ELi512EEv26Group_norm_nhwc_fwd_params:
	.zero		1184


//--------------------- .nv.constant0._ZN3cub17CUB_300001_SM_9006detail11EmptyKernelIvEEvv --------------------------
	.section	.nv.constant0._ZN3cub17CUB_300001_SM_9006detail11EmptyKernelIvEEvv,"a",@progbits
	.sectionflags	@""
	.align	4
.nv.constant0._ZN3cub17CUB_300001_SM_9006detail11EmptyKernelIvEEvv:
	.zero		528


//--------------------- .nv.constant0._Z35group_norm_nhwc_bwd_one_pass_kernelI11Bf16IOFp32WLi64ELi32ELi512EEv26Group_norm_nhwc_bwd_params --------------------------
	.section	.nv.constant0._Z35group_norm_nhwc_bwd_one_pass_kernelI11Bf16IOFp32WLi64ELi32ELi512EEv26Group_norm_nhwc_bwd_params,"a",@progbits
	.sectionflags	@""
	.align	4
.nv.constant0._Z35group_norm_nhwc_bwd_one_pass_kernelI11Bf16IOFp32WLi64ELi32ELi512EEv26Group_norm_nhwc_bwd_params:
	.zero		712


//--------------------- .nv.constant0._Z35group_norm_nhwc_bwd_one_pass_kernelI11Bf16IOFp32WLi128ELi32ELi512EEv26Group_norm_nhwc_bwd_params --------------------------
	.section	.nv.constant0._Z35group_norm_nhwc_bwd_one_pass_kernelI11Bf16IOFp32WLi128ELi32ELi512EEv26Group_norm_nhwc_bwd_params,"a",@progbits
	.sectionflags	@""
	.align	4
.nv.constant0._Z35group_norm_nhwc_bwd_one_pass_kernelI11Bf16IOFp32WLi128ELi32ELi512EEv26Group_norm_nhwc_bwd_params:
	.zero		712


//--------------------- .nv.constant0._Z35group_norm_nhwc_bwd_one_pass_kernelI11Bf16IOFp32WLi256ELi32ELi512EEv26Group_norm_nhwc_bwd_params --------------------------
	.section	.nv.constant0._Z35group_norm_nhwc_bwd_one_pass_kernelI11Bf16IOFp32WLi256ELi32ELi512EEv26Group_norm_nhwc_bwd_params,"a",@progbits
	.sectionflags	@""
	.align	4
.nv.constant0._Z35group_norm_nhwc_bwd_one_pass_kernelI11Bf16IOFp32WLi256ELi32ELi512EEv26Group_norm_nhwc_bwd_params:
	.zero		712


//--------------------- .nv.constant0._Z35group_norm_nhwc_bwd_one_pass_kernelI11Bf16IOFp32WLi512ELi32ELi512EEv26Group_norm_nhwc_bwd_params --------------------------
	.section	.nv.constant0._Z35group_norm_nhwc_bwd_one_pass_kernelI11Bf16IOFp32WLi512ELi32ELi512EEv26Group_norm_nhwc_bwd_params,"a",@progbits
	.sectionflags	@""
	.align	4
.nv.constant0._Z35group_norm_nhwc_bwd_one_pass_kernelI11Bf16IOFp32WLi512ELi32ELi512EEv26Group_norm_nhwc_bwd_params:
	.zero		712


//--------------------- .nv.constant0._Z35group_norm_nhwc_bwd_one_pass_kernelI11Bf16IOBf16WLi64ELi32ELi512EEv26Group_norm_nhwc_bwd_params --------------------------
	.section	.nv.constant0._Z35group_norm_nhwc_bwd_one_pass_kernelI11Bf16IOBf16WLi64ELi32ELi512EEv26Group_norm_nhwc_bwd_params,"a",@progbits
	.sectionflags	@""
	.align	4
.nv.constant0._Z35group_norm_nhwc_bwd_one_pass_kernelI11Bf16IOBf16WLi64ELi32ELi512EEv26Group_norm_nhwc_bwd_params:
	.zero		712


//--------------------- .nv.constant0._Z35group_norm_nhwc_bwd_one_pass_kernelI11Bf16IOBf16WLi128ELi32ELi512EEv26Group_norm_nhwc_bwd_params --------------------------
	.section	.nv.constant0._Z35group_norm_nhwc_bwd_one_pass_kernelI11Bf16IOBf16WLi128ELi32ELi512EEv26Group_norm_nhwc_bwd_params,"a",@progbits
	.sectionflags	@""
	.align	4
.nv.constant0._Z35group_norm_nhwc_bwd_one_pass_kernelI11Bf16IOBf16WLi128ELi32ELi512EEv26Group_norm_nhwc_bwd_params:
	.zero		712


//--------------------- .nv.constant0._Z35group_norm_nhwc_bwd_one_pass_kernelI11Bf16IOBf16WLi256ELi32ELi512EEv26Group_norm_nhwc_bwd_params --------------------------
	.section	.nv.constant0._Z35group_norm_nhwc_bwd_one_pass_kernelI11Bf16IOBf16WLi256ELi32ELi512EEv26Group_norm_nhwc_bwd_params,"a",@progbits
	.sectionflags	@""
	.align	4
.nv.constant0._Z35group_norm_nhwc_bwd_one_pass_kernelI11Bf16IOBf16WLi256ELi32ELi512EEv26Group_norm_nhwc_bwd_params:
	.zero		712


//--------------------- .nv.constant0._Z35group_norm_nhwc_bwd_one_pass_kernelI11Bf16IOBf16WLi512ELi32ELi512EEv26Group_norm_nhwc_bwd_params --------------------------
	.section	.nv.constant0._Z35group_norm_nhwc_bwd_one_pass_kernelI11Bf16IOBf16WLi512ELi32ELi512EEv26Group_norm_nhwc_bwd_params,"a",@progbits
	.sectionflags	@""
	.align	4
.nv.constant0._Z35group_norm_nhwc_bwd_one_pass_kernelI11Bf16IOBf16WLi512ELi32ELi512EEv26Group_norm_nhwc_bwd_params:
	.zero		712


//--------------------- .nv.constant0._Z35group_norm_nhwc_bwd_one_pass_kernelI11Bf16IOFp16WLi64ELi32ELi512EEv26Group_norm_nhwc_bwd_params --------------------------
	.section	.nv.constant0._Z35group_norm_nhwc_bwd_one_pass_kernelI11Bf16IOFp16WLi64ELi32ELi512EEv26Group_norm_nhwc_bwd_params,"a",@progbits
	.sectionflags	@""
	.align	4
.nv.constant0._Z35group_norm_nhwc_bwd_one_pass_kernelI11Bf16IOFp16WLi64ELi32ELi512EEv26Group_norm_nhwc_bwd_params:
	.zero		712


//--------------------- .nv.constant0._Z35group_norm_nhwc_bwd_one_pass_kernelI11Bf16IOFp16WLi128ELi32ELi512EEv26Group_norm_nhwc_bwd_params --------------------------
	.section	.nv.constant0._Z35group_norm_nhwc_bwd_one_pass_kernelI11Bf16IOFp16WLi128ELi32ELi512EEv26Group_norm_nhwc_bwd_params,"a",@progbits
	.sectionflags	@""
	.align	4
.nv.constant0._Z35group_norm_nhwc_bwd_one_pass_kernelI11Bf16IOFp16WLi128ELi32ELi512EEv26Group_norm_nhwc_bwd_params:
	.zero		712


//--------------------- .nv.constant0._Z35group_norm_nhwc_bwd_one_pass_kernelI11Bf16IOFp16WLi256ELi32ELi512EEv26Group_norm_nhwc_bwd_params --------------------------
	.section	.nv.constant0._Z35group_norm_nhwc_bwd_one_pass_kernelI11Bf16IOFp16WLi256ELi32ELi512EEv26Group_norm_nhwc_bwd_params,"a",@progbits
	.sectionflags	@""
	.align	4
.nv.constant0._Z35group_norm_nhwc_bwd_one_pass_kernelI11Bf16IOFp16WLi256ELi32ELi512EEv26Group_norm_nhwc_bwd_params:
	.zero		712


//--------------------- .nv.constant0._Z35group_norm_nhwc_bwd_one_pass_kernelI11Bf16IOFp16WLi512ELi32ELi512EEv26Group_norm_nhwc_bwd_params --------------------------
	.section	.nv.constant0._Z35group_norm_nhwc_bwd_one_pass_kernelI11Bf16IOFp16WLi512ELi32ELi512EEv26Group_norm_nhwc_bwd_params,"a",@progbits
	.sectionflags	@""
	.align	4
.nv.constant0._Z35group_norm_nhwc_bwd_one_pass_kernelI11Bf16IOFp16WLi512ELi32ELi512EEv26Group_norm_nhwc_bwd_params:
	.zero		712


//--------------------- .nv.constant0._Z35group_norm_nhwc_bwd_one_pass_kernelI11Fp16IOFp32WLi64ELi32ELi512EEv26Group_norm_nhwc_bwd_params --------------------------
	.section	.nv.constant0._Z35group_norm_nhwc_bwd_one_pass_kernelI11Fp16IOFp32WLi64ELi32ELi512EEv26Group_norm_nhwc_bwd_params,"a",@progbits
	.sectionflags	@""
	.align	4
.nv.constant0._Z35group_norm_nhwc_bwd_one_pass_kernelI11Fp16IOFp32WLi64ELi32ELi512EEv26Group_norm_nhwc_bwd_params:
	.zero		712


//--------------------- .nv.constant0._Z35group_norm_nhwc_bwd_one_pass_kernelI11Fp16IOFp32WLi128ELi32ELi512EEv26Group_norm_nhwc_bwd_params --------------------------
	.section	.nv.constant0._Z35group_norm_nhwc_bwd_one_pass_kernelI11Fp16IOFp32WLi128ELi32ELi512EEv26Group_norm_nhwc_bwd_params,"a",@progbits
	.sectionflags	@""
	.align	4
.nv.constant0._Z35group_norm_nhwc_bwd_one_pass_kernelI11Fp16IOFp32WLi128ELi32ELi512EEv26Group_norm_nhwc_bwd_params:
	.zero		712


//--------------------- .nv.constant0._Z35group_norm_nhwc_bwd_one_pass_kernelI11Fp16IOFp32WLi256ELi32ELi512EEv26Group_norm_nhwc_bwd_params --------------------------
	.section	.nv.constant0._Z35group_norm_nhwc_bwd_one_pass_kernelI11Fp16IOFp32WLi256ELi32ELi512EEv26Group_norm_nhwc_bwd_params,"a",@progbits
	.sectionflags	@""
	.align	4
.nv.constant0._Z35group_norm_nhwc_bwd_one_pass_kernelI11Fp16IOFp32WLi256ELi32ELi512EEv26Group_norm_nhwc_bwd_params:
	.zero		712


//--------------------- .nv.constant0._Z35group_norm_nhwc_bwd_one_pass_kernelI11Fp16IOFp32WLi512ELi32ELi512EEv26Group_norm_nhwc_bwd_params --------------------------
	.section	.nv.constant0._Z35group_norm_nhwc_bwd_one_pass_kernelI11Fp16IOFp32WLi512ELi32ELi512EEv26Group_norm_nhwc_bwd_params,"a",@progbits
	.sectionflags	@""
	.align	4
.nv.constant0._Z35group_norm_nhwc_bwd_one_pass_kernelI11Fp16IOFp32WLi512ELi32ELi512EEv26Group_norm_nhwc_bwd_params:
	.zero		712


//--------------------- .nv.constant0._Z35group_norm_nhwc_bwd_one_pass_kernelI11Fp16IOBf16WLi64ELi32ELi512EEv26Group_norm_nhwc_bwd_params --------------------------
	.section	.nv.constant0._Z35group_norm_nhwc_bwd_one_pass_kernelI11Fp16IOBf16WLi64ELi32ELi512EEv26Group_norm_nhwc_bwd_params,"a",@progbits
	.sectionflags	@""
	.align	4
.nv.constant0._Z35group_norm_nhwc_bwd_one_pass_kernelI11Fp16IOBf16WLi64ELi32ELi512EEv26Group_norm_nhwc_bwd_params:
	.zero		712


//--------------------- .nv.constant0._Z35group_norm_nhwc_bwd_one_pass_kernelI11Fp16IOBf16WLi128ELi32ELi512EEv26Group_norm_nhwc_bwd_params --------------------------
	.section	.nv.constant0._Z35group_norm_nhwc_bwd_one_pass_kernelI11Fp16IOBf16WLi128ELi32ELi512EEv26Group_norm_nhwc_bwd_params,"a",@progbits
	.sectionflags	@""
	.align	4
.nv.constant0._Z35group_norm_nhwc_bwd_one_pass_kernelI11Fp16IOBf16WLi128ELi32ELi512EEv26Group_norm_nhwc_bwd_params:
	.zero		712


//--------------------- .nv.constant0._Z35group_norm_nhwc_bwd_one_pass_kernelI11Fp16IOBf16WLi256ELi32ELi512EEv26Group_norm_nhwc_bwd_params --------------------------
	.section	.nv.constant0._Z35group_norm_nhwc_bwd_one_pass_kernelI11Fp16IOBf16WLi256ELi32ELi512EEv26Group_norm_nhwc_bwd_params,"a",@progbits
	.sectionflags	@""
	.align	4
.nv.constant0._Z35group_norm_nhwc_bwd_one_pass_kernelI11Fp16IOBf16WLi256ELi32ELi512EEv26Group_norm_nhwc_bwd_params:
	.zero		712


//--------------------- .nv.constant0._Z35group_norm_nhwc_bwd_one_pass_kernelI11Fp16IOBf16WLi512ELi32ELi512EEv26Group_norm_nhwc_bwd_params --------------------------
	.section	.nv.constant0._Z35group_norm_nhwc_bwd_one_pass_kernelI11Fp16IOBf16WLi512ELi32ELi512EEv26Group_norm_nhwc_bwd_params,"a",@progbits
	.sectionflags	@""
	.align	4
.nv.constant0._Z35group_norm_nhwc_bwd_one_pass_kernelI11Fp16IOBf16WLi512ELi32ELi512EEv26Group_norm_nhwc_bwd_params:
	.zero		712


//--------------------- .nv.constant0._Z35group_norm_nhwc_bwd_one_pass_kernelI11Fp16IOFp16WLi64ELi32ELi512EEv26Group_norm_nhwc_bwd_params --------------------------
	.section	.nv.constant0._Z35group_norm_nhwc_bwd_one_pass_kernelI11Fp16IOFp16WLi64ELi32ELi512EEv26Group_norm_nhwc_bwd_params,"a",@progbits
	.sectionflags	@""
	.align	4
.nv.constant0._Z35group_norm_nhwc_bwd_one_pass_kernelI11Fp16IOFp16WLi64ELi32ELi512EEv26Group_norm_nhwc_bwd_params:
	.zero		712


//--------------------- .nv.constant0._Z35group_norm_nhwc_bwd_one_pass_kernelI11Fp16IOFp16WLi128ELi32ELi512EEv26Group_norm_nhwc_bwd_params --------------------------
	.section	.nv.constant0._Z35group_norm_nhwc_bwd_one_pass_kernelI11Fp16IOFp16WLi128ELi32ELi512EEv26Group_norm_nhwc_bwd_params,"a",@progbits
	.sectionflags	@""
	.align	4
.nv.constant0._Z35group_norm_nhwc_bwd_one_pass_kernelI11Fp16IOFp16WLi128ELi32ELi512EEv26Group_norm_nhwc_bwd_params:
	.zero		712


//--------------------- .nv.constant0._Z35group_norm_nhwc_bwd_one_pass_kernelI11Fp16IOFp16WLi256ELi32ELi512EEv26Group_norm_nhwc_bwd_params --------------------------
	.section	.nv.constant0._Z35group_norm_nhwc_bwd_one_pass_kernelI11Fp16IOFp16WLi256ELi32ELi512EEv26Group_norm_nhwc_bwd_params,"a",@progbits
	.sectionflags	@""
	.align	4
.nv.constant0._Z35group_norm_nhwc_bwd_one_pass_kernelI11Fp16IOFp16WLi256ELi32ELi512EEv26Group_norm_nhwc_bwd_params:
	.zero		712


//--------------------- .nv.constant0._Z35group_norm_nhwc_bwd_one_pass_kernelI11Fp16IOFp16WLi512ELi32ELi512EEv26Group_norm_nhwc_bwd_params --------------------------
	.section	.nv.constant0._Z35group_norm_nhwc_bwd_one_pass_kernelI11Fp16IOFp16WLi512ELi32ELi512EEv26Group_norm_nhwc_bwd_params,"a",@progbits
	.sectionflags	@""
	.align	4
.nv.constant0._Z35group_norm_nhwc_bwd_one_pass_kernelI11Fp16IOFp16WLi512ELi32ELi512EEv26Group_norm_nhwc_bwd_params:
	.zero		712


//--------------------- .nv.constant0._Z35group_norm_nhwc_bwd_one_pass_kernelI11Fp32IOFp32WLi64ELi32ELi512EEv26Group_norm_nhwc_bwd_params --------------------------
	.section	.nv.constant0._Z35group_norm_nhwc_bwd_one_pass_kernelI11Fp32IOFp32WLi64ELi32ELi512EEv26Group_norm_nhwc_bwd_params,"a",@progbits
	.sectionflags	@""
	.align	4
.nv.constant0._Z35group_norm_nhwc_bwd_one_pass_kernelI11Fp32IOFp32WLi64ELi32ELi512EEv26Group_norm_nhwc_bwd_params:
	.zero		712


//--------------------- .nv.constant0._Z35group_norm_nhwc_bwd_one_pass_kernelI11Fp32IOFp32WLi128ELi32ELi512EEv26Group_norm_nhwc_bwd_params --------------------------
	.section	.nv.constant0._Z35group_norm_nhwc_bwd_one_pass_kernelI11Fp32IOFp32WLi128ELi32ELi512EEv26Group_norm_nhwc_bwd_params,"a",@progbits
	.sectionflags	@""
	.align	4
.nv.constant0._Z35group_norm_nhwc_bwd_one_pass_kernelI11Fp32IOFp32WLi128ELi32ELi512EEv26Group_norm_nhwc_bwd_params:
	.zero		712


//--------------------- .nv.constant0._Z35group_norm_nhwc_bwd_one_pass_kernelI11Fp32IOFp32WLi256ELi32ELi512EEv26Group_norm_nhwc_bwd_params --------------------------
	.section	.nv.constant0._Z35group_norm_nhwc_bwd_one_pass_kernelI11Fp32IOFp32WLi256ELi32ELi512EEv26Group_norm_nhwc_bwd_params,"a",@progbits
	.sectionflags	@""
	.align	4
.nv.constant0._Z35group_norm_nhwc_bwd_one_pass_kernelI11Fp32IOFp32WLi256ELi32ELi512EEv26Group_norm_nhwc_bwd_params:
	.zero		712


//--------------------- .nv.constant0._Z35group_norm_nhwc_bwd_one_pass_kernelI11Fp32IOFp32WLi512ELi32ELi512EEv26Group_norm_nhwc_bwd_params --------------------------
	.section	.nv.constant0._Z35group_norm_nhwc_bwd_one_pass_kernelI11Fp32IOFp32WLi512ELi32ELi512EEv26Group_norm_nhwc_bwd_params,"a",@progbits
	.sectionflags	@""
	.align	4
.nv.constant0._Z35group_norm_nhwc_bwd_one_pass_kernelI11Fp32IOFp32WLi512ELi32ELi512EEv26Group_norm_nhwc_bwd_params:
	.zero		712


//--------------------- .nv.constant0._Z35group_norm_nhwc_bwd_one_pass_kernelI11Fp32IOBf16WLi64ELi32ELi512EEv26Group_norm_nhwc_bwd_params --------------------------
	.section	.nv.constant0._Z35group_norm_nhwc_bwd_one_pass_kernelI11Fp32IOBf16WLi64ELi32ELi512EEv26Group_norm_nhwc_bwd_params,"a",@progbits
	.sectionflags	@""
	.align	4
.nv.constant0._Z35group_norm_nhwc_bwd_one_pass_kernelI11Fp32IOBf16WLi64ELi32ELi512EEv26Group_norm_nhwc_bwd_params:
	.zero		712


//--------------------- .nv.constant0._Z35group_norm_nhwc_bwd_one_pass_kernelI11Fp32IOBf16WLi128ELi32ELi512EEv26Group_norm_nhwc_bwd_params --------------------------
	.section	.nv.constant0._Z35group_norm_nhwc_bwd_one_pass_kernelI11Fp32IOBf16WLi128ELi32ELi512EEv26Group_norm_nhwc_bwd_params,"a",@progbits
	.sectionflags	@""
	.align	4
.nv.constant0._Z35group_norm_nhwc_bwd_one_pass_kernelI11Fp32IOBf16WLi128ELi32ELi512EEv26Group_norm_nhwc_bwd_params:
	.zero		712


//--------------------- .nv.constant0._Z35group_norm_nhwc_bwd_one_pass_kernelI11Fp32IOBf16WLi256ELi32ELi512EEv26Group_norm_nhwc_bwd_params --------------------------
	.section	.nv.constant0._Z35group_norm_nhwc_bwd_one_pass_kernelI11Fp32IOBf16WLi256ELi32ELi512EEv26Group_norm_nhwc_bwd_params,"a",@progbits
	.sectionflags	@""
	.align	4
.nv.constant0._Z35group_norm_nhwc_bwd_one_pass_kernelI11Fp32IOBf16WLi256ELi32ELi512EEv26Group_norm_nhwc_bwd_params:
	.zero		712


//--------------------- .nv.constant0._Z35group_norm_nhwc_bwd_one_pass_kernelI11Fp32IOBf16WLi512ELi32ELi512EEv26Group_norm_nhwc_bwd_params --------------------------
	.section	.nv.constant0._Z35group_norm_nhwc_bwd_one_pass_kernelI11Fp32IOBf16WLi512ELi32ELi512EEv26Group_norm_nhwc_bwd_params,"a",@progbits
	.sectionflags	@""
	.align	4
.nv.constant0._Z35group_norm_nhwc_bwd_one_pass_kernelI11Fp32IOBf16WLi512ELi32ELi512EEv26Group_norm_nhwc_bwd_params:
	.zero		712


//--------------------- .nv.constant0._Z35group_norm_nhwc_bwd_one_pass_kernelI11Fp32IOFp16WLi64ELi32ELi512EEv26Group_norm_nhwc_bwd_params --------------------------
	.section	.nv.constant0._Z35group_norm_nhwc_bwd_one_pass_kernelI11Fp32IOFp16WLi64ELi32ELi512EEv26Group_norm_nhwc_bwd_params,"a",@progbits
	.sectionflags	@""
	.align	4
.nv.constant0._Z35group_norm_nhwc_bwd_one_pass_kernelI11Fp32IOFp16WLi64ELi32ELi512EEv26Group_norm_nhwc_bwd_params:
	.zero		712


//--------------------- .nv.constant0._Z35group_norm_nhwc_bwd_one_pass_kernelI11Fp32IOFp16WLi128ELi32ELi512EEv26Group_norm_nhwc_bwd_params --------------------------
	.section	.nv.constant0._Z35group_norm_nhwc_bwd_one_pass_kernelI11Fp32IOFp16WLi128ELi32ELi512EEv26Group_norm_nhwc_bwd_params,"a",@progbits
	.sectionflags	@""
	.align	4
.nv.constant0._Z35group_norm_nhwc_bwd_one_pass_kernelI11Fp32IOFp16WLi128ELi32ELi512EEv26Group_norm_nhwc_bwd_params:
	.zero		712


//--------------------- .nv.constant0._Z35group_norm_nhwc_bwd_one_pass_kernelI11Fp32IOFp16WLi256ELi32ELi512EEv26Group_norm_nhwc_bwd_params --------------------------
	.section	.nv.constant0._Z35group_norm_nhwc_bwd_one_pass_kernelI11Fp32IOFp16WLi256ELi32ELi512EEv26Group_norm_nhwc_bwd_params,"a",@progbits
	.sectionflags	@""
	.align	4
.nv.constant0._Z35group_norm_nhwc_bwd_one_pass_kernelI11Fp32IOFp16WLi256ELi32ELi512EEv26Group_norm_nhwc_bwd_params:
	.zero		712


//--------------------- .nv.constant0._Z35group_norm_nhwc_bwd_one_pass_kernelI11Fp32IOFp16WLi512ELi32ELi512EEv26Group_norm_nhwc_bwd_params --------------------------
	.section	.nv.constant0._Z35group_norm_nhwc_bwd_one_pass_kernelI11Fp32IOFp16WLi512ELi32ELi512EEv26Group_norm_nhwc_bwd_params,"a",@progbits
	.sectionflags	@""
	.align	4
.nv.constant0._Z35group_norm_nhwc_bwd_one_pass_kernelI11Fp32IOFp16WLi512ELi32ELi512EEv26Group_norm_nhwc_bwd_params:
	.zero		712


//--------------------- .nv.constant0._Z35group_norm_nhwc_fwd_one_pass_kernelI11Bf16IOFp32WLi64ELi32ELi512EEv26Group_norm_nhwc_fwd_params --------------------------
	.section	.nv.constant0._Z35group_norm_nhwc_fwd_one_pass_kernelI11Bf16IOFp32WLi64ELi32ELi512EEv26Group_norm_nhwc_fwd_params,"a",@progbits
	.sectionflags	@""
	.align	4
.nv.constant0._Z35group_norm_nhwc_fwd_one_pass_kernelI11Bf16IOFp32WLi64ELi32ELi512EEv26Group_norm_nhwc_fwd_params:
	.zero		688


//--------------------- .nv.constant0._Z35group_norm_nhwc_fwd_one_pass_kernelI11Bf16IOFp32WLi128ELi32ELi512EEv26Group_norm_nhwc_fwd_params --------------------------
	.section	.nv.constant0._Z35group_norm_nhwc_fwd_one_pass_kernelI11Bf16IOFp32WLi128ELi32ELi512EEv26Group_norm_nhwc_fwd_params,"a",@progbits
	.sectionflags	@""
	.align	4
.nv.constant0._Z35group_norm_nhwc_fwd_one_pass_kernelI11Bf16IOFp32WLi128ELi32ELi512EEv26Group_norm_nhwc_fwd_params:
	.zero		688


//--------------------- .nv.constant0._Z35group_norm_nhwc_fwd_one_pass_kernelI11Bf16IOFp32WLi256ELi32ELi512EEv26Group_norm_nhwc_fwd_params --------------------------
	.section	.nv.constant0._Z35group_norm_nhwc_fwd_one_pass_kernelI11Bf16IOFp32WLi256ELi32ELi512EEv26Group_norm_nhwc_fwd_params,"a",@progbits
	.sectionflags	@""
	.align	4
.nv.constant0._Z35group_norm_nhwc_fwd_one_pass_kernelI11Bf16IOFp32WLi256ELi32ELi512EEv26Group_norm_nhwc_fwd_params:
	.zero		688


//--------------------- .nv.constant0._Z35group_norm_nhwc_fwd_one_pass_kernelI11Bf16IOFp32WLi512ELi32ELi512EEv26Group_norm_nhwc_fwd_params --------------------------
	.section	.nv.constant0._Z35group_norm_nhwc_fwd_one_pass_kernelI11Bf16IOFp32WLi512ELi32ELi512EEv26Group_norm_nhwc_fwd_params,"a",@progbits
	.sectionflags	@""
	.align	4
.nv.constant0._Z35group_norm_nhwc_fwd_one_pass_kernelI11Bf16IOFp32WLi512ELi32ELi512EEv26Group_norm_nhwc_fwd_params:
	.zero		688


//--------------------- .nv.constant0._Z35group_norm_nhwc_fwd_one_pass_kernelI11Bf16IOBf16WLi64ELi32ELi512EEv26Group_norm_nhwc_fwd_params --------------------------
	.section	.nv.constant0._Z35group_norm_nhwc_fwd_one_pass_kernelI11Bf16IOBf16WLi64ELi32ELi512EEv26Group_norm_nhwc_fwd_params,"a",@progbits
	.sectionflags	@""
	.align	4
.nv.constant0._Z35group_norm_nhwc_fwd_one_pass_kernelI11Bf16IOBf16WLi64ELi32ELi512EEv26Group_norm_nhwc_fwd_params:
	.zero		688


//--------------------- .nv.constant0._Z35group_norm_nhwc_fwd_one_pass_kernelI11Bf16IOBf16WLi128ELi32ELi512EEv26Group_norm_nhwc_fwd_params --------------------------
	.section	.nv.constant0._Z35group_norm_nhwc_fwd_one_pass_kernelI11Bf16IOBf16WLi128ELi32ELi512EEv26Group_norm_nhwc_fwd_params,"a",@progbits
	.sectionflags	@""
	.align	4
.nv.constant0._Z35group_norm_nhwc_fwd_one_pass_kernelI11Bf16IOBf16WLi128ELi32ELi512EEv26Group_norm_nhwc_fwd_params:
	.zero		688


//--------------------- .nv.constant0._Z35group_norm_nhwc_fwd_one_pass_kernelI11Bf16IOBf16WLi256ELi32ELi512EEv26Group_norm_nhwc_fwd_params --------------------------
	.section	.nv.constant0._Z35group_norm_nhwc_fwd_one_pass_kernelI11Bf16IOBf16WLi256ELi32ELi512EEv26Group_norm_nhwc_fwd_params,"a",@progbits
	.sectionflags	@""
	.align	4
.nv.constant0._Z35group_norm_nhwc_fwd_one_pass_kernelI11Bf16IOBf16WLi256ELi32ELi512EEv26Group_norm_nhwc_fwd_params:
	.zero		688


//--------------------- .nv.constant0._Z35group_norm_nhwc_fwd_one_pass_kernelI11Bf16IOBf16WLi512ELi32ELi512EEv26Group_norm_nhwc_fwd_params --------------------------
	.section	.nv.constant0._Z35group_norm_nhwc_fwd_one_pass_kernelI11Bf16IOBf16WLi512ELi32ELi512EEv26Group_norm_nhwc_fwd_params,"a",@progbits
	.sectionflags	@""
	.align	4
.nv.constant0._Z35group_norm_nhwc_fwd_one_pass_kernelI11Bf16IOBf16WLi512ELi32ELi512EEv26Group_norm_nhwc_fwd_params:
	.zero		688


//--------------------- .nv.constant0._Z35group_norm_nhwc_fwd_one_pass_kernelI11Bf16IOFp16WLi64ELi32ELi512EEv26Group_norm_nhwc_fwd_params --------------------------
	.section	.nv.constant0._Z35group_norm_nhwc_fwd_one_pass_kernelI11Bf16IOFp16WLi64ELi32ELi512EEv26Group_norm_nhwc_fwd_params,"a",@progbits
	.sectionflags	@""
	.align	4
.nv.constant0._Z35group_norm_nhwc_fwd_one_pass_kernelI11Bf16IOFp16WLi64ELi32ELi512EEv26Group_norm_nhwc_fwd_params:
	.zero		688


//--------------------- .nv.constant0._Z35group_norm_nhwc_fwd_one_pass_kernelI11Bf16IOFp16WLi128ELi32ELi512EEv26Group_norm_nhwc_fwd_params --------------------------
	.section	.nv.constant0._Z35group_norm_nhwc_fwd_one_pass_kernelI11Bf16IOFp16WLi128ELi32ELi512EEv26Group_norm_nhwc_fwd_params,"a",@progbits
	.sectionflags	@""
	.align	4
.nv.constant0._Z35group_norm_nhwc_fwd_one_pass_kernelI11Bf16IOFp16WLi128ELi32ELi512EEv26Group_norm_nhwc_fwd_params:
	.zero		688


//--------------------- .nv.constant0._Z35group_norm_nhwc_fwd_one_pass_kernelI11Bf16IOFp16WLi256ELi32ELi512EEv26Group_norm_nhwc_fwd_params --------------------------
	.section	.nv.constant0._Z35group_norm_nhwc_fwd_one_pass_kernelI11Bf16IOFp16WLi256ELi32ELi512EEv26Group_norm_nhwc_fwd_params,"a",@progbits
	.sectionflags	@""
	.align	4
.nv.constant0._Z35group_norm_nhwc_fwd_one_pass_kernelI11Bf16IOFp16WLi256ELi32ELi512EEv26Group_norm_nhwc_fwd_params:
	.zero		688


//--------------------- .nv.constant0._Z35group_norm_nhwc_fwd_one_pass_kernelI11Bf16IOFp16WLi512ELi32ELi512EEv26Group_norm_nhwc_fwd_params --------------------------
	.section	.nv.constant0._Z35group_norm_nhwc_fwd_one_pass_kernelI11Bf16IOFp16WLi512ELi32ELi512EEv26Group_norm_nhwc_fwd_params,"a",@progbits
	.sectionflags	@""
	.align	4
.nv.constant0._Z35group_norm_nhwc_fwd_one_pass_kernelI11Bf16IOFp16WLi512ELi32ELi512EEv26Group_norm_nhwc_fwd_params:
	.zero		688


//--------------------- .nv.constant0._Z35group_norm_nhwc_fwd_one_pass_kernelI11Fp16IOFp32WLi64ELi32ELi512EEv26Group_norm_nhwc_fwd_params --------------------------
	.section	.nv.constant0._Z35group_norm_nhwc_fwd_one_pass_kernelI11Fp16IOFp32WLi64ELi32ELi512EEv26Group_norm_nhwc_fwd_params,"a",@progbits
	.sectionflags	@""
	.align	4
.nv.constant0._Z35group_norm_nhwc_fwd_one_pass_kernelI11Fp16IOFp32WLi64ELi32ELi512EEv26Group_norm_nhwc_fwd_params:
	.zero		688


//--------------------- .nv.constant0._Z35group_norm_nhwc_fwd_one_pass_kernelI11Fp16IOFp32WLi128ELi32ELi512EEv26Group_norm_nhwc_fwd_params --------------------------
	.section	.nv.constant0._Z35group_norm_nhwc_fwd_one_pass_kernelI11Fp16IOFp32WLi128ELi32ELi512EEv26Group_norm_nhwc_fwd_params,"a",@progbits
	.sectionflags	@""
	.align	4
.nv.constant0._Z35group_norm_nhwc_fwd_one_pass_kernelI11Fp16IOFp32WLi128ELi32ELi512EEv26Group_norm_nhwc_fwd_params:
	.zero		688


//--------------------- .nv.constant0._Z35group_norm_nhwc_fwd_one_pass_kernelI11Fp16IOFp32WLi256ELi32ELi512EEv26Group_norm_nhwc_fwd_params --------------------------
	.section	.nv.constant0._Z35group_norm_nhwc_fwd_one_pass_kernelI11Fp16IOFp32WLi256ELi32ELi512EEv26Group_norm_nhwc_fwd_params,"a",@progbits
	.sectionflags	@""
	.align	4
.nv.constant0._Z35group_norm_nhwc_fwd_one_pass_kernelI11Fp16IOFp32WLi256ELi32ELi512EEv26Group_norm_nhwc_fwd_params:
	.zero		688


//--------------------- .nv.constant0._Z35group_norm_nhwc_fwd_one_pass_kernelI11Fp16IOFp32WLi512ELi32ELi512EEv26Group_norm_nhwc_fwd_params --------------------------
	.section	.nv.constant0._Z35group_norm_nhwc_fwd_one_pass_kernelI11Fp16IOFp32WLi512ELi32ELi512EEv26Group_norm_nhwc_fwd_params,"a",@progbits
	.sectionflags	@""
	.align	4
.nv.constant0._Z35group_norm_nhwc_fwd_one_pass_kernelI11Fp16IOFp32WLi512ELi32ELi512EEv26Group_norm_nhwc_fwd_params:
	.zero		688


//--------------------- .nv.constant0._Z35group_norm_nhwc_fwd_one_pass_kernelI11Fp16IOBf16WLi64ELi32ELi512EEv26Group_norm_nhwc_fwd_params --------------------------
	.section	.nv.constant0._Z35group_norm_nhwc_fwd_one_pass_kernelI11Fp16IOBf16WLi64ELi32ELi512EEv26Group_norm_nhwc_fwd_params,"a",@progbits
	.sectionflags	@""
	.align	4
.nv.constant0._Z35group_norm_nhwc_fwd_one_pass_kernelI11Fp16IOBf16WLi64ELi32ELi512EEv26Group_norm_nhwc_fwd_params:
	.zero		688


//--------------------- .nv.constant0._Z35group_norm_nhwc_fwd_one_pass_kernelI11Fp16IOBf16WLi128ELi32ELi512EEv26Group_norm_nhwc_fwd_params --------------------------
	.section	.nv.constant0._Z35group_norm_nhwc_fwd_one_pass_kernelI11Fp16IOBf16WLi128ELi32ELi512EEv26Group_norm_nhwc_fwd_params,"a",@progbits
	.sectionflags	@""
	.align	4
.nv.constant0._Z35group_norm_nhwc_fwd_one_pass_kernelI11Fp16IOBf16WLi128ELi32ELi512EEv26Group_norm_nhwc_fwd_params:
	.zero		688


//--------------------- .nv.constant0._Z35group_norm_nhwc_fwd_one_pass_kernelI11Fp16IOBf16WLi256ELi32ELi512EEv26Group_norm_nhwc_fwd_params --------------------------
	.section	.nv.constant0._Z35group_norm_nhwc_fwd_one_pass_kernelI11Fp16IOBf16WLi256ELi32ELi512EEv26Group_norm_nhwc_fwd_params,"a",@progbits
	.sectionflags	@""
	.align	4
.nv.constant0._Z35group_norm_nhwc_fwd_one_pass_kernelI11Fp16IOBf16WLi256ELi32ELi512EEv26Group_norm_nhwc_fwd_params:
	.zero		688


//--------------------- .nv.constant0._Z35group_norm_nhwc_fwd_one_pass_kernelI11Fp16IOBf16WLi512ELi32ELi512EEv26Group_norm_nhwc_fwd_params --------------------------
	.section	.nv.constant0._Z35group_norm_nhwc_fwd_one_pass_kernelI11Fp16IOBf16WLi512ELi32ELi512EEv26Group_norm_nhwc_fwd_params,"a",@progbits
	.sectionflags	@""
	.align	4
.nv.constant0._Z35group_norm_nhwc_fwd_one_pass_kernelI11Fp16IOBf16WLi512ELi32ELi512EEv26Group_norm_nhwc_fwd_params:
	.zero		688


//--------------------- .nv.constant0._Z35group_norm_nhwc_fwd_one_pass_kernelI11Fp16IOFp16WLi64ELi32ELi512EEv26Group_norm_nhwc_fwd_params --------------------------
	.section	.nv.constant0._Z35group_norm_nhwc_fwd_one_pass_kernelI11Fp16IOFp16WLi64ELi32ELi512EEv26Group_norm_nhwc_fwd_params,"a",@progbits
	.sectionflags	@""
	.align	4
.nv.constant0._Z35group_norm_nhwc_fwd_one_pass_kernelI11Fp16IOFp16WLi64ELi32ELi512EEv26Group_norm_nhwc_fwd_params:
	.zero		688


//--------------------- .nv.constant0._Z35group_norm_nhwc_fwd_one_pass_kernelI11Fp16IOFp16WLi128ELi32ELi512EEv26Group_norm_nhwc_fwd_params --------------------------
	.section	.nv.constant0._Z35group_norm_nhwc_fwd_one_pass_kernelI11Fp16IOFp16WLi128ELi32ELi512EEv26Group_norm_nhwc_fwd_params,"a",@progbits
	.sectionflags	@""
	.align	4
.nv.constant0._Z35group_norm_nhwc_fwd_one_pass_kernelI11Fp16IOFp16WLi128ELi32ELi512EEv26Group_norm_nhwc_fwd_params:
	.zero		688


//--------------------- .nv.constant0._Z35group_norm_nhwc_fwd_one_pass_kernelI11Fp16IOFp16WLi256ELi32ELi512EEv26Group_norm_nhwc_fwd_params --------------------------
	.section	.nv.constant0._Z35group_norm_nhwc_fwd_one_pass_kernelI11Fp16IOFp16WLi256ELi32ELi512EEv26Group_norm_nhwc_fwd_params,"a",@progbits
	.sectionflags	@""
	.align	4
.nv.constant0._Z35group_norm_nhwc_fwd_one_pass_kernelI11Fp16IOFp16WLi256ELi32ELi512EEv26Group_norm_nhwc_fwd_params:
	.zero		688


//--------------------- .nv.constant0._Z35group_norm_nhwc_fwd_one_pass_kernelI11Fp16IOFp16WLi512ELi32ELi512EEv26Group_norm_nhwc_fwd_params --------------------------
	.section	.nv.constant0._Z35group_norm_nhwc_fwd_one_pass_kernelI11Fp16IOFp16WLi512ELi32ELi512EEv26Group_norm_nhwc_fwd_params,"a",@progbits
	.sectionflags	@""
	.align	4
.nv.constant0._Z35group_norm_nhwc_fwd_one_pass_kernelI11Fp16IOFp16WLi512ELi32ELi512EEv26Group_norm_nhwc_fwd_params:
	.zero		688


//--------------------- .nv.constant0._Z35group_norm_nhwc_fwd_one_pass_kernelI11Fp32IOFp32WLi64ELi32ELi512EEv26Group_norm_nhwc_fwd_params --------------------------
	.section	.nv.constant0._Z35group_norm_nhwc_fwd_one_pass_kernelI11Fp32IOFp32WLi64ELi32ELi512EEv26Group_norm_nhwc_fwd_params,"a",@progbits
	.sectionflags	@""
	.align	4
.nv.constant0._Z35group_norm_nhwc_fwd_one_pass_kernelI11Fp32IOFp32WLi64ELi32ELi512EEv26Group_norm_nhwc_fwd_params:
	.zero		688


//--------------------- .nv.constant0._Z35group_norm_nhwc_fwd_one_pass_kernelI11Fp32IOFp32WLi128ELi32ELi512EEv26Group_norm_nhwc_fwd_params --------------------------
	.section	.nv.constant0._Z35group_norm_nhwc_fwd_one_pass_kernelI11Fp32IOFp32WLi128ELi32ELi512EEv26Group_norm_nhwc_fwd_params,"a",@progbits
	.sectionflags	@""
	.align	4
.nv.constant0._Z35group_norm_nhwc_fwd_one_pass_kernelI11Fp32IOFp32WLi128ELi32ELi512EEv26Group_norm_nhwc_fwd_params:
	.zero		688


//--------------------- .nv.constant0._Z35group_norm_nhwc_fwd_one_pass_kernelI11Fp32IOFp32WLi256ELi32ELi512EEv26Group_norm_nhwc_fwd_params --------------------------
	.section	.nv.constant0._Z35group_norm_nhwc_fwd_one_pass_kernelI11Fp32IOFp32WLi256ELi32ELi512EEv26Group_norm_nhwc_fwd_params,"a",@progbits
	.sectionflags	@""
	.align	4
.nv.constant0._Z35group_norm_nhwc_fwd_one_pass_kernelI11Fp32IOFp32WLi256ELi32ELi512EEv26Group_norm_nhwc_fwd_params:
	.zero		688


//--------------------- .nv.constant0._Z35group_norm_nhwc_fwd_one_pass_kernelI11Fp32IOFp32WLi512ELi32ELi512EEv26Group_norm_nhwc_fwd_params --------------------------
	.section	.nv.constant0._Z35group_norm_nhwc_fwd_one_pass_kernelI11Fp32IOFp32WLi512ELi32ELi512EEv26Group_norm_nhwc_fwd_params,"a",@progbits
	.sectionflags	@""
	.align	4
.nv.constant0._Z35group_norm_nhwc_fwd_one_pass_kernelI11Fp32IOFp32WLi512ELi32ELi512EEv26Group_norm_nhwc_fwd_params:
	.zero		688


//--------------------- .nv.constant0._Z35group_norm_nhwc_fwd_one_pass_kernelI11Fp32IOBf16WLi64ELi32ELi512EEv26Group_norm_nhwc_fwd_params --------------------------
	.section	.nv.constant0._Z35group_norm_nhwc_fwd_one_pass_kernelI11Fp32IOBf16WLi64ELi32ELi512EEv26Group_norm_nhwc_fwd_params,"a",@progbits
	.sectionflags	@""
	.align	4
.nv.constant0._Z35group_norm_nhwc_fwd_one_pass_kernelI11Fp32IOBf16WLi64ELi32ELi512EEv26Group_norm_nhwc_fwd_params:
	.zero		688


//--------------------- .nv.constant0._Z35group_norm_nhwc_fwd_one_pass_kernelI11Fp32IOBf16WLi128ELi32ELi512EEv26Group_norm_nhwc_fwd_params --------------------------
	.section	.nv.constant0._Z35group_norm_nhwc_fwd_one_pass_kernelI11Fp32IOBf16WLi128ELi32ELi512EEv26Group_norm_nhwc_fwd_params,"a",@progbits
	.sectionflags	@""
	.align	4
.nv.constant0._Z35group_norm_nhwc_fwd_one_pass_kernelI11Fp32IOBf16WLi128ELi32ELi512EEv26Group_norm_nhwc_fwd_params:
	.zero		688


//--------------------- .nv.constant0._Z35group_norm_nhwc_fwd_one_pass_kernelI11Fp32IOBf16WLi256ELi32ELi512EEv26Group_norm_nhwc_fwd_params --------------------------
	.section	.nv.constant0._Z35group_norm_nhwc_fwd_one_pass_kernelI11Fp32IOBf16WLi256ELi32ELi512EEv26Group_norm_nhwc_fwd_params,"a",@progbits
	.sectionflags	@""
	.align	4
.nv.constant0._Z35group_norm_nhwc_fwd_one_pass_kernelI11Fp32IOBf16WLi256ELi32ELi512EEv26Group_norm_nhwc_fwd_params:
	.zero		688


//--------------------- .nv.constant0._Z35group_norm_nhwc_fwd_one_pass_kernelI11Fp32IOBf16WLi512ELi32ELi512EEv26Group_norm_nhwc_fwd_params --------------------------
	.section	.nv.constant0._Z35group_norm_nhwc_fwd_one_pass_kernelI11Fp32IOBf16WLi512ELi32ELi512EEv26Group_norm_nhwc_fwd_params,"a",@progbits
	.sectionflags	@""
	.align	4
.nv.constant0._Z35group_norm_nhwc_fwd_one_pass_kernelI11Fp32IOBf16WLi512ELi32ELi512EEv26Group_norm_nhwc_fwd_params:
	.zero		688


//--------------------- .nv.constant0._Z35group_norm_nhwc_fwd_one_pass_kernelI11Fp32IOFp16WLi64ELi32ELi512EEv26Group_norm_nhwc_fwd_params --------------------------
	.section	.nv.constant0._Z35group_norm_nhwc_fwd_one_pass_kernelI11Fp32IOFp16WLi64ELi32ELi512EEv26Group_norm_nhwc_fwd_params,"a",@progbits
	.sectionflags	@""
	.align	4
.nv.constant0._Z35group_norm_nhwc_fwd_one_pass_kernelI11Fp32IOFp16WLi64ELi32ELi512EEv26Group_norm_nhwc_fwd_params:
	.zero		688


//--------------------- .nv.constant0._Z35group_norm_nhwc_fwd_one_pass_kernelI11Fp32IOFp16WLi128ELi32ELi512EEv26Group_norm_nhwc_fwd_params --------------------------
	.section	.nv.constant0._Z35group_norm_nhwc_fwd_one_pass_kernelI11Fp32IOFp16WLi128ELi32ELi512EEv26Group_norm_nhwc_fwd_params,"a",@progbits
	.sectionflags	@""
	.align	4
.nv.constant0._Z35group_norm_nhwc_fwd_one_pass_kernelI11Fp32IOFp16WLi128ELi32ELi512EEv26Group_norm_nhwc_fwd_params:
	.zero		688


//--------------------- .nv.constant0._Z35group_norm_nhwc_fwd_one_pass_kernelI11Fp32IOFp16WLi256ELi32ELi512EEv26Group_norm_nhwc_fwd_params --------------------------
	.section	.nv.constant0._Z35group_norm_nhwc_fwd_one_pass_kernelI11Fp32IOFp16WLi256ELi32ELi512EEv26Group_norm_nhwc_fwd_params,"a",@progbits
	.sectionflags	@""
	.align	4
.nv.constant0._Z35group_norm_nhwc_fwd_one_pass_kernelI11Fp32IOFp16WLi256ELi32ELi512EEv26Group_norm_nhwc_fwd_params:
	.zero		688


//--------------------- .nv.constant0._Z35group_norm_nhwc_fwd_one_pass_kernelI11Fp32IOFp16WLi512ELi32ELi512EEv26Group_norm_nhwc_fwd_params --------------------------
	.section	.nv.constant0._Z35group_norm_nhwc_fwd_one_pass_kernelI11Fp32IOFp16WLi512ELi32ELi512EEv26Group_norm_nhwc_fwd_params,"a",@progbits
	.sectionflags	@""
	.align	4
.nv.constant0._Z35group_norm_nhwc_fwd_one_pass_kernelI11Fp32IOFp16WLi512ELi32ELi512EEv26Group_norm_nhwc_fwd_params:
	.zero		688


//--------------------- SYMBOLS --------------------------

	.type		.nv.reservedSmem.offset0,@object
	.size		.nv.reservedSmem.offset0,0x4
